//
// Generated by NVIDIA NVVM Compiler
//
// Compiler Build ID: CL-36424714
// Cuda compilation tools, release 13.0, V13.0.88
// Based on NVVM 20.0.0
//

.version 9.0
.target sm_100
.address_size 64

	// .globl	_Z22scatter_updates_kerneliiPKiS0_PKxPyi
// _ZZN3cub18CUB_300001_SM_10006detail4scan16DeviceScanKernelINS2_10policy_hubIyyyjN4cuda3std3__44plusIvEEE10Policy1000EN6thrust24THRUST_300001_SM_1000_NS6detail15normal_iteratorINSD_10device_ptrIyEEEESI_NS0_13ScanTileStateIyLb1EEES9_NS0_8NullTypeEjyLb0ESL_EEvT0_T1_T2_iT3_T4_T5_E12temp_storage has been demoted
// _ZZN3cub18CUB_300001_SM_10006detail4scan16DeviceScanKernelINS2_10policy_hubIyyymN4cuda3std3__44plusIvEEE10Policy1000EN6thrust24THRUST_300001_SM_1000_NS6detail15normal_iteratorINSD_10device_ptrIyEEEESI_NS0_13ScanTileStateIyLb1EEES9_NS0_8NullTypeEmyLb0ESL_EEvT0_T1_T2_iT3_T4_T5_E12temp_storage has been demoted
.global .align 1 .b8 _ZN34_INTERNAL_fab3465f_4_k_cu_502a128d4cuda3std3__45__cpo5beginE[1];
.global .align 1 .b8 _ZN34_INTERNAL_fab3465f_4_k_cu_502a128d4cuda3std3__45__cpo3endE[1];
.global .align 1 .b8 _ZN34_INTERNAL_fab3465f_4_k_cu_502a128d4cuda3std3__45__cpo6cbeginE[1];
.global .align 1 .b8 _ZN34_INTERNAL_fab3465f_4_k_cu_502a128d4cuda3std3__45__cpo4cendE[1];
.global .align 1 .b8 _ZN34_INTERNAL_fab3465f_4_k_cu_502a128d4cuda3std3__45__cpo6rbeginE[1];
.global .align 1 .b8 _ZN34_INTERNAL_fab3465f_4_k_cu_502a128d4cuda3std3__45__cpo4rendE[1];
.global .align 1 .b8 _ZN34_INTERNAL_fab3465f_4_k_cu_502a128d4cuda3std3__45__cpo7crbeginE[1];
.global .align 1 .b8 _ZN34_INTERNAL_fab3465f_4_k_cu_502a128d4cuda3std3__45__cpo5crendE[1];
.global .align 1 .b8 _ZN34_INTERNAL_fab3465f_4_k_cu_502a128d4cuda3std3__436_GLOBAL__N__fab3465f_4_k_cu_502a128d6ignoreE[1];
.global .align 1 .b8 _ZN34_INTERNAL_fab3465f_4_k_cu_502a128d4cuda3std3__419piecewise_constructE[1];
.global .align 1 .b8 _ZN34_INTERNAL_fab3465f_4_k_cu_502a128d4cuda3std3__48in_placeE[1];
.global .align 1 .b8 _ZN34_INTERNAL_fab3465f_4_k_cu_502a128d4cuda3std3__420unreachable_sentinelE[1];
.global .align 1 .b8 _ZN34_INTERNAL_fab3465f_4_k_cu_502a128d4cuda3std3__47nulloptE[1];
.global .align 1 .b8 _ZN34_INTERNAL_fab3465f_4_k_cu_502a128d4cuda3std3__48unexpectE[1];
.global .align 1 .b8 _ZN34_INTERNAL_fab3465f_4_k_cu_502a128d4cuda3std6ranges3__45__cpo4swapE[1];
.global .align 1 .b8 _ZN34_INTERNAL_fab3465f_4_k_cu_502a128d4cuda3std6ranges3__45__cpo9iter_moveE[1];
.global .align 1 .b8 _ZN34_INTERNAL_fab3465f_4_k_cu_502a128d4cuda3std6ranges3__45__cpo5beginE[1];
.global .align 1 .b8 _ZN34_INTERNAL_fab3465f_4_k_cu_502a128d4cuda3std6ranges3__45__cpo3endE[1];
.global .align 1 .b8 _ZN34_INTERNAL_fab3465f_4_k_cu_502a128d4cuda3std6ranges3__45__cpo6cbeginE[1];
.global .align 1 .b8 _ZN34_INTERNAL_fab3465f_4_k_cu_502a128d4cuda3std6ranges3__45__cpo4cendE[1];
.global .align 1 .b8 _ZN34_INTERNAL_fab3465f_4_k_cu_502a128d4cuda3std6ranges3__45__cpo7advanceE[1];
.global .align 1 .b8 _ZN34_INTERNAL_fab3465f_4_k_cu_502a128d4cuda3std6ranges3__45__cpo9iter_swapE[1];
.global .align 1 .b8 _ZN34_INTERNAL_fab3465f_4_k_cu_502a128d4cuda3std6ranges3__45__cpo4nextE[1];
.global .align 1 .b8 _ZN34_INTERNAL_fab3465f_4_k_cu_502a128d4cuda3std6ranges3__45__cpo4prevE[1];
.global .align 1 .b8 _ZN34_INTERNAL_fab3465f_4_k_cu_502a128d4cuda3std6ranges3__45__cpo4dataE[1];
.global .align 1 .b8 _ZN34_INTERNAL_fab3465f_4_k_cu_502a128d4cuda3std6ranges3__45__cpo5cdataE[1];
.global .align 1 .b8 _ZN34_INTERNAL_fab3465f_4_k_cu_502a128d4cuda3std6ranges3__45__cpo4sizeE[1];
.global .align 1 .b8 _ZN34_INTERNAL_fab3465f_4_k_cu_502a128d4cuda3std6ranges3__45__cpo5ssizeE[1];
.global .align 1 .b8 _ZN34_INTERNAL_fab3465f_4_k_cu_502a128d4cuda3std6ranges3__45__cpo8distanceE[1];
.global .align 1 .b8 _ZN34_INTERNAL_fab3465f_4_k_cu_502a128d6thrust24THRUST_300001_SM_1000_NS8cuda_cub3parE[1];
.global .align 1 .b8 _ZN34_INTERNAL_fab3465f_4_k_cu_502a128d6thrust24THRUST_300001_SM_1000_NS8cuda_cub10par_nosyncE[1];
.global .align 1 .b8 _ZN34_INTERNAL_fab3465f_4_k_cu_502a128d6thrust24THRUST_300001_SM_1000_NS6system6detail10sequential3seqE[1];
.global .align 1 .b8 _ZN34_INTERNAL_fab3465f_4_k_cu_502a128d6thrust24THRUST_300001_SM_1000_NS6system3cpp3parE[1];
.global .align 1 .b8 _ZN34_INTERNAL_fab3465f_4_k_cu_502a128d6thrust24THRUST_300001_SM_1000_NS12placeholders2_1E[1];
.global .align 1 .b8 _ZN34_INTERNAL_fab3465f_4_k_cu_502a128d6thrust24THRUST_300001_SM_1000_NS12placeholders2_2E[1];
.global .align 1 .b8 _ZN34_INTERNAL_fab3465f_4_k_cu_502a128d6thrust24THRUST_300001_SM_1000_NS12placeholders2_3E[1];
.global .align 1 .b8 _ZN34_INTERNAL_fab3465f_4_k_cu_502a128d6thrust24THRUST_300001_SM_1000_NS12placeholders2_4E[1];
.global .align 1 .b8 _ZN34_INTERNAL_fab3465f_4_k_cu_502a128d6thrust24THRUST_300001_SM_1000_NS12placeholders2_5E[1];
.global .align 1 .b8 _ZN34_INTERNAL_fab3465f_4_k_cu_502a128d6thrust24THRUST_300001_SM_1000_NS12placeholders2_6E[1];
.global .align 1 .b8 _ZN34_INTERNAL_fab3465f_4_k_cu_502a128d6thrust24THRUST_300001_SM_1000_NS12placeholders2_7E[1];
.global .align 1 .b8 _ZN34_INTERNAL_fab3465f_4_k_cu_502a128d6thrust24THRUST_300001_SM_1000_NS12placeholders2_8E[1];
.global .align 1 .b8 _ZN34_INTERNAL_fab3465f_4_k_cu_502a128d6thrust24THRUST_300001_SM_1000_NS12placeholders2_9E[1];
.global .align 1 .b8 _ZN34_INTERNAL_fab3465f_4_k_cu_502a128d6thrust24THRUST_300001_SM_1000_NS12placeholders3_10E[1];
.global .align 1 .b8 _ZN34_INTERNAL_fab3465f_4_k_cu_502a128d6thrust24THRUST_300001_SM_1000_NS3seqE[1];
.global .align 1 .b8 _ZN34_INTERNAL_fab3465f_4_k_cu_502a128d6thrust24THRUST_300001_SM_1000_NS6deviceE[1];

.visible .entry _Z22scatter_updates_kerneliiPKiS0_PKxPyi(
	.param .u32 _Z22scatter_updates_kerneliiPKiS0_PKxPyi_param_0,
	.param .u32 _Z22scatter_updates_kerneliiPKiS0_PKxPyi_param_1,
	.param .u64 .ptr .align 1 _Z22scatter_updates_kerneliiPKiS0_PKxPyi_param_2,
	.param .u64 .ptr .align 1 _Z22scatter_updates_kerneliiPKiS0_PKxPyi_param_3,
	.param .u64 .ptr .align 1 _Z22scatter_updates_kerneliiPKiS0_PKxPyi_param_4,
	.param .u64 .ptr .align 1 _Z22scatter_updates_kerneliiPKiS0_PKxPyi_param_5,
	.param .u32 _Z22scatter_updates_kerneliiPKiS0_PKxPyi_param_6
)
{
	.reg .pred 	%p<5>;
	.reg .b32 	%r<13>;
	.reg .b64 	%rd<29>;

	ld.param.u32 	%r5, [_Z22scatter_updates_kerneliiPKiS0_PKxPyi_param_0];
	ld.param.u32 	%r6, [_Z22scatter_updates_kerneliiPKiS0_PKxPyi_param_1];
	ld.param.u64 	%rd4, [_Z22scatter_updates_kerneliiPKiS0_PKxPyi_param_2];
	ld.param.u64 	%rd5, [_Z22scatter_updates_kerneliiPKiS0_PKxPyi_param_3];
	ld.param.u64 	%rd6, [_Z22scatter_updates_kerneliiPKiS0_PKxPyi_param_4];
	ld.param.u64 	%rd7, [_Z22scatter_updates_kerneliiPKiS0_PKxPyi_param_5];
	ld.param.u32 	%r4, [_Z22scatter_updates_kerneliiPKiS0_PKxPyi_param_6];
	cvta.to.global.u64 	%rd1, %rd7;
	mov.u32 	%r7, %ctaid.x;
	mov.u32 	%r8, %ntid.x;
	mov.u32 	%r9, %tid.x;
	mad.lo.s32 	%r10, %r7, %r8, %r9;
	add.s32 	%r1, %r10, %r5;
	setp.gt.s32 	%p1, %r1, %r6;
	@%p1 bra 	$L__BB0_7;
	cvta.to.global.u64 	%rd8, %rd4;
	cvta.to.global.u64 	%rd9, %rd5;
	cvta.to.global.u64 	%rd10, %rd6;
	mul.wide.s32 	%rd11, %r1, 4;
	add.s64 	%rd12, %rd8, %rd11;
	ld.global.u32 	%r2, [%rd12];
	add.s64 	%rd13, %rd9, %rd11;
	ld.global.u32 	%r3, [%rd13];
	mul.wide.s32 	%rd14, %r1, 8;
	add.s64 	%rd15, %rd10, %rd14;
	ld.global.u64 	%rd2, [%rd15];
	neg.s64 	%rd3, %rd2;
	setp.gt.s32 	%p2, %r2, %r3;
	@%p2 bra 	$L__BB0_4;
	mul.wide.s32 	%rd16, %r2, 8;
	add.s64 	%rd17, %rd1, %rd16;
	atom.global.add.u64 	%rd18, [%rd17+8], %rd2;
	add.s32 	%r11, %r3, 2;
	setp.gt.s32 	%p3, %r11, %r4;
	@%p3 bra 	$L__BB0_7;
	mul.wide.s32 	%rd19, %r3, 8;
	add.s64 	%rd20, %rd1, %rd19;
	atom.global.add.u64 	%rd21, [%rd20+16], %rd3;
	bra.uni 	$L__BB0_7;
$L__BB0_4:
	atom.global.add.u64 	%rd22, [%rd1+8], %rd2;
	add.s32 	%r12, %r3, 2;
	setp.gt.s32 	%p4, %r12, %r4;
	@%p4 bra 	$L__BB0_6;
	mul.wide.s32 	%rd23, %r3, 8;
	add.s64 	%rd24, %rd1, %rd23;
	atom.global.add.u64 	%rd25, [%rd24+16], %rd3;
$L__BB0_6:
	mul.wide.s32 	%rd26, %r2, 8;
	add.s64 	%rd27, %rd1, %rd26;
	atom.global.add.u64 	%rd28, [%rd27+8], %rd2;
$L__BB0_7:
	ret;

}
	// .globl	_Z19check_bucket_kerneliPKiS0_S0_PKyPKxPi
.visible .entry _Z19check_bucket_kerneliPKiS0_S0_PKyPKxPi(
	.param .u32 _Z19check_bucket_kerneliPKiS0_S0_PKyPKxPi_param_0,
	.param .u64 .ptr .align 1 _Z19check_bucket_kerneliPKiS0_S0_PKyPKxPi_param_1,
	.param .u64 .ptr .align 1 _Z19check_bucket_kerneliPKiS0_S0_PKyPKxPi_param_2,
	.param .u64 .ptr .align 1 _Z19check_bucket_kerneliPKiS0_S0_PKyPKxPi_param_3,
	.param .u64 .ptr .align 1 _Z19check_bucket_kerneliPKiS0_S0_PKyPKxPi_param_4,
	.param .u64 .ptr .align 1 _Z19check_bucket_kerneliPKiS0_S0_PKyPKxPi_param_5,
	.param .u64 .ptr .align 1 _Z19check_bucket_kerneliPKiS0_S0_PKyPKxPi_param_6
)
{
	.reg .pred 	%p<7>;
	.reg .b32 	%r<14>;
	.reg .b64 	%rd<34>;

	ld.param.u32 	%r6, [_Z19check_bucket_kerneliPKiS0_S0_PKyPKxPi_param_0];
	ld.param.u64 	%rd7, [_Z19check_bucket_kerneliPKiS0_S0_PKyPKxPi_param_1];
	ld.param.u64 	%rd8, [_Z19check_bucket_kerneliPKiS0_S0_PKyPKxPi_param_2];
	ld.param.u64 	%rd9, [_Z19check_bucket_kerneliPKiS0_S0_PKyPKxPi_param_3];
	ld.param.u64 	%rd10, [_Z19check_bucket_kerneliPKiS0_S0_PKyPKxPi_param_4];
	ld.param.u64 	%rd11, [_Z19check_bucket_kerneliPKiS0_S0_PKyPKxPi_param_5];
	ld.param.u64 	%rd12, [_Z19check_bucket_kerneliPKiS0_S0_PKyPKxPi_param_6];
	mov.u32 	%r7, %ctaid.x;
	mov.u32 	%r8, %ntid.x;
	mov.u32 	%r9, %tid.x;
	mad.lo.s32 	%r1, %r7, %r8, %r9;
	setp.ge.s32 	%p1, %r1, %r6;
	@%p1 bra 	$L__BB1_5;
	cvta.to.global.u64 	%rd14, %rd7;
	cvta.to.global.u64 	%rd15, %rd11;
	cvta.to.global.u64 	%rd16, %rd8;
	mul.wide.s32 	%rd17, %r1, 4;
	add.s64 	%rd18, %rd14, %rd17;
	ld.global.u32 	%r10, [%rd18];
	mul.wide.s32 	%rd19, %r10, 8;
	add.s64 	%rd20, %rd15, %rd19;
	ld.global.u64 	%rd1, [%rd20];
	mul.wide.s32 	%rd21, %r10, 4;
	add.s64 	%rd22, %rd16, %rd21;
	ld.global.u32 	%r13, [%rd22];
	ld.global.u32 	%r3, [%rd22+4];
	setp.ge.s32 	%p2, %r13, %r3;
	mov.b64 	%rd33, 0;
	@%p2 bra 	$L__BB1_4;
	cvta.to.global.u64 	%rd2, %rd9;
	cvta.to.global.u64 	%rd3, %rd10;
	mov.b64 	%rd33, 0;
$L__BB1_3:
	mul.wide.s32 	%rd24, %r13, 4;
	add.s64 	%rd25, %rd2, %rd24;
	ld.global.u32 	%r11, [%rd25];
	mul.wide.s32 	%rd26, %r11, 8;
	add.s64 	%rd27, %rd3, %rd26;
	ld.global.u64 	%rd28, [%rd27];
	add.s64 	%rd33, %rd28, %rd33;
	setp.lt.s64 	%p3, %rd33, %rd1;
	add.s32 	%r13, %r13, 1;
	setp.lt.s32 	%p4, %r13, %r3;
	and.pred  	%p5, %p3, %p4;
	@%p5 bra 	$L__BB1_3;
$L__BB1_4:
	setp.ge.s64 	%p6, %rd33, %rd1;
	selp.u32 	%r12, 1, 0, %p6;
	cvta.to.global.u64 	%rd29, %rd12;
	add.s64 	%rd31, %rd29, %rd17;
	st.global.u32 	[%rd31], %r12;
$L__BB1_5:
	ret;

}
	// .globl	_ZN3cub18CUB_300001_SM_10006detail11EmptyKernelIvEEvv
.visible .entry _ZN3cub18CUB_300001_SM_10006detail11EmptyKernelIvEEvv()
{


	ret;

}
	// .globl	_ZN3cub18CUB_300001_SM_10006detail8for_each13static_kernelINS2_12policy_hub_t12policy_500_tEmN6thrust24THRUST_300001_SM_1000_NS8cuda_cub20__uninitialized_fill7functorINS7_10device_ptrIyEEyEEEEvT0_T1_
.visible .entry _ZN3cub18CUB_300001_SM_10006detail8for_each13static_kernelINS2_12policy_hub_t12policy_500_tEmN6thrust24THRUST_300001_SM_1000_NS8cuda_cub20__uninitialized_fill7functorINS7_10device_ptrIyEEyEEEEvT0_T1_(
	.param .u64 _ZN3cub18CUB_300001_SM_10006detail8for_each13static_kernelINS2_12policy_hub_t12policy_500_tEmN6thrust24THRUST_300001_SM_1000_NS8cuda_cub20__uninitialized_fill7functorINS7_10device_ptrIyEEyEEEEvT0_T1__param_0,
	.param .align 8 .b8 _ZN3cub18CUB_300001_SM_10006detail8for_each13static_kernelINS2_12policy_hub_t12policy_500_tEmN6thrust24THRUST_300001_SM_1000_NS8cuda_cub20__uninitialized_fill7functorINS7_10device_ptrIyEEyEEEEvT0_T1__param_1[16]
)
.maxntid 256
{
	.reg .pred 	%p<4>;
	.reg .b32 	%r<5>;
	.reg .b64 	%rd<18>;

	ld.param.u64 	%rd6, [_ZN3cub18CUB_300001_SM_10006detail8for_each13static_kernelINS2_12policy_hub_t12policy_500_tEmN6thrust24THRUST_300001_SM_1000_NS8cuda_cub20__uninitialized_fill7functorINS7_10device_ptrIyEEyEEEEvT0_T1__param_1+8];
	ld.param.u64 	%rd5, [_ZN3cub18CUB_300001_SM_10006detail8for_each13static_kernelINS2_12policy_hub_t12policy_500_tEmN6thrust24THRUST_300001_SM_1000_NS8cuda_cub20__uninitialized_fill7functorINS7_10device_ptrIyEEyEEEEvT0_T1__param_1];
	ld.param.u64 	%rd7, [_ZN3cub18CUB_300001_SM_10006detail8for_each13static_kernelINS2_12policy_hub_t12policy_500_tEmN6thrust24THRUST_300001_SM_1000_NS8cuda_cub20__uninitialized_fill7functorINS7_10device_ptrIyEEyEEEEvT0_T1__param_0];
	mov.u32 	%r2, %ctaid.x;
	mul.wide.u32 	%rd1, %r2, 512;
	sub.s64 	%rd2, %rd7, %rd1;
	setp.lt.u64 	%p1, %rd2, 512;
	@%p1 bra 	$L__BB3_2;
	mov.u32 	%r4, %tid.x;
	cvta.to.global.u64 	%rd13, %rd5;
	cvt.u64.u32 	%rd14, %r4;
	add.s64 	%rd15, %rd1, %rd14;
	shl.b64 	%rd16, %rd15, 3;
	add.s64 	%rd17, %rd13, %rd16;
	st.global.u64 	[%rd17], %rd6;
	st.global.u64 	[%rd17+2048], %rd6;
	bra.uni 	$L__BB3_6;
$L__BB3_2:
	cvta.to.global.u64 	%rd8, %rd5;
	mov.u32 	%r1, %tid.x;
	cvt.u64.u32 	%rd9, %r1;
	setp.le.u64 	%p2, %rd2, %rd9;
	add.s64 	%rd10, %rd1, %rd9;
	shl.b64 	%rd11, %rd10, 3;
	add.s64 	%rd4, %rd8, %rd11;
	@%p2 bra 	$L__BB3_4;
	st.global.u64 	[%rd4], %rd6;
$L__BB3_4:
	add.s32 	%r3, %r1, 256;
	cvt.u64.u32 	%rd12, %r3;
	setp.le.u64 	%p3, %rd2, %rd12;
	@%p3 bra 	$L__BB3_6;
	st.global.u64 	[%rd4+2048], %rd6;
$L__BB3_6:
	ret;

}
	// .globl	_ZN3cub18CUB_300001_SM_10006detail8for_each13static_kernelINS2_12policy_hub_t12policy_500_tElN6thrust24THRUST_300001_SM_1000_NS8cuda_cub6__fill7functorINS7_6detail15normal_iteratorINS7_10device_ptrIyEEEEiEEEEvT0_T1_
.visible .entry _ZN3cub18CUB_300001_SM_10006detail8for_each13static_kernelINS2_12policy_hub_t12policy_500_tElN6thrust24THRUST_300001_SM_1000_NS8cuda_cub6__fill7functorINS7_6detail15normal_iteratorINS7_10device_ptrIyEEEEiEEEEvT0_T1_(
	.param .u64 _ZN3cub18CUB_300001_SM_10006detail8for_each13static_kernelINS2_12policy_hub_t12policy_500_tElN6thrust24THRUST_300001_SM_1000_NS8cuda_cub6__fill7functorINS7_6detail15normal_iteratorINS7_10device_ptrIyEEEEiEEEEvT0_T1__param_0,
	.param .align 8 .b8 _ZN3cub18CUB_300001_SM_10006detail8for_each13static_kernelINS2_12policy_hub_t12policy_500_tElN6thrust24THRUST_300001_SM_1000_NS8cuda_cub6__fill7functorINS7_6detail15normal_iteratorINS7_10device_ptrIyEEEEiEEEEvT0_T1__param_1[16]
)
.maxntid 256
{
	.reg .pred 	%p<4>;
	.reg .b16 	%rs<5>;
	.reg .b32 	%r<11>;
	.reg .b64 	%rd<19>;

	ld.param.u32 	%r2, [_ZN3cub18CUB_300001_SM_10006detail8for_each13static_kernelINS2_12policy_hub_t12policy_500_tElN6thrust24THRUST_300001_SM_1000_NS8cuda_cub6__fill7functorINS7_6detail15normal_iteratorINS7_10device_ptrIyEEEEiEEEEvT0_T1__param_1+8];
	ld.param.u64 	%rd6, [_ZN3cub18CUB_300001_SM_10006detail8for_each13static_kernelINS2_12policy_hub_t12policy_500_tElN6thrust24THRUST_300001_SM_1000_NS8cuda_cub6__fill7functorINS7_6detail15normal_iteratorINS7_10device_ptrIyEEEEiEEEEvT0_T1__param_1];
	ld.param.u64 	%rd7, [_ZN3cub18CUB_300001_SM_10006detail8for_each13static_kernelINS2_12policy_hub_t12policy_500_tElN6thrust24THRUST_300001_SM_1000_NS8cuda_cub6__fill7functorINS7_6detail15normal_iteratorINS7_10device_ptrIyEEEEiEEEEvT0_T1__param_0];
	mov.u32 	%r8, %ctaid.x;
	mul.wide.u32 	%rd1, %r8, 512;
	sub.s64 	%rd2, %rd7, %rd1;
	setp.lt.s64 	%p1, %rd2, 512;
	@%p1 bra 	$L__BB4_2;
	cvt.s64.s32 	%rd13, %r2;
	mov.u32 	%r10, %tid.x;
	cvta.to.global.u64 	%rd14, %rd6;
	cvt.u64.u32 	%rd15, %r10;
	add.s64 	%rd16, %rd1, %rd15;
	shl.b64 	%rd17, %rd16, 3;
	add.s64 	%rd18, %rd14, %rd17;
	st.global.u64 	[%rd18], %rd13;
	st.global.u64 	[%rd18+2048], %rd13;
	bra.uni 	$L__BB4_6;
$L__BB4_2:
	cvta.to.global.u64 	%rd8, %rd6;
	mov.u32 	%r1, %tid.x;
	cvt.s64.s32 	%rd3, %rd2;
	cvt.s64.s32 	%rd4, %r2;
	cvt.u64.u32 	%rd9, %r1;
	setp.le.s64 	%p2, %rd3, %rd9;
	add.s64 	%rd10, %rd1, %rd9;
	shl.b64 	%rd11, %rd10, 3;
	add.s64 	%rd5, %rd8, %rd11;
	@%p2 bra 	$L__BB4_4;
	st.global.u64 	[%rd5], %rd4;
$L__BB4_4:
	add.s32 	%r9, %r1, 256;
	cvt.u64.u32 	%rd12, %r9;
	setp.le.s64 	%p3, %rd3, %rd12;
	@%p3 bra 	$L__BB4_6;
	st.global.u64 	[%rd5+2048], %rd4;
$L__BB4_6:
	ret;

}
	// .globl	_ZN3cub18CUB_300001_SM_10006detail4scan20DeviceScanInitKernelINS0_13ScanTileStateIyLb1EEEEEvT_i
.visible .entry _ZN3cub18CUB_300001_SM_10006detail4scan20DeviceScanInitKernelINS0_13ScanTileStateIyLb1EEEEEvT_i(
	.param .align 8 .b8 _ZN3cub18CUB_300001_SM_10006detail4scan20DeviceScanInitKernelINS0_13ScanTileStateIyLb1EEEEEvT_i_param_0[8],
	.param .u32 _ZN3cub18CUB_300001_SM_10006detail4scan20DeviceScanInitKernelINS0_13ScanTileStateIyLb1EEEEEvT_i_param_1
)
{
	.reg .pred 	%p<5>;
	.reg .b32 	%r<7>;
	.reg .b64 	%rd<10>;

	ld.param.u64 	%rd2, [_ZN3cub18CUB_300001_SM_10006detail4scan20DeviceScanInitKernelINS0_13ScanTileStateIyLb1EEEEEvT_i_param_0];
	ld.param.u32 	%r4, [_ZN3cub18CUB_300001_SM_10006detail4scan20DeviceScanInitKernelINS0_13ScanTileStateIyLb1EEEEEvT_i_param_1];
	cvta.to.global.u64 	%rd1, %rd2;
	mov.u32 	%r1, %ctaid.x;
	mov.u32 	%r5, %ntid.x;
	mov.u32 	%r2, %tid.x;
	mad.lo.s32 	%r3, %r1, %r5, %r2;
	setp.ge.s32 	%p1, %r3, %r4;
	@%p1 bra 	$L__BB5_2;
	mul.wide.s32 	%rd3, %r3, 16;
	add.s64 	%rd4, %rd1, %rd3;
	mov.b64 	%rd5, 0;
	mov.b64 	%rd6, 99;
	st.global.v2.u64 	[%rd4+512], {%rd6, %rd5};
$L__BB5_2:
	setp.ne.s32 	%p2, %r1, 0;
	setp.gt.u32 	%p3, %r2, 31;
	or.pred  	%p4, %p2, %p3;
	@%p4 bra 	$L__BB5_4;
	mul.wide.u32 	%rd7, %r2, 16;
	add.s64 	%rd8, %rd1, %rd7;
	mov.b64 	%rd9, 0;
	st.global.v2.u64 	[%rd8], {%rd9, %rd9};
$L__BB5_4:
	ret;

}
	// .globl	_ZN3cub18CUB_300001_SM_10006detail4scan16DeviceScanKernelINS2_10policy_hubIyyyjN4cuda3std3__44plusIvEEE10Policy1000EN6thrust24THRUST_300001_SM_1000_NS6detail15normal_iteratorINSD_10device_ptrIyEEEESI_NS0_13ScanTileStateIyLb1EEES9_NS0_8NullTypeEjyLb0ESL_EEvT0_T1_T2_iT3_T4_T5_
.visible .entry _ZN3cub18CUB_300001_SM_10006detail4scan16DeviceScanKernelINS2_10policy_hubIyyyjN4cuda3std3__44plusIvEEE10Policy1000EN6thrust24THRUST_300001_SM_1000_NS6detail15normal_iteratorINSD_10device_ptrIyEEEESI_NS0_13ScanTileStateIyLb1EEES9_NS0_8NullTypeEjyLb0ESL_EEvT0_T1_T2_iT3_T4_T5_(
	.param .align 8 .b8 _ZN3cub18CUB_300001_SM_10006detail4scan16DeviceScanKernelINS2_10policy_hubIyyyjN4cuda3std3__44plusIvEEE10Policy1000EN6thrust24THRUST_300001_SM_1000_NS6detail15normal_iteratorINSD_10device_ptrIyEEEESI_NS0_13ScanTileStateIyLb1EEES9_NS0_8NullTypeEjyLb0ESL_EEvT0_T1_T2_iT3_T4_T5__param_0[8],
	.param .align 8 .b8 _ZN3cub18CUB_300001_SM_10006detail4scan16DeviceScanKernelINS2_10policy_hubIyyyjN4cuda3std3__44plusIvEEE10Policy1000EN6thrust24THRUST_300001_SM_1000_NS6detail15normal_iteratorINSD_10device_ptrIyEEEESI_NS0_13ScanTileStateIyLb1EEES9_NS0_8NullTypeEjyLb0ESL_EEvT0_T1_T2_iT3_T4_T5__param_1[8],
	.param .align 8 .b8 _ZN3cub18CUB_300001_SM_10006detail4scan16DeviceScanKernelINS2_10policy_hubIyyyjN4cuda3std3__44plusIvEEE10Policy1000EN6thrust24THRUST_300001_SM_1000_NS6detail15normal_iteratorINSD_10device_ptrIyEEEESI_NS0_13ScanTileStateIyLb1EEES9_NS0_8NullTypeEjyLb0ESL_EEvT0_T1_T2_iT3_T4_T5__param_2[8],
	.param .u32 _ZN3cub18CUB_300001_SM_10006detail4scan16DeviceScanKernelINS2_10policy_hubIyyyjN4cuda3std3__44plusIvEEE10Policy1000EN6thrust24THRUST_300001_SM_1000_NS6detail15normal_iteratorINSD_10device_ptrIyEEEESI_NS0_13ScanTileStateIyLb1EEES9_NS0_8NullTypeEjyLb0ESL_EEvT0_T1_T2_iT3_T4_T5__param_3,
	.param .align 1 .b8 _ZN3cub18CUB_300001_SM_10006detail4scan16DeviceScanKernelINS2_10policy_hubIyyyjN4cuda3std3__44plusIvEEE10Policy1000EN6thrust24THRUST_300001_SM_1000_NS6detail15normal_iteratorINSD_10device_ptrIyEEEESI_NS0_13ScanTileStateIyLb1EEES9_NS0_8NullTypeEjyLb0ESL_EEvT0_T1_T2_iT3_T4_T5__param_4[1],
	.param .align 1 .b8 _ZN3cub18CUB_300001_SM_10006detail4scan16DeviceScanKernelINS2_10policy_hubIyyyjN4cuda3std3__44plusIvEEE10Policy1000EN6thrust24THRUST_300001_SM_1000_NS6detail15normal_iteratorINSD_10device_ptrIyEEEESI_NS0_13ScanTileStateIyLb1EEES9_NS0_8NullTypeEjyLb0ESL_EEvT0_T1_T2_iT3_T4_T5__param_5[1],
	.param .u32 _ZN3cub18CUB_300001_SM_10006detail4scan16DeviceScanKernelINS2_10policy_hubIyyyjN4cuda3std3__44plusIvEEE10Policy1000EN6thrust24THRUST_300001_SM_1000_NS6detail15normal_iteratorINSD_10device_ptrIyEEEESI_NS0_13ScanTileStateIyLb1EEES9_NS0_8NullTypeEjyLb0ESL_EEvT0_T1_T2_iT3_T4_T5__param_6
)
.maxntid 416
{
	.reg .pred 	%p<142>;
	.reg .b32 	%r<560>;
	.reg .b64 	%rd<593>;
	// demoted variable
	.shared .align 16 .b8 _ZZN3cub18CUB_300001_SM_10006detail4scan16DeviceScanKernelINS2_10policy_hubIyyyjN4cuda3std3__44plusIvEEE10Policy1000EN6thrust24THRUST_300001_SM_1000_NS6detail15normal_iteratorINSD_10device_ptrIyEEEESI_NS0_13ScanTileStateIyLb1EEES9_NS0_8NullTypeEjyLb0ESL_EEvT0_T1_T2_iT3_T4_T5_E12temp_storage[36624];
	ld.param.u64 	%rd1, [_ZN3cub18CUB_300001_SM_10006detail4scan16DeviceScanKernelINS2_10policy_hubIyyyjN4cuda3std3__44plusIvEEE10Policy1000EN6thrust24THRUST_300001_SM_1000_NS6detail15normal_iteratorINSD_10device_ptrIyEEEESI_NS0_13ScanTileStateIyLb1EEES9_NS0_8NullTypeEjyLb0ESL_EEvT0_T1_T2_iT3_T4_T5__param_2];
	ld.param.u64 	%rd128, [_ZN3cub18CUB_300001_SM_10006detail4scan16DeviceScanKernelINS2_10policy_hubIyyyjN4cuda3std3__44plusIvEEE10Policy1000EN6thrust24THRUST_300001_SM_1000_NS6detail15normal_iteratorINSD_10device_ptrIyEEEESI_NS0_13ScanTileStateIyLb1EEES9_NS0_8NullTypeEjyLb0ESL_EEvT0_T1_T2_iT3_T4_T5__param_1];
	ld.param.u64 	%rd129, [_ZN3cub18CUB_300001_SM_10006detail4scan16DeviceScanKernelINS2_10policy_hubIyyyjN4cuda3std3__44plusIvEEE10Policy1000EN6thrust24THRUST_300001_SM_1000_NS6detail15normal_iteratorINSD_10device_ptrIyEEEESI_NS0_13ScanTileStateIyLb1EEES9_NS0_8NullTypeEjyLb0ESL_EEvT0_T1_T2_iT3_T4_T5__param_0];
	ld.param.u32 	%r47, [_ZN3cub18CUB_300001_SM_10006detail4scan16DeviceScanKernelINS2_10policy_hubIyyyjN4cuda3std3__44plusIvEEE10Policy1000EN6thrust24THRUST_300001_SM_1000_NS6detail15normal_iteratorINSD_10device_ptrIyEEEESI_NS0_13ScanTileStateIyLb1EEES9_NS0_8NullTypeEjyLb0ESL_EEvT0_T1_T2_iT3_T4_T5__param_3];
	ld.param.u32 	%r48, [_ZN3cub18CUB_300001_SM_10006detail4scan16DeviceScanKernelINS2_10policy_hubIyyyjN4cuda3std3__44plusIvEEE10Policy1000EN6thrust24THRUST_300001_SM_1000_NS6detail15normal_iteratorINSD_10device_ptrIyEEEESI_NS0_13ScanTileStateIyLb1EEES9_NS0_8NullTypeEjyLb0ESL_EEvT0_T1_T2_iT3_T4_T5__param_6];
	cvta.to.global.u64 	%rd2, %rd129;
	cvta.to.global.u64 	%rd3, %rd128;
	mov.u32 	%r49, %ctaid.x;
	add.s32 	%r546, %r47, %r49;
	mul.lo.s32 	%r2, %r546, 4576;
	sub.s32 	%r3, %r48, %r2;
	setp.lt.u32 	%p1, %r3, 4577;
	@%p1 bra 	$L__BB6_26;
	cvt.u64.u32 	%rd339, %r2;
	mov.u32 	%r4, %tid.x;
	and.b32  	%r333, %r4, 31;
	and.b32  	%r334, %r4, 992;
	mul.lo.s32 	%r335, %r334, 11;
	or.b32  	%r336, %r335, %r333;
	cvt.u64.u32 	%rd340, %r336;
	add.s64 	%rd341, %rd340, %rd339;
	shl.b64 	%rd342, %rd341, 3;
	add.s64 	%rd343, %rd2, %rd342;
	ld.global.u64 	%rd344, [%rd343];
	ld.global.u64 	%rd345, [%rd343+256];
	ld.global.u64 	%rd346, [%rd343+512];
	ld.global.u64 	%rd347, [%rd343+768];
	ld.global.u64 	%rd348, [%rd343+1024];
	ld.global.u64 	%rd349, [%rd343+1280];
	ld.global.u64 	%rd350, [%rd343+1536];
	ld.global.u64 	%rd351, [%rd343+1792];
	ld.global.u64 	%rd352, [%rd343+2048];
	ld.global.u64 	%rd353, [%rd343+2304];
	ld.global.u64 	%rd354, [%rd343+2560];
	// begin inline asm
	mov.u32 %r332, %laneid;
	// end inline asm
	shr.u32 	%r6, %r4, 5;
	mad.lo.s32 	%r337, %r6, 352, %r332;
	shl.b32 	%r338, %r337, 3;
	mov.u32 	%r339, _ZZN3cub18CUB_300001_SM_10006detail4scan16DeviceScanKernelINS2_10policy_hubIyyyjN4cuda3std3__44plusIvEEE10Policy1000EN6thrust24THRUST_300001_SM_1000_NS6detail15normal_iteratorINSD_10device_ptrIyEEEESI_NS0_13ScanTileStateIyLb1EEES9_NS0_8NullTypeEjyLb0ESL_EEvT0_T1_T2_iT3_T4_T5_E12temp_storage;
	add.s32 	%r7, %r339, %r338;
	st.shared.u64 	[%r7], %rd344;
	st.shared.u64 	[%r7+256], %rd345;
	st.shared.u64 	[%r7+512], %rd346;
	st.shared.u64 	[%r7+768], %rd347;
	st.shared.u64 	[%r7+1024], %rd348;
	st.shared.u64 	[%r7+1280], %rd349;
	st.shared.u64 	[%r7+1536], %rd350;
	st.shared.u64 	[%r7+1792], %rd351;
	st.shared.u64 	[%r7+2048], %rd352;
	st.shared.u64 	[%r7+2304], %rd353;
	st.shared.u64 	[%r7+2560], %rd354;
	bar.warp.sync 	-1;
	mad.lo.s32 	%r8, %r332, 80, %r7;
	ld.shared.u64 	%rd4, [%r8];
	ld.shared.u64 	%rd5, [%r8+8];
	ld.shared.u64 	%rd6, [%r8+16];
	ld.shared.u64 	%rd7, [%r8+24];
	ld.shared.u64 	%rd8, [%r8+32];
	ld.shared.u64 	%rd9, [%r8+40];
	ld.shared.u64 	%rd10, [%r8+48];
	ld.shared.u64 	%rd11, [%r8+56];
	ld.shared.u64 	%rd12, [%r8+64];
	ld.shared.u64 	%rd13, [%r8+72];
	ld.shared.u64 	%rd14, [%r8+80];
	bar.sync 	0;
	setp.ne.s32 	%p84, %r546, 0;
	@%p84 bra 	$L__BB6_6;
	add.s64 	%rd489, %rd5, %rd4;
	add.s64 	%rd490, %rd6, %rd489;
	add.s64 	%rd491, %rd7, %rd490;
	add.s64 	%rd492, %rd8, %rd491;
	add.s64 	%rd493, %rd9, %rd492;
	add.s64 	%rd494, %rd10, %rd493;
	add.s64 	%rd495, %rd11, %rd494;
	add.s64 	%rd496, %rd12, %rd495;
	add.s64 	%rd497, %rd13, %rd496;
	add.s64 	%rd476, %rd14, %rd497;
	mov.b32 	%r512, 1;
	mov.b32 	%r525, 0;
	mov.b32 	%r526, -1;
	// begin inline asm
	{  .reg .u64 r0;  .reg .u32 lo;  .reg .u32 hi;  .reg .pred p;  mov.b64 {lo, hi}, %rd476;  shfl.sync.up.b32 lo|p, lo, %r512, %r525, %r526;  shfl.sync.up.b32 hi|p, hi, %r512, %r525, %r526;  mov.b64 r0, {lo, hi};  @p add.u64 r0, r0, %rd476;  mov.u64 %rd474, r0;}
	// end inline asm
	mov.b32 	%r515, 2;
	// begin inline asm
	{  .reg .u64 r0;  .reg .u32 lo;  .reg .u32 hi;  .reg .pred p;  mov.b64 {lo, hi}, %rd474;  shfl.sync.up.b32 lo|p, lo, %r515, %r525, %r526;  shfl.sync.up.b32 hi|p, hi, %r515, %r525, %r526;  mov.b64 r0, {lo, hi};  @p add.u64 r0, r0, %rd474;  mov.u64 %rd477, r0;}
	// end inline asm
	mov.b32 	%r518, 4;
	// begin inline asm
	{  .reg .u64 r0;  .reg .u32 lo;  .reg .u32 hi;  .reg .pred p;  mov.b64 {lo, hi}, %rd477;  shfl.sync.up.b32 lo|p, lo, %r518, %r525, %r526;  shfl.sync.up.b32 hi|p, hi, %r518, %r525, %r526;  mov.b64 r0, {lo, hi};  @p add.u64 r0, r0, %rd477;  mov.u64 %rd480, r0;}
	// end inline asm
	mov.b32 	%r521, 8;
	// begin inline asm
	{  .reg .u64 r0;  .reg .u32 lo;  .reg .u32 hi;  .reg .pred p;  mov.b64 {lo, hi}, %rd480;  shfl.sync.up.b32 lo|p, lo, %r521, %r525, %r526;  shfl.sync.up.b32 hi|p, hi, %r521, %r525, %r526;  mov.b64 r0, {lo, hi};  @p add.u64 r0, r0, %rd480;  mov.u64 %rd483, r0;}
	// end inline asm
	mov.b32 	%r524, 16;
	// begin inline asm
	{  .reg .u64 r0;  .reg .u32 lo;  .reg .u32 hi;  .reg .pred p;  mov.b64 {lo, hi}, %rd483;  shfl.sync.up.b32 lo|p, lo, %r524, %r525, %r526;  shfl.sync.up.b32 hi|p, hi, %r524, %r525, %r526;  mov.b64 r0, {lo, hi};  @p add.u64 r0, r0, %rd483;  mov.u64 %rd486, r0;}
	// end inline asm
	setp.ne.s32 	%p127, %r332, 31;
	@%p127 bra 	$L__BB6_4;
	shl.b32 	%r527, %r6, 3;
	add.s32 	%r529, %r339, %r527;
	st.shared.u64 	[%r529+32], %rd486;
$L__BB6_4:
	sub.s64 	%rd498, %rd486, %rd476;
	bar.sync 	0;
	ld.shared.v2.u64 	{%rd499, %rd500}, [_ZZN3cub18CUB_300001_SM_10006detail4scan16DeviceScanKernelINS2_10policy_hubIyyyjN4cuda3std3__44plusIvEEE10Policy1000EN6thrust24THRUST_300001_SM_1000_NS6detail15normal_iteratorINSD_10device_ptrIyEEEESI_NS0_13ScanTileStateIyLb1EEES9_NS0_8NullTypeEjyLb0ESL_EEvT0_T1_T2_iT3_T4_T5_E12temp_storage+32];
	add.s64 	%rd501, %rd500, %rd499;
	setp.eq.s32 	%p128, %r6, 2;
	selp.b64 	%rd502, %rd501, %rd499, %p128;
	ld.shared.v2.u64 	{%rd503, %rd504}, [_ZZN3cub18CUB_300001_SM_10006detail4scan16DeviceScanKernelINS2_10policy_hubIyyyjN4cuda3std3__44plusIvEEE10Policy1000EN6thrust24THRUST_300001_SM_1000_NS6detail15normal_iteratorINSD_10device_ptrIyEEEESI_NS0_13ScanTileStateIyLb1EEES9_NS0_8NullTypeEjyLb0ESL_EEvT0_T1_T2_iT3_T4_T5_E12temp_storage+48];
	add.s64 	%rd505, %rd501, %rd503;
	setp.eq.s32 	%p129, %r6, 3;
	selp.b64 	%rd506, %rd505, %rd502, %p129;
	add.s64 	%rd507, %rd505, %rd504;
	setp.eq.s32 	%p130, %r6, 4;
	selp.b64 	%rd508, %rd507, %rd506, %p130;
	ld.shared.v2.u64 	{%rd509, %rd510}, [_ZZN3cub18CUB_300001_SM_10006detail4scan16DeviceScanKernelINS2_10policy_hubIyyyjN4cuda3std3__44plusIvEEE10Policy1000EN6thrust24THRUST_300001_SM_1000_NS6detail15normal_iteratorINSD_10device_ptrIyEEEESI_NS0_13ScanTileStateIyLb1EEES9_NS0_8NullTypeEjyLb0ESL_EEvT0_T1_T2_iT3_T4_T5_E12temp_storage+64];
	add.s64 	%rd511, %rd507, %rd509;
	setp.eq.s32 	%p131, %r6, 5;
	selp.b64 	%rd512, %rd511, %rd508, %p131;
	add.s64 	%rd513, %rd511, %rd510;
	setp.eq.s32 	%p132, %r6, 6;
	selp.b64 	%rd514, %rd513, %rd512, %p132;
	ld.shared.v2.u64 	{%rd515, %rd516}, [_ZZN3cub18CUB_300001_SM_10006detail4scan16DeviceScanKernelINS2_10policy_hubIyyyjN4cuda3std3__44plusIvEEE10Policy1000EN6thrust24THRUST_300001_SM_1000_NS6detail15normal_iteratorINSD_10device_ptrIyEEEESI_NS0_13ScanTileStateIyLb1EEES9_NS0_8NullTypeEjyLb0ESL_EEvT0_T1_T2_iT3_T4_T5_E12temp_storage+80];
	add.s64 	%rd517, %rd513, %rd515;
	setp.eq.s32 	%p133, %r6, 7;
	selp.b64 	%rd518, %rd517, %rd514, %p133;
	add.s64 	%rd519, %rd517, %rd516;
	setp.eq.s32 	%p134, %r6, 8;
	selp.b64 	%rd520, %rd519, %rd518, %p134;
	ld.shared.v2.u64 	{%rd521, %rd522}, [_ZZN3cub18CUB_300001_SM_10006detail4scan16DeviceScanKernelINS2_10policy_hubIyyyjN4cuda3std3__44plusIvEEE10Policy1000EN6thrust24THRUST_300001_SM_1000_NS6detail15normal_iteratorINSD_10device_ptrIyEEEESI_NS0_13ScanTileStateIyLb1EEES9_NS0_8NullTypeEjyLb0ESL_EEvT0_T1_T2_iT3_T4_T5_E12temp_storage+96];
	add.s64 	%rd523, %rd519, %rd521;
	setp.eq.s32 	%p135, %r6, 9;
	selp.b64 	%rd524, %rd523, %rd520, %p135;
	add.s64 	%rd525, %rd523, %rd522;
	setp.eq.s32 	%p136, %r6, 10;
	selp.b64 	%rd526, %rd525, %rd524, %p136;
	ld.shared.v2.u64 	{%rd527, %rd528}, [_ZZN3cub18CUB_300001_SM_10006detail4scan16DeviceScanKernelINS2_10policy_hubIyyyjN4cuda3std3__44plusIvEEE10Policy1000EN6thrust24THRUST_300001_SM_1000_NS6detail15normal_iteratorINSD_10device_ptrIyEEEESI_NS0_13ScanTileStateIyLb1EEES9_NS0_8NullTypeEjyLb0ESL_EEvT0_T1_T2_iT3_T4_T5_E12temp_storage+112];
	add.s64 	%rd529, %rd525, %rd527;
	setp.eq.s32 	%p137, %r6, 11;
	selp.b64 	%rd530, %rd529, %rd526, %p137;
	add.s64 	%rd17, %rd529, %rd528;
	setp.eq.s32 	%p138, %r6, 12;
	selp.b64 	%rd531, %rd17, %rd530, %p138;
	setp.lt.u32 	%p139, %r4, 32;
	setp.eq.s32 	%p140, %r332, 0;
	selp.b64 	%rd532, 0, %rd498, %p140;
	add.s64 	%rd533, %rd531, %rd532;
	selp.b64 	%rd573, %rd498, %rd533, %p139;
	setp.ne.s32 	%p141, %r4, 0;
	@%p141 bra 	$L__BB6_25;
	ld.shared.u64 	%rd538, [_ZZN3cub18CUB_300001_SM_10006detail4scan16DeviceScanKernelINS2_10policy_hubIyyyjN4cuda3std3__44plusIvEEE10Policy1000EN6thrust24THRUST_300001_SM_1000_NS6detail15normal_iteratorINSD_10device_ptrIyEEEESI_NS0_13ScanTileStateIyLb1EEES9_NS0_8NullTypeEjyLb0ESL_EEvT0_T1_T2_iT3_T4_T5_E12temp_storage+128];
	add.s64 	%rd534, %rd1, 512;
	add.s64 	%rd536, %rd17, %rd538;
	mov.b64 	%rd535, 101;
	// begin inline asm
	st.relaxed.gpu.v2.u64 [%rd534], {%rd535, %rd536};
	// end inline asm
	mov.b64 	%rd573, 0;
	bra.uni 	$L__BB6_25;
$L__BB6_6:
	add.s64 	%rd370, %rd5, %rd4;
	add.s64 	%rd371, %rd6, %rd370;
	add.s64 	%rd372, %rd7, %rd371;
	add.s64 	%rd373, %rd8, %rd372;
	add.s64 	%rd374, %rd9, %rd373;
	add.s64 	%rd375, %rd10, %rd374;
	add.s64 	%rd376, %rd11, %rd375;
	add.s64 	%rd377, %rd12, %rd376;
	add.s64 	%rd378, %rd13, %rd377;
	add.s64 	%rd357, %rd14, %rd378;
	mov.b32 	%r340, 1;
	mov.b32 	%r353, 0;
	mov.b32 	%r354, -1;
	// begin inline asm
	{  .reg .u64 r0;  .reg .u32 lo;  .reg .u32 hi;  .reg .pred p;  mov.b64 {lo, hi}, %rd357;  shfl.sync.up.b32 lo|p, lo, %r340, %r353, %r354;  shfl.sync.up.b32 hi|p, hi, %r340, %r353, %r354;  mov.b64 r0, {lo, hi};  @p add.u64 r0, r0, %rd357;  mov.u64 %rd355, r0;}
	// end inline asm
	mov.b32 	%r343, 2;
	// begin inline asm
	{  .reg .u64 r0;  .reg .u32 lo;  .reg .u32 hi;  .reg .pred p;  mov.b64 {lo, hi}, %rd355;  shfl.sync.up.b32 lo|p, lo, %r343, %r353, %r354;  shfl.sync.up.b32 hi|p, hi, %r343, %r353, %r354;  mov.b64 r0, {lo, hi};  @p add.u64 r0, r0, %rd355;  mov.u64 %rd358, r0;}
	// end inline asm
	mov.b32 	%r346, 4;
	// begin inline asm
	{  .reg .u64 r0;  .reg .u32 lo;  .reg .u32 hi;  .reg .pred p;  mov.b64 {lo, hi}, %rd358;  shfl.sync.up.b32 lo|p, lo, %r346, %r353, %r354;  shfl.sync.up.b32 hi|p, hi, %r346, %r353, %r354;  mov.b64 r0, {lo, hi};  @p add.u64 r0, r0, %rd358;  mov.u64 %rd361, r0;}
	// end inline asm
	mov.b32 	%r349, 8;
	// begin inline asm
	{  .reg .u64 r0;  .reg .u32 lo;  .reg .u32 hi;  .reg .pred p;  mov.b64 {lo, hi}, %rd361;  shfl.sync.up.b32 lo|p, lo, %r349, %r353, %r354;  shfl.sync.up.b32 hi|p, hi, %r349, %r353, %r354;  mov.b64 r0, {lo, hi};  @p add.u64 r0, r0, %rd361;  mov.u64 %rd364, r0;}
	// end inline asm
	mov.b32 	%r352, 16;
	// begin inline asm
	{  .reg .u64 r0;  .reg .u32 lo;  .reg .u32 hi;  .reg .pred p;  mov.b64 {lo, hi}, %rd364;  shfl.sync.up.b32 lo|p, lo, %r352, %r353, %r354;  shfl.sync.up.b32 hi|p, hi, %r352, %r353, %r354;  mov.b64 r0, {lo, hi};  @p add.u64 r0, r0, %rd364;  mov.u64 %rd367, r0;}
	// end inline asm
	setp.ne.s32 	%p85, %r332, 31;
	@%p85 bra 	$L__BB6_8;
	shl.b32 	%r355, %r6, 3;
	add.s32 	%r357, %r339, %r355;
	st.shared.u64 	[%r357+32], %rd367;
$L__BB6_8:
	sub.s64 	%rd379, %rd367, %rd357;
	bar.sync 	0;
	ld.shared.v2.u64 	{%rd380, %rd381}, [_ZZN3cub18CUB_300001_SM_10006detail4scan16DeviceScanKernelINS2_10policy_hubIyyyjN4cuda3std3__44plusIvEEE10Policy1000EN6thrust24THRUST_300001_SM_1000_NS6detail15normal_iteratorINSD_10device_ptrIyEEEESI_NS0_13ScanTileStateIyLb1EEES9_NS0_8NullTypeEjyLb0ESL_EEvT0_T1_T2_iT3_T4_T5_E12temp_storage+32];
	add.s64 	%rd382, %rd381, %rd380;
	setp.eq.s32 	%p86, %r6, 2;
	selp.b64 	%rd383, %rd382, %rd380, %p86;
	ld.shared.v2.u64 	{%rd384, %rd385}, [_ZZN3cub18CUB_300001_SM_10006detail4scan16DeviceScanKernelINS2_10policy_hubIyyyjN4cuda3std3__44plusIvEEE10Policy1000EN6thrust24THRUST_300001_SM_1000_NS6detail15normal_iteratorINSD_10device_ptrIyEEEESI_NS0_13ScanTileStateIyLb1EEES9_NS0_8NullTypeEjyLb0ESL_EEvT0_T1_T2_iT3_T4_T5_E12temp_storage+48];
	add.s64 	%rd386, %rd382, %rd384;
	setp.eq.s32 	%p87, %r6, 3;
	selp.b64 	%rd387, %rd386, %rd383, %p87;
	add.s64 	%rd388, %rd386, %rd385;
	setp.eq.s32 	%p88, %r6, 4;
	selp.b64 	%rd389, %rd388, %rd387, %p88;
	ld.shared.v2.u64 	{%rd390, %rd391}, [_ZZN3cub18CUB_300001_SM_10006detail4scan16DeviceScanKernelINS2_10policy_hubIyyyjN4cuda3std3__44plusIvEEE10Policy1000EN6thrust24THRUST_300001_SM_1000_NS6detail15normal_iteratorINSD_10device_ptrIyEEEESI_NS0_13ScanTileStateIyLb1EEES9_NS0_8NullTypeEjyLb0ESL_EEvT0_T1_T2_iT3_T4_T5_E12temp_storage+64];
	add.s64 	%rd392, %rd388, %rd390;
	setp.eq.s32 	%p89, %r6, 5;
	selp.b64 	%rd393, %rd392, %rd389, %p89;
	add.s64 	%rd394, %rd392, %rd391;
	setp.eq.s32 	%p90, %r6, 6;
	selp.b64 	%rd395, %rd394, %rd393, %p90;
	ld.shared.v2.u64 	{%rd396, %rd397}, [_ZZN3cub18CUB_300001_SM_10006detail4scan16DeviceScanKernelINS2_10policy_hubIyyyjN4cuda3std3__44plusIvEEE10Policy1000EN6thrust24THRUST_300001_SM_1000_NS6detail15normal_iteratorINSD_10device_ptrIyEEEESI_NS0_13ScanTileStateIyLb1EEES9_NS0_8NullTypeEjyLb0ESL_EEvT0_T1_T2_iT3_T4_T5_E12temp_storage+80];
	add.s64 	%rd398, %rd394, %rd396;
	setp.eq.s32 	%p91, %r6, 7;
	selp.b64 	%rd399, %rd398, %rd395, %p91;
	add.s64 	%rd400, %rd398, %rd397;
	setp.eq.s32 	%p92, %r6, 8;
	selp.b64 	%rd401, %rd400, %rd399, %p92;
	ld.shared.v2.u64 	{%rd402, %rd403}, [_ZZN3cub18CUB_300001_SM_10006detail4scan16DeviceScanKernelINS2_10policy_hubIyyyjN4cuda3std3__44plusIvEEE10Policy1000EN6thrust24THRUST_300001_SM_1000_NS6detail15normal_iteratorINSD_10device_ptrIyEEEESI_NS0_13ScanTileStateIyLb1EEES9_NS0_8NullTypeEjyLb0ESL_EEvT0_T1_T2_iT3_T4_T5_E12temp_storage+96];
	add.s64 	%rd404, %rd400, %rd402;
	setp.eq.s32 	%p93, %r6, 9;
	selp.b64 	%rd405, %rd404, %rd401, %p93;
	add.s64 	%rd406, %rd404, %rd403;
	setp.eq.s32 	%p94, %r6, 10;
	selp.b64 	%rd407, %rd406, %rd405, %p94;
	ld.shared.v2.u64 	{%rd408, %rd409}, [_ZZN3cub18CUB_300001_SM_10006detail4scan16DeviceScanKernelINS2_10policy_hubIyyyjN4cuda3std3__44plusIvEEE10Policy1000EN6thrust24THRUST_300001_SM_1000_NS6detail15normal_iteratorINSD_10device_ptrIyEEEESI_NS0_13ScanTileStateIyLb1EEES9_NS0_8NullTypeEjyLb0ESL_EEvT0_T1_T2_iT3_T4_T5_E12temp_storage+112];
	add.s64 	%rd410, %rd406, %rd408;
	setp.eq.s32 	%p95, %r6, 11;
	selp.b64 	%rd411, %rd410, %rd407, %p95;
	add.s64 	%rd412, %rd410, %rd409;
	setp.eq.s32 	%p96, %r6, 12;
	selp.b64 	%rd413, %rd412, %rd411, %p96;
	ld.shared.u64 	%rd414, [_ZZN3cub18CUB_300001_SM_10006detail4scan16DeviceScanKernelINS2_10policy_hubIyyyjN4cuda3std3__44plusIvEEE10Policy1000EN6thrust24THRUST_300001_SM_1000_NS6detail15normal_iteratorINSD_10device_ptrIyEEEESI_NS0_13ScanTileStateIyLb1EEES9_NS0_8NullTypeEjyLb0ESL_EEvT0_T1_T2_iT3_T4_T5_E12temp_storage+128];
	add.s64 	%rd21, %rd412, %rd414;
	setp.gt.u32 	%p97, %r4, 31;
	setp.lt.u32 	%p98, %r4, 32;
	setp.eq.s32 	%p99, %r332, 0;
	selp.b64 	%rd415, 0, %rd379, %p99;
	add.s64 	%rd572, %rd413, %rd415;
	selp.b64 	%rd23, %rd379, %rd572, %p98;
	@%p97 bra 	$L__BB6_24;
	setp.ne.s32 	%p100, %r4, 0;
	mul.wide.s32 	%rd416, %r546, 16;
	add.s64 	%rd24, %rd1, %rd416;
	@%p100 bra 	$L__BB6_11;
	st.shared.u64 	[_ZZN3cub18CUB_300001_SM_10006detail4scan16DeviceScanKernelINS2_10policy_hubIyyyjN4cuda3std3__44plusIvEEE10Policy1000EN6thrust24THRUST_300001_SM_1000_NS6detail15normal_iteratorINSD_10device_ptrIyEEEESI_NS0_13ScanTileStateIyLb1EEES9_NS0_8NullTypeEjyLb0ESL_EEvT0_T1_T2_iT3_T4_T5_E12temp_storage+24], %rd21;
	add.s64 	%rd417, %rd24, 512;
	mov.b64 	%rd418, 100;
	// begin inline asm
	st.relaxed.gpu.v2.u64 [%rd417], {%rd418, %rd21};
	// end inline asm
$L__BB6_11:
	not.b32 	%r361, %r4;
	add.s32 	%r362, %r546, %r361;
	mov.b32 	%r358, 710;
	// begin inline asm
	nanosleep.u32 %r358;
	// end inline asm
	mul.wide.s32 	%rd423, %r362, 16;
	add.s64 	%rd424, %rd1, %rd423;
	add.s64 	%rd422, %rd424, 512;
	// begin inline asm
	ld.relaxed.gpu.v2.u64 {%rd570, %rd567}, [%rd422];
	// end inline asm
	mov.b32 	%r547, 386;
$L__BB6_12:
	setp.eq.s64 	%p101, %rd570, 99;
	mov.b32 	%r363, -1;
	vote.sync.any.pred 	%p102, %p101, %r363;
	not.pred 	%p103, %p102;
	@%p103 bra 	$L__BB6_14;
	ld.param.u32 	%r543, [_ZN3cub18CUB_300001_SM_10006detail4scan16DeviceScanKernelINS2_10policy_hubIyyyjN4cuda3std3__44plusIvEEE10Policy1000EN6thrust24THRUST_300001_SM_1000_NS6detail15normal_iteratorINSD_10device_ptrIyEEEESI_NS0_13ScanTileStateIyLb1EEES9_NS0_8NullTypeEjyLb0ESL_EEvT0_T1_T2_iT3_T4_T5__param_3];
	shr.u32 	%r12, %r547, 1;
	mul.lo.s32 	%r503, %r546, 16807;
	and.b32  	%r546, %r503, 2147483647;
	sub.s32 	%r504, %r547, %r12;
	add.s32 	%r505, %r504, 1;
	rem.u32 	%r506, %r546, %r505;
	add.s32 	%r502, %r506, %r12;
	// begin inline asm
	nanosleep.u32 %r502;
	// end inline asm
	add.s32 	%r508, %r543, %r49;
	add.s32 	%r511, %r508, %r361;
	mul.wide.s32 	%rd472, %r511, 16;
	add.s64 	%rd473, %rd1, %rd472;
	add.s64 	%rd471, %rd473, 512;
	// begin inline asm
	ld.relaxed.gpu.v2.u64 {%rd570, %rd567}, [%rd471];
	// end inline asm
	mov.u32 	%r547, %r12;
	bra.uni 	$L__BB6_12;
$L__BB6_14:
	ld.param.u32 	%r542, [_ZN3cub18CUB_300001_SM_10006detail4scan16DeviceScanKernelINS2_10policy_hubIyyyjN4cuda3std3__44plusIvEEE10Policy1000EN6thrust24THRUST_300001_SM_1000_NS6detail15normal_iteratorINSD_10device_ptrIyEEEESI_NS0_13ScanTileStateIyLb1EEES9_NS0_8NullTypeEjyLb0ESL_EEvT0_T1_T2_iT3_T4_T5__param_3];
	add.s32 	%r418, %r542, %r49;
	not.b32 	%r420, %r4;
	add.s32 	%r550, %r418, %r420;
	setp.eq.s64 	%p104, %rd570, 101;
	mov.b32 	%r415, -1;
	vote.sync.ballot.b32 	%r421, %p104, %r415;
	// begin inline asm
	mov.u32 %r365, %lanemask_ge;
	// end inline asm
	and.b32  	%r422, %r421, %r365;
	or.b32  	%r423, %r422, -2147483648;
	add.s32 	%r424, %r423, -1;
	not.b32 	%r425, %r423;
	and.b32  	%r426, %r425, %r424;
	popc.b32 	%r369, %r426;
	mov.b64 	{%r367, %r372}, %rd567;
	mov.b32 	%r373, 1;
	// begin inline asm
	shfl.sync.down.b32 %r366, %r367, %r373, %r369, %r415;
	// end inline asm
	// begin inline asm
	shfl.sync.down.b32 %r371, %r372, %r373, %r369, %r415;
	// end inline asm
	mov.b64 	%rd425, {%r366, %r371};
	setp.lt.s32 	%p106, %r332, %r369;
	selp.b64 	%rd426, %rd425, 0, %p106;
	add.s64 	%rd427, %rd426, %rd567;
	mov.b64 	{%r377, %r382}, %rd427;
	mov.b32 	%r383, 2;
	// begin inline asm
	shfl.sync.down.b32 %r376, %r377, %r383, %r369, %r415;
	// end inline asm
	// begin inline asm
	shfl.sync.down.b32 %r381, %r382, %r383, %r369, %r415;
	// end inline asm
	mov.b64 	%rd428, {%r376, %r381};
	add.s32 	%r427, %r332, 2;
	setp.gt.s32 	%p107, %r427, %r369;
	selp.b64 	%rd429, 0, %rd428, %p107;
	add.s64 	%rd430, %rd429, %rd427;
	mov.b64 	{%r387, %r392}, %rd430;
	mov.b32 	%r393, 4;
	// begin inline asm
	shfl.sync.down.b32 %r386, %r387, %r393, %r369, %r415;
	// end inline asm
	// begin inline asm
	shfl.sync.down.b32 %r391, %r392, %r393, %r369, %r415;
	// end inline asm
	mov.b64 	%rd431, {%r386, %r391};
	add.s32 	%r428, %r332, 4;
	setp.gt.s32 	%p108, %r428, %r369;
	selp.b64 	%rd432, 0, %rd431, %p108;
	add.s64 	%rd433, %rd432, %rd430;
	mov.b64 	{%r397, %r402}, %rd433;
	mov.b32 	%r403, 8;
	// begin inline asm
	shfl.sync.down.b32 %r396, %r397, %r403, %r369, %r415;
	// end inline asm
	// begin inline asm
	shfl.sync.down.b32 %r401, %r402, %r403, %r369, %r415;
	// end inline asm
	mov.b64 	%rd434, {%r396, %r401};
	add.s32 	%r429, %r332, 8;
	setp.gt.s32 	%p109, %r429, %r369;
	selp.b64 	%rd435, 0, %rd434, %p109;
	add.s64 	%rd436, %rd435, %rd433;
	mov.b64 	{%r407, %r412}, %rd436;
	mov.b32 	%r413, 16;
	// begin inline asm
	shfl.sync.down.b32 %r406, %r407, %r413, %r369, %r415;
	// end inline asm
	// begin inline asm
	shfl.sync.down.b32 %r411, %r412, %r413, %r369, %r415;
	// end inline asm
	mov.b64 	%rd437, {%r406, %r411};
	add.s32 	%r430, %r332, 16;
	setp.gt.s32 	%p110, %r430, %r369;
	selp.b64 	%rd438, 0, %rd437, %p110;
	add.s64 	%rd569, %rd438, %rd436;
	add.s64 	%rd34, %rd1, 512;
	mov.b32 	%r548, 386;
$L__BB6_15:
	setp.ne.s64 	%p111, %rd570, 101;
	mov.b32 	%r431, -1;
	vote.sync.all.pred 	%p112, %p111, %r431;
	not.pred 	%p113, %p112;
	@%p113 bra 	$L__BB6_20;
	shr.u32 	%r548, %r548, 1;
	mul.wide.s32 	%rd447, %r550, 16;
	add.s64 	%rd448, %rd34, %rd447;
	add.s64 	%rd446, %rd448, -512;
	// begin inline asm
	ld.relaxed.gpu.v2.u64 {%rd570, %rd571}, [%rd446];
	// end inline asm
	mov.u32 	%r552, %r548;
$L__BB6_17:
	setp.eq.s64 	%p117, %rd570, 99;
	mov.b32 	%r435, -1;
	vote.sync.any.pred 	%p118, %p117, %r435;
	not.pred 	%p119, %p118;
	@%p119 bra 	$L__BB6_19;
	shr.u32 	%r22, %r552, 1;
	mul.lo.s32 	%r498, %r546, 16807;
	and.b32  	%r546, %r498, 2147483647;
	sub.s32 	%r499, %r552, %r22;
	add.s32 	%r500, %r499, 1;
	rem.u32 	%r501, %r546, %r500;
	add.s32 	%r497, %r501, %r22;
	// begin inline asm
	nanosleep.u32 %r497;
	// end inline asm
	mul.wide.s32 	%rd467, %r550, 16;
	add.s64 	%rd468, %rd34, %rd467;
	add.s64 	%rd466, %rd468, -512;
	// begin inline asm
	ld.relaxed.gpu.v2.u64 {%rd570, %rd571}, [%rd466];
	// end inline asm
	mov.u32 	%r552, %r22;
	bra.uni 	$L__BB6_17;
$L__BB6_19:
	setp.eq.s64 	%p120, %rd570, 101;
	mov.b32 	%r486, -1;
	vote.sync.ballot.b32 	%r487, %p120, %r486;
	and.b32  	%r488, %r487, %r365;
	or.b32  	%r489, %r488, -2147483648;
	add.s32 	%r490, %r489, -1;
	not.b32 	%r491, %r489;
	and.b32  	%r492, %r491, %r490;
	popc.b32 	%r440, %r492;
	mov.b64 	{%r438, %r443}, %rd571;
	mov.b32 	%r444, 1;
	// begin inline asm
	shfl.sync.down.b32 %r437, %r438, %r444, %r440, %r486;
	// end inline asm
	// begin inline asm
	shfl.sync.down.b32 %r442, %r443, %r444, %r440, %r486;
	// end inline asm
	mov.b64 	%rd449, {%r437, %r442};
	setp.lt.s32 	%p122, %r332, %r440;
	selp.b64 	%rd450, %rd449, 0, %p122;
	add.s64 	%rd451, %rd450, %rd571;
	mov.b64 	{%r448, %r453}, %rd451;
	mov.b32 	%r454, 2;
	// begin inline asm
	shfl.sync.down.b32 %r447, %r448, %r454, %r440, %r486;
	// end inline asm
	// begin inline asm
	shfl.sync.down.b32 %r452, %r453, %r454, %r440, %r486;
	// end inline asm
	mov.b64 	%rd452, {%r447, %r452};
	add.s32 	%r493, %r332, 2;
	setp.gt.s32 	%p123, %r493, %r440;
	selp.b64 	%rd453, 0, %rd452, %p123;
	add.s64 	%rd454, %rd451, %rd453;
	mov.b64 	{%r458, %r463}, %rd454;
	mov.b32 	%r464, 4;
	// begin inline asm
	shfl.sync.down.b32 %r457, %r458, %r464, %r440, %r486;
	// end inline asm
	// begin inline asm
	shfl.sync.down.b32 %r462, %r463, %r464, %r440, %r486;
	// end inline asm
	mov.b64 	%rd455, {%r457, %r462};
	add.s32 	%r494, %r332, 4;
	setp.gt.s32 	%p124, %r494, %r440;
	selp.b64 	%rd456, 0, %rd455, %p124;
	add.s64 	%rd457, %rd456, %rd454;
	mov.b64 	{%r468, %r473}, %rd457;
	mov.b32 	%r474, 8;
	// begin inline asm
	shfl.sync.down.b32 %r467, %r468, %r474, %r440, %r486;
	// end inline asm
	// begin inline asm
	shfl.sync.down.b32 %r472, %r473, %r474, %r440, %r486;
	// end inline asm
	mov.b64 	%rd458, {%r467, %r472};
	add.s32 	%r495, %r332, 8;
	setp.gt.s32 	%p125, %r495, %r440;
	selp.b64 	%rd459, 0, %rd458, %p125;
	add.s64 	%rd460, %rd459, %rd457;
	mov.b64 	{%r478, %r483}, %rd460;
	mov.b32 	%r484, 16;
	// begin inline asm
	shfl.sync.down.b32 %r477, %r478, %r484, %r440, %r486;
	// end inline asm
	// begin inline asm
	shfl.sync.down.b32 %r482, %r483, %r484, %r440, %r486;
	// end inline asm
	mov.b64 	%rd461, {%r477, %r482};
	add.s32 	%r496, %r332, 16;
	setp.gt.s32 	%p126, %r496, %r440;
	selp.b64 	%rd462, 0, %rd461, %p126;
	add.s64 	%rd463, %rd460, %rd569;
	add.s64 	%rd569, %rd463, %rd462;
	add.s32 	%r550, %r550, -32;
	bra.uni 	$L__BB6_15;
$L__BB6_20:
	mov.u32 	%r433, %tid.x;
	setp.ne.s32 	%p114, %r433, 0;
	@%p114 bra 	$L__BB6_22;
	add.s64 	%rd441, %rd569, %rd21;
	add.s64 	%rd439, %rd24, 512;
	mov.b64 	%rd440, 101;
	// begin inline asm
	st.relaxed.gpu.v2.u64 [%rd439], {%rd440, %rd441};
	// end inline asm
	st.shared.u64 	[_ZZN3cub18CUB_300001_SM_10006detail4scan16DeviceScanKernelINS2_10policy_hubIyyyjN4cuda3std3__44plusIvEEE10Policy1000EN6thrust24THRUST_300001_SM_1000_NS6detail15normal_iteratorINSD_10device_ptrIyEEEESI_NS0_13ScanTileStateIyLb1EEES9_NS0_8NullTypeEjyLb0ESL_EEvT0_T1_T2_iT3_T4_T5_E12temp_storage+8], %rd569;
	st.shared.u64 	[_ZZN3cub18CUB_300001_SM_10006detail4scan16DeviceScanKernelINS2_10policy_hubIyyyjN4cuda3std3__44plusIvEEE10Policy1000EN6thrust24THRUST_300001_SM_1000_NS6detail15normal_iteratorINSD_10device_ptrIyEEEESI_NS0_13ScanTileStateIyLb1EEES9_NS0_8NullTypeEjyLb0ESL_EEvT0_T1_T2_iT3_T4_T5_E12temp_storage+16], %rd441;
$L__BB6_22:
	setp.ne.s32 	%p115, %r332, 0;
	mov.u64 	%rd572, %rd23;
	@%p115 bra 	$L__BB6_24;
	st.shared.u64 	[_ZZN3cub18CUB_300001_SM_10006detail4scan16DeviceScanKernelINS2_10policy_hubIyyyjN4cuda3std3__44plusIvEEE10Policy1000EN6thrust24THRUST_300001_SM_1000_NS6detail15normal_iteratorINSD_10device_ptrIyEEEESI_NS0_13ScanTileStateIyLb1EEES9_NS0_8NullTypeEjyLb0ESL_EEvT0_T1_T2_iT3_T4_T5_E12temp_storage+152], %rd569;
	mov.u64 	%rd572, %rd569;
$L__BB6_24:
	bar.sync 	0;
	mov.u32 	%r434, %tid.x;
	setp.eq.s32 	%p116, %r434, 0;
	ld.shared.u64 	%rd442, [_ZZN3cub18CUB_300001_SM_10006detail4scan16DeviceScanKernelINS2_10policy_hubIyyyjN4cuda3std3__44plusIvEEE10Policy1000EN6thrust24THRUST_300001_SM_1000_NS6detail15normal_iteratorINSD_10device_ptrIyEEEESI_NS0_13ScanTileStateIyLb1EEES9_NS0_8NullTypeEjyLb0ESL_EEvT0_T1_T2_iT3_T4_T5_E12temp_storage+152];
	selp.b64 	%rd443, 0, %rd442, %p116;
	add.s64 	%rd573, %rd443, %rd572;
$L__BB6_25:
	ld.param.u32 	%r544, [_ZN3cub18CUB_300001_SM_10006detail4scan16DeviceScanKernelINS2_10policy_hubIyyyjN4cuda3std3__44plusIvEEE10Policy1000EN6thrust24THRUST_300001_SM_1000_NS6detail15normal_iteratorINSD_10device_ptrIyEEEESI_NS0_13ScanTileStateIyLb1EEES9_NS0_8NullTypeEjyLb0ESL_EEvT0_T1_T2_iT3_T4_T5__param_3];
	add.s64 	%rd539, %rd573, %rd4;
	add.s64 	%rd540, %rd5, %rd539;
	add.s64 	%rd541, %rd6, %rd540;
	add.s64 	%rd542, %rd7, %rd541;
	add.s64 	%rd543, %rd8, %rd542;
	add.s64 	%rd544, %rd9, %rd543;
	add.s64 	%rd545, %rd10, %rd544;
	add.s64 	%rd546, %rd11, %rd545;
	add.s64 	%rd547, %rd12, %rd546;
	add.s64 	%rd548, %rd13, %rd547;
	add.s64 	%rd549, %rd14, %rd548;
	bar.sync 	0;
	st.shared.u64 	[%r8], %rd539;
	st.shared.u64 	[%r8+8], %rd540;
	st.shared.u64 	[%r8+16], %rd541;
	st.shared.u64 	[%r8+24], %rd542;
	st.shared.u64 	[%r8+32], %rd543;
	st.shared.u64 	[%r8+40], %rd544;
	st.shared.u64 	[%r8+48], %rd545;
	st.shared.u64 	[%r8+56], %rd546;
	st.shared.u64 	[%r8+64], %rd547;
	st.shared.u64 	[%r8+72], %rd548;
	st.shared.u64 	[%r8+80], %rd549;
	bar.warp.sync 	-1;
	ld.shared.u64 	%rd550, [%r7];
	ld.shared.u64 	%rd551, [%r7+256];
	ld.shared.u64 	%rd552, [%r7+512];
	ld.shared.u64 	%rd553, [%r7+768];
	ld.shared.u64 	%rd554, [%r7+1024];
	ld.shared.u64 	%rd555, [%r7+1280];
	ld.shared.u64 	%rd556, [%r7+1536];
	ld.shared.u64 	%rd557, [%r7+1792];
	ld.shared.u64 	%rd558, [%r7+2048];
	ld.shared.u64 	%rd559, [%r7+2304];
	ld.shared.u64 	%rd560, [%r7+2560];
	mov.u32 	%r530, %tid.x;
	and.b32  	%r531, %r530, 992;
	mul.lo.s32 	%r532, %r531, 11;
	and.b32  	%r533, %r530, 31;
	or.b32  	%r534, %r532, %r533;
	cvt.u64.u32 	%rd561, %r534;
	mov.u32 	%r535, %ctaid.x;
	add.s32 	%r536, %r544, %r535;
	mul.lo.s32 	%r537, %r536, 4576;
	cvt.u64.u32 	%rd562, %r537;
	add.s64 	%rd563, %rd561, %rd562;
	shl.b64 	%rd564, %rd563, 3;
	add.s64 	%rd565, %rd3, %rd564;
	st.global.u64 	[%rd565], %rd550;
	st.global.u64 	[%rd565+256], %rd551;
	st.global.u64 	[%rd565+512], %rd552;
	st.global.u64 	[%rd565+768], %rd553;
	st.global.u64 	[%rd565+1024], %rd554;
	st.global.u64 	[%rd565+1280], %rd555;
	st.global.u64 	[%rd565+1536], %rd556;
	st.global.u64 	[%rd565+1792], %rd557;
	st.global.u64 	[%rd565+2048], %rd558;
	st.global.u64 	[%rd565+2304], %rd559;
	st.global.u64 	[%rd565+2560], %rd560;
	bra.uni 	$L__BB6_96;
$L__BB6_26:
	setp.eq.s32 	%p2, %r3, 0;
	@%p2 bra 	$L__BB6_96;
	mul.wide.u32 	%rd130, %r2, 8;
	add.s64 	%rd131, %rd2, %rd130;
	mov.u32 	%r25, %tid.x;
	ld.global.u64 	%rd584, [%rd131];
	and.b32  	%r50, %r25, 31;
	and.b32  	%r51, %r25, 992;
	mul.lo.s32 	%r52, %r51, 11;
	or.b32  	%r26, %r52, %r50;
	setp.ge.u32 	%p3, %r26, %r3;
	shl.b32 	%r53, %r26, 3;
	cvt.u64.u32 	%rd132, %r53;
	add.s64 	%rd50, %rd131, %rd132;
	mov.u64 	%rd574, %rd584;
	@%p3 bra 	$L__BB6_29;
	ld.global.u64 	%rd574, [%rd50];
$L__BB6_29:
	add.s32 	%r54, %r26, 32;
	setp.ge.u32 	%p4, %r54, %r3;
	mov.u64 	%rd575, %rd584;
	@%p4 bra 	$L__BB6_31;
	ld.global.u64 	%rd575, [%rd50+256];
$L__BB6_31:
	add.s32 	%r55, %r26, 64;
	setp.ge.u32 	%p5, %r55, %r3;
	mov.u64 	%rd576, %rd584;
	@%p5 bra 	$L__BB6_33;
	ld.global.u64 	%rd576, [%rd50+512];
$L__BB6_33:
	add.s32 	%r56, %r26, 96;
	setp.ge.u32 	%p6, %r56, %r3;
	mov.u64 	%rd577, %rd584;
	@%p6 bra 	$L__BB6_35;
	ld.global.u64 	%rd577, [%rd50+768];
$L__BB6_35:
	add.s32 	%r57, %r26, 128;
	setp.ge.u32 	%p7, %r57, %r3;
	mov.u64 	%rd578, %rd584;
	@%p7 bra 	$L__BB6_37;
	ld.global.u64 	%rd578, [%rd50+1024];
$L__BB6_37:
	add.s32 	%r58, %r26, 160;
	setp.ge.u32 	%p8, %r58, %r3;
	mov.u64 	%rd579, %rd584;
	@%p8 bra 	$L__BB6_39;
	ld.global.u64 	%rd579, [%rd50+1280];
$L__BB6_39:
	add.s32 	%r59, %r26, 192;
	setp.ge.u32 	%p9, %r59, %r3;
	mov.u64 	%rd580, %rd584;
	@%p9 bra 	$L__BB6_41;
	ld.global.u64 	%rd580, [%rd50+1536];
$L__BB6_41:
	add.s32 	%r60, %r26, 224;
	setp.ge.u32 	%p10, %r60, %r3;
	mov.u64 	%rd581, %rd584;
	@%p10 bra 	$L__BB6_43;
	ld.global.u64 	%rd581, [%rd50+1792];
$L__BB6_43:
	add.s32 	%r61, %r26, 256;
	setp.ge.u32 	%p11, %r61, %r3;
	mov.u64 	%rd582, %rd584;
	@%p11 bra 	$L__BB6_45;
	ld.global.u64 	%rd582, [%rd50+2048];
$L__BB6_45:
	add.s32 	%r62, %r26, 288;
	setp.ge.u32 	%p12, %r62, %r3;
	mov.u64 	%rd583, %rd584;
	@%p12 bra 	$L__BB6_47;
	ld.global.u64 	%rd583, [%rd50+2304];
$L__BB6_47:
	add.s32 	%r63, %r26, 320;
	setp.ge.u32 	%p13, %r63, %r3;
	@%p13 bra 	$L__BB6_49;
	ld.global.u64 	%rd584, [%rd50+2560];
$L__BB6_49:
	// begin inline asm
	mov.u32 %r64, %laneid;
	// end inline asm
	shr.u32 	%r28, %r25, 5;
	mad.lo.s32 	%r65, %r28, 352, %r64;
	shl.b32 	%r66, %r65, 3;
	mov.u32 	%r67, _ZZN3cub18CUB_300001_SM_10006detail4scan16DeviceScanKernelINS2_10policy_hubIyyyjN4cuda3std3__44plusIvEEE10Policy1000EN6thrust24THRUST_300001_SM_1000_NS6detail15normal_iteratorINSD_10device_ptrIyEEEESI_NS0_13ScanTileStateIyLb1EEES9_NS0_8NullTypeEjyLb0ESL_EEvT0_T1_T2_iT3_T4_T5_E12temp_storage;
	add.s32 	%r29, %r67, %r66;
	st.shared.u64 	[%r29], %rd574;
	st.shared.u64 	[%r29+256], %rd575;
	st.shared.u64 	[%r29+512], %rd576;
	st.shared.u64 	[%r29+768], %rd577;
	st.shared.u64 	[%r29+1024], %rd578;
	st.shared.u64 	[%r29+1280], %rd579;
	st.shared.u64 	[%r29+1536], %rd580;
	st.shared.u64 	[%r29+1792], %rd581;
	st.shared.u64 	[%r29+2048], %rd582;
	st.shared.u64 	[%r29+2304], %rd583;
	st.shared.u64 	[%r29+2560], %rd584;
	bar.warp.sync 	-1;
	mad.lo.s32 	%r30, %r64, 80, %r29;
	ld.shared.u64 	%rd73, [%r30];
	ld.shared.u64 	%rd74, [%r30+8];
	ld.shared.u64 	%rd75, [%r30+16];
	ld.shared.u64 	%rd76, [%r30+24];
	ld.shared.u64 	%rd77, [%r30+32];
	ld.shared.u64 	%rd78, [%r30+40];
	ld.shared.u64 	%rd79, [%r30+48];
	ld.shared.u64 	%rd80, [%r30+56];
	ld.shared.u64 	%rd81, [%r30+64];
	ld.shared.u64 	%rd82, [%r30+72];
	ld.shared.u64 	%rd83, [%r30+80];
	bar.sync 	0;
	setp.ne.s32 	%p14, %r546, 0;
	@%p14 bra 	$L__BB6_53;
	add.s64 	%rd277, %rd74, %rd73;
	add.s64 	%rd278, %rd75, %rd277;
	add.s64 	%rd279, %rd76, %rd278;
	add.s64 	%rd280, %rd77, %rd279;
	add.s64 	%rd281, %rd78, %rd280;
	add.s64 	%rd282, %rd79, %rd281;
	add.s64 	%rd283, %rd80, %rd282;
	add.s64 	%rd284, %rd81, %rd283;
	add.s64 	%rd285, %rd82, %rd284;
	add.s64 	%rd264, %rd83, %rd285;
	mov.b32 	%r241, 1;
	mov.b32 	%r254, 0;
	mov.b32 	%r255, -1;
	// begin inline asm
	{  .reg .u64 r0;  .reg .u32 lo;  .reg .u32 hi;  .reg .pred p;  mov.b64 {lo, hi}, %rd264;  shfl.sync.up.b32 lo|p, lo, %r241, %r254, %r255;  shfl.sync.up.b32 hi|p, hi, %r241, %r254, %r255;  mov.b64 r0, {lo, hi};  @p add.u64 r0, r0, %rd264;  mov.u64 %rd262, r0;}
	// end inline asm
	mov.b32 	%r244, 2;
	// begin inline asm
	{  .reg .u64 r0;  .reg .u32 lo;  .reg .u32 hi;  .reg .pred p;  mov.b64 {lo, hi}, %rd262;  shfl.sync.up.b32 lo|p, lo, %r244, %r254, %r255;  shfl.sync.up.b32 hi|p, hi, %r244, %r254, %r255;  mov.b64 r0, {lo, hi};  @p add.u64 r0, r0, %rd262;  mov.u64 %rd265, r0;}
	// end inline asm
	mov.b32 	%r247, 4;
	// begin inline asm
	{  .reg .u64 r0;  .reg .u32 lo;  .reg .u32 hi;  .reg .pred p;  mov.b64 {lo, hi}, %rd265;  shfl.sync.up.b32 lo|p, lo, %r247, %r254, %r255;  shfl.sync.up.b32 hi|p, hi, %r247, %r254, %r255;  mov.b64 r0, {lo, hi};  @p add.u64 r0, r0, %rd265;  mov.u64 %rd268, r0;}
	// end inline asm
	mov.b32 	%r250, 8;
	// begin inline asm
	{  .reg .u64 r0;  .reg .u32 lo;  .reg .u32 hi;  .reg .pred p;  mov.b64 {lo, hi}, %rd268;  shfl.sync.up.b32 lo|p, lo, %r250, %r254, %r255;  shfl.sync.up.b32 hi|p, hi, %r250, %r254, %r255;  mov.b64 r0, {lo, hi};  @p add.u64 r0, r0, %rd268;  mov.u64 %rd271, r0;}
	// end inline asm
	mov.b32 	%r253, 16;
	// begin inline asm
	{  .reg .u64 r0;  .reg .u32 lo;  .reg .u32 hi;  .reg .pred p;  mov.b64 {lo, hi}, %rd271;  shfl.sync.up.b32 lo|p, lo, %r253, %r254, %r255;  shfl.sync.up.b32 hi|p, hi, %r253, %r254, %r255;  mov.b64 r0, {lo, hi};  @p add.u64 r0, r0, %rd271;  mov.u64 %rd274, r0;}
	// end inline asm
	setp.ne.s32 	%p57, %r64, 31;
	@%p57 bra 	$L__BB6_52;
	shl.b32 	%r256, %r28, 3;
	add.s32 	%r258, %r67, %r256;
	st.shared.u64 	[%r258+32], %rd274;
$L__BB6_52:
	sub.s64 	%rd286, %rd274, %rd264;
	bar.sync 	0;
	ld.shared.v2.u64 	{%rd287, %rd288}, [_ZZN3cub18CUB_300001_SM_10006detail4scan16DeviceScanKernelINS2_10policy_hubIyyyjN4cuda3std3__44plusIvEEE10Policy1000EN6thrust24THRUST_300001_SM_1000_NS6detail15normal_iteratorINSD_10device_ptrIyEEEESI_NS0_13ScanTileStateIyLb1EEES9_NS0_8NullTypeEjyLb0ESL_EEvT0_T1_T2_iT3_T4_T5_E12temp_storage+32];
	add.s64 	%rd289, %rd288, %rd287;
	setp.eq.s32 	%p58, %r28, 2;
	selp.b64 	%rd290, %rd289, %rd287, %p58;
	ld.shared.v2.u64 	{%rd291, %rd292}, [_ZZN3cub18CUB_300001_SM_10006detail4scan16DeviceScanKernelINS2_10policy_hubIyyyjN4cuda3std3__44plusIvEEE10Policy1000EN6thrust24THRUST_300001_SM_1000_NS6detail15normal_iteratorINSD_10device_ptrIyEEEESI_NS0_13ScanTileStateIyLb1EEES9_NS0_8NullTypeEjyLb0ESL_EEvT0_T1_T2_iT3_T4_T5_E12temp_storage+48];
	add.s64 	%rd293, %rd289, %rd291;
	setp.eq.s32 	%p59, %r28, 3;
	selp.b64 	%rd294, %rd293, %rd290, %p59;
	add.s64 	%rd295, %rd293, %rd292;
	setp.eq.s32 	%p60, %r28, 4;
	selp.b64 	%rd296, %rd295, %rd294, %p60;
	ld.shared.v2.u64 	{%rd297, %rd298}, [_ZZN3cub18CUB_300001_SM_10006detail4scan16DeviceScanKernelINS2_10policy_hubIyyyjN4cuda3std3__44plusIvEEE10Policy1000EN6thrust24THRUST_300001_SM_1000_NS6detail15normal_iteratorINSD_10device_ptrIyEEEESI_NS0_13ScanTileStateIyLb1EEES9_NS0_8NullTypeEjyLb0ESL_EEvT0_T1_T2_iT3_T4_T5_E12temp_storage+64];
	add.s64 	%rd299, %rd295, %rd297;
	setp.eq.s32 	%p61, %r28, 5;
	selp.b64 	%rd300, %rd299, %rd296, %p61;
	add.s64 	%rd301, %rd299, %rd298;
	setp.eq.s32 	%p62, %r28, 6;
	selp.b64 	%rd302, %rd301, %rd300, %p62;
	ld.shared.v2.u64 	{%rd303, %rd304}, [_ZZN3cub18CUB_300001_SM_10006detail4scan16DeviceScanKernelINS2_10policy_hubIyyyjN4cuda3std3__44plusIvEEE10Policy1000EN6thrust24THRUST_300001_SM_1000_NS6detail15normal_iteratorINSD_10device_ptrIyEEEESI_NS0_13ScanTileStateIyLb1EEES9_NS0_8NullTypeEjyLb0ESL_EEvT0_T1_T2_iT3_T4_T5_E12temp_storage+80];
	add.s64 	%rd305, %rd301, %rd303;
	setp.eq.s32 	%p63, %r28, 7;
	selp.b64 	%rd306, %rd305, %rd302, %p63;
	add.s64 	%rd307, %rd305, %rd304;
	setp.eq.s32 	%p64, %r28, 8;
	selp.b64 	%rd308, %rd307, %rd306, %p64;
	ld.shared.v2.u64 	{%rd309, %rd310}, [_ZZN3cub18CUB_300001_SM_10006detail4scan16DeviceScanKernelINS2_10policy_hubIyyyjN4cuda3std3__44plusIvEEE10Policy1000EN6thrust24THRUST_300001_SM_1000_NS6detail15normal_iteratorINSD_10device_ptrIyEEEESI_NS0_13ScanTileStateIyLb1EEES9_NS0_8NullTypeEjyLb0ESL_EEvT0_T1_T2_iT3_T4_T5_E12temp_storage+96];
	add.s64 	%rd311, %rd307, %rd309;
	setp.eq.s32 	%p65, %r28, 9;
	selp.b64 	%rd312, %rd311, %rd308, %p65;
	add.s64 	%rd313, %rd311, %rd310;
	setp.eq.s32 	%p66, %r28, 10;
	selp.b64 	%rd314, %rd313, %rd312, %p66;
	ld.shared.v2.u64 	{%rd315, %rd316}, [_ZZN3cub18CUB_300001_SM_10006detail4scan16DeviceScanKernelINS2_10policy_hubIyyyjN4cuda3std3__44plusIvEEE10Policy1000EN6thrust24THRUST_300001_SM_1000_NS6detail15normal_iteratorINSD_10device_ptrIyEEEESI_NS0_13ScanTileStateIyLb1EEES9_NS0_8NullTypeEjyLb0ESL_EEvT0_T1_T2_iT3_T4_T5_E12temp_storage+112];
	add.s64 	%rd317, %rd313, %rd315;
	setp.eq.s32 	%p67, %r28, 11;
	selp.b64 	%rd318, %rd317, %rd314, %p67;
	add.s64 	%rd319, %rd317, %rd316;
	setp.eq.s32 	%p68, %r28, 12;
	selp.b64 	%rd320, %rd319, %rd318, %p68;
	setp.lt.u32 	%p69, %r25, 32;
	setp.eq.s32 	%p70, %r64, 0;
	selp.b64 	%rd321, 0, %rd286, %p70;
	add.s64 	%rd322, %rd320, %rd321;
	selp.b64 	%rd323, %rd286, %rd322, %p69;
	setp.eq.s32 	%p71, %r25, 0;
	selp.b64 	%rd592, 0, %rd323, %p71;
	bra.uni 	$L__BB6_72;
$L__BB6_53:
	add.s64 	%rd148, %rd74, %rd73;
	add.s64 	%rd149, %rd75, %rd148;
	add.s64 	%rd150, %rd76, %rd149;
	add.s64 	%rd151, %rd77, %rd150;
	add.s64 	%rd152, %rd78, %rd151;
	add.s64 	%rd153, %rd79, %rd152;
	add.s64 	%rd154, %rd80, %rd153;
	add.s64 	%rd155, %rd81, %rd154;
	add.s64 	%rd156, %rd82, %rd155;
	add.s64 	%rd135, %rd83, %rd156;
	mov.b32 	%r68, 1;
	mov.b32 	%r81, 0;
	mov.b32 	%r82, -1;
	// begin inline asm
	{  .reg .u64 r0;  .reg .u32 lo;  .reg .u32 hi;  .reg .pred p;  mov.b64 {lo, hi}, %rd135;  shfl.sync.up.b32 lo|p, lo, %r68, %r81, %r82;  shfl.sync.up.b32 hi|p, hi, %r68, %r81, %r82;  mov.b64 r0, {lo, hi};  @p add.u64 r0, r0, %rd135;  mov.u64 %rd133, r0;}
	// end inline asm
	mov.b32 	%r71, 2;
	// begin inline asm
	{  .reg .u64 r0;  .reg .u32 lo;  .reg .u32 hi;  .reg .pred p;  mov.b64 {lo, hi}, %rd133;  shfl.sync.up.b32 lo|p, lo, %r71, %r81, %r82;  shfl.sync.up.b32 hi|p, hi, %r71, %r81, %r82;  mov.b64 r0, {lo, hi};  @p add.u64 r0, r0, %rd133;  mov.u64 %rd136, r0;}
	// end inline asm
	mov.b32 	%r74, 4;
	// begin inline asm
	{  .reg .u64 r0;  .reg .u32 lo;  .reg .u32 hi;  .reg .pred p;  mov.b64 {lo, hi}, %rd136;  shfl.sync.up.b32 lo|p, lo, %r74, %r81, %r82;  shfl.sync.up.b32 hi|p, hi, %r74, %r81, %r82;  mov.b64 r0, {lo, hi};  @p add.u64 r0, r0, %rd136;  mov.u64 %rd139, r0;}
	// end inline asm
	mov.b32 	%r77, 8;
	// begin inline asm
	{  .reg .u64 r0;  .reg .u32 lo;  .reg .u32 hi;  .reg .pred p;  mov.b64 {lo, hi}, %rd139;  shfl.sync.up.b32 lo|p, lo, %r77, %r81, %r82;  shfl.sync.up.b32 hi|p, hi, %r77, %r81, %r82;  mov.b64 r0, {lo, hi};  @p add.u64 r0, r0, %rd139;  mov.u64 %rd142, r0;}
	// end inline asm
	mov.b32 	%r80, 16;
	// begin inline asm
	{  .reg .u64 r0;  .reg .u32 lo;  .reg .u32 hi;  .reg .pred p;  mov.b64 {lo, hi}, %rd142;  shfl.sync.up.b32 lo|p, lo, %r80, %r81, %r82;  shfl.sync.up.b32 hi|p, hi, %r80, %r81, %r82;  mov.b64 r0, {lo, hi};  @p add.u64 r0, r0, %rd142;  mov.u64 %rd145, r0;}
	// end inline asm
	setp.ne.s32 	%p15, %r64, 31;
	@%p15 bra 	$L__BB6_55;
	shl.b32 	%r83, %r28, 3;
	add.s32 	%r85, %r67, %r83;
	st.shared.u64 	[%r85+32], %rd145;
$L__BB6_55:
	sub.s64 	%rd167, %rd145, %rd135;
	bar.sync 	0;
	ld.shared.v2.u64 	{%rd168, %rd169}, [_ZZN3cub18CUB_300001_SM_10006detail4scan16DeviceScanKernelINS2_10policy_hubIyyyjN4cuda3std3__44plusIvEEE10Policy1000EN6thrust24THRUST_300001_SM_1000_NS6detail15normal_iteratorINSD_10device_ptrIyEEEESI_NS0_13ScanTileStateIyLb1EEES9_NS0_8NullTypeEjyLb0ESL_EEvT0_T1_T2_iT3_T4_T5_E12temp_storage+32];
	add.s64 	%rd170, %rd169, %rd168;
	setp.eq.s32 	%p16, %r28, 2;
	selp.b64 	%rd171, %rd170, %rd168, %p16;
	ld.shared.v2.u64 	{%rd172, %rd173}, [_ZZN3cub18CUB_300001_SM_10006detail4scan16DeviceScanKernelINS2_10policy_hubIyyyjN4cuda3std3__44plusIvEEE10Policy1000EN6thrust24THRUST_300001_SM_1000_NS6detail15normal_iteratorINSD_10device_ptrIyEEEESI_NS0_13ScanTileStateIyLb1EEES9_NS0_8NullTypeEjyLb0ESL_EEvT0_T1_T2_iT3_T4_T5_E12temp_storage+48];
	add.s64 	%rd174, %rd170, %rd172;
	setp.eq.s32 	%p17, %r28, 3;
	selp.b64 	%rd175, %rd174, %rd171, %p17;
	add.s64 	%rd176, %rd174, %rd173;
	setp.eq.s32 	%p18, %r28, 4;
	selp.b64 	%rd177, %rd176, %rd175, %p18;
	ld.shared.v2.u64 	{%rd178, %rd179}, [_ZZN3cub18CUB_300001_SM_10006detail4scan16DeviceScanKernelINS2_10policy_hubIyyyjN4cuda3std3__44plusIvEEE10Policy1000EN6thrust24THRUST_300001_SM_1000_NS6detail15normal_iteratorINSD_10device_ptrIyEEEESI_NS0_13ScanTileStateIyLb1EEES9_NS0_8NullTypeEjyLb0ESL_EEvT0_T1_T2_iT3_T4_T5_E12temp_storage+64];
	add.s64 	%rd180, %rd176, %rd178;
	setp.eq.s32 	%p19, %r28, 5;
	selp.b64 	%rd181, %rd180, %rd177, %p19;
	add.s64 	%rd182, %rd180, %rd179;
	setp.eq.s32 	%p20, %r28, 6;
	selp.b64 	%rd183, %rd182, %rd181, %p20;
	ld.shared.v2.u64 	{%rd184, %rd185}, [_ZZN3cub18CUB_300001_SM_10006detail4scan16DeviceScanKernelINS2_10policy_hubIyyyjN4cuda3std3__44plusIvEEE10Policy1000EN6thrust24THRUST_300001_SM_1000_NS6detail15normal_iteratorINSD_10device_ptrIyEEEESI_NS0_13ScanTileStateIyLb1EEES9_NS0_8NullTypeEjyLb0ESL_EEvT0_T1_T2_iT3_T4_T5_E12temp_storage+80];
	add.s64 	%rd186, %rd182, %rd184;
	setp.eq.s32 	%p21, %r28, 7;
	selp.b64 	%rd187, %rd186, %rd183, %p21;
	add.s64 	%rd188, %rd186, %rd185;
	setp.eq.s32 	%p22, %r28, 8;
	selp.b64 	%rd189, %rd188, %rd187, %p22;
	ld.shared.v2.u64 	{%rd190, %rd191}, [_ZZN3cub18CUB_300001_SM_10006detail4scan16DeviceScanKernelINS2_10policy_hubIyyyjN4cuda3std3__44plusIvEEE10Policy1000EN6thrust24THRUST_300001_SM_1000_NS6detail15normal_iteratorINSD_10device_ptrIyEEEESI_NS0_13ScanTileStateIyLb1EEES9_NS0_8NullTypeEjyLb0ESL_EEvT0_T1_T2_iT3_T4_T5_E12temp_storage+96];
	add.s64 	%rd192, %rd188, %rd190;
	setp.eq.s32 	%p23, %r28, 9;
	selp.b64 	%rd193, %rd192, %rd189, %p23;
	add.s64 	%rd194, %rd192, %rd191;
	setp.eq.s32 	%p24, %r28, 10;
	selp.b64 	%rd195, %rd194, %rd193, %p24;
	ld.shared.v2.u64 	{%rd196, %rd197}, [_ZZN3cub18CUB_300001_SM_10006detail4scan16DeviceScanKernelINS2_10policy_hubIyyyjN4cuda3std3__44plusIvEEE10Policy1000EN6thrust24THRUST_300001_SM_1000_NS6detail15normal_iteratorINSD_10device_ptrIyEEEESI_NS0_13ScanTileStateIyLb1EEES9_NS0_8NullTypeEjyLb0ESL_EEvT0_T1_T2_iT3_T4_T5_E12temp_storage+112];
	add.s64 	%rd198, %rd194, %rd196;
	setp.eq.s32 	%p25, %r28, 11;
	selp.b64 	%rd199, %rd198, %rd195, %p25;
	add.s64 	%rd200, %rd198, %rd197;
	setp.eq.s32 	%p26, %r28, 12;
	selp.b64 	%rd201, %rd200, %rd199, %p26;
	ld.shared.u64 	%rd202, [_ZZN3cub18CUB_300001_SM_10006detail4scan16DeviceScanKernelINS2_10policy_hubIyyyjN4cuda3std3__44plusIvEEE10Policy1000EN6thrust24THRUST_300001_SM_1000_NS6detail15normal_iteratorINSD_10device_ptrIyEEEESI_NS0_13ScanTileStateIyLb1EEES9_NS0_8NullTypeEjyLb0ESL_EEvT0_T1_T2_iT3_T4_T5_E12temp_storage+128];
	add.s64 	%rd88, %rd200, %rd202;
	setp.gt.u32 	%p27, %r25, 31;
	setp.lt.u32 	%p28, %r25, 32;
	setp.eq.s32 	%p29, %r64, 0;
	selp.b64 	%rd203, 0, %rd167, %p29;
	add.s64 	%rd591, %rd201, %rd203;
	selp.b64 	%rd90, %rd167, %rd591, %p28;
	@%p27 bra 	$L__BB6_71;
	setp.ne.s32 	%p30, %r25, 0;
	mul.wide.s32 	%rd204, %r546, 16;
	add.s64 	%rd91, %rd1, %rd204;
	@%p30 bra 	$L__BB6_58;
	st.shared.u64 	[_ZZN3cub18CUB_300001_SM_10006detail4scan16DeviceScanKernelINS2_10policy_hubIyyyjN4cuda3std3__44plusIvEEE10Policy1000EN6thrust24THRUST_300001_SM_1000_NS6detail15normal_iteratorINSD_10device_ptrIyEEEESI_NS0_13ScanTileStateIyLb1EEES9_NS0_8NullTypeEjyLb0ESL_EEvT0_T1_T2_iT3_T4_T5_E12temp_storage+24], %rd88;
	add.s64 	%rd205, %rd91, 512;
	mov.b64 	%rd206, 100;
	// begin inline asm
	st.relaxed.gpu.v2.u64 [%rd205], {%rd206, %rd88};
	// end inline asm
$L__BB6_58:
	not.b32 	%r90, %r25;
	add.s32 	%r91, %r546, %r90;
	mov.b32 	%r87, 710;
	// begin inline asm
	nanosleep.u32 %r87;
	// end inline asm
	mul.wide.s32 	%rd211, %r91, 16;
	add.s64 	%rd212, %rd1, %rd211;
	add.s64 	%rd210, %rd212, 512;
	// begin inline asm
	ld.relaxed.gpu.v2.u64 {%rd589, %rd586}, [%rd210];
	// end inline asm
	mov.b32 	%r554, 386;
$L__BB6_59:
	setp.eq.s64 	%p31, %rd589, 99;
	mov.b32 	%r92, -1;
	vote.sync.any.pred 	%p32, %p31, %r92;
	not.pred 	%p33, %p32;
	@%p33 bra 	$L__BB6_61;
	ld.param.u32 	%r539, [_ZN3cub18CUB_300001_SM_10006detail4scan16DeviceScanKernelINS2_10policy_hubIyyyjN4cuda3std3__44plusIvEEE10Policy1000EN6thrust24THRUST_300001_SM_1000_NS6detail15normal_iteratorINSD_10device_ptrIyEEEESI_NS0_13ScanTileStateIyLb1EEES9_NS0_8NullTypeEjyLb0ESL_EEvT0_T1_T2_iT3_T4_T5__param_3];
	shr.u32 	%r33, %r554, 1;
	mul.lo.s32 	%r232, %r546, 16807;
	and.b32  	%r546, %r232, 2147483647;
	sub.s32 	%r233, %r554, %r33;
	add.s32 	%r234, %r233, 1;
	rem.u32 	%r235, %r546, %r234;
	add.s32 	%r231, %r235, %r33;
	// begin inline asm
	nanosleep.u32 %r231;
	// end inline asm
	add.s32 	%r237, %r539, %r49;
	mov.u32 	%r238, %tid.x;
	not.b32 	%r239, %r238;
	add.s32 	%r240, %r237, %r239;
	mul.wide.s32 	%rd260, %r240, 16;
	add.s64 	%rd261, %rd1, %rd260;
	add.s64 	%rd259, %rd261, 512;
	// begin inline asm
	ld.relaxed.gpu.v2.u64 {%rd589, %rd586}, [%rd259];
	// end inline asm
	mov.u32 	%r554, %r33;
	bra.uni 	$L__BB6_59;
$L__BB6_61:
	ld.param.u32 	%r538, [_ZN3cub18CUB_300001_SM_10006detail4scan16DeviceScanKernelINS2_10policy_hubIyyyjN4cuda3std3__44plusIvEEE10Policy1000EN6thrust24THRUST_300001_SM_1000_NS6detail15normal_iteratorINSD_10device_ptrIyEEEESI_NS0_13ScanTileStateIyLb1EEES9_NS0_8NullTypeEjyLb0ESL_EEvT0_T1_T2_iT3_T4_T5__param_3];
	add.s32 	%r147, %r538, %r49;
	not.b32 	%r149, %r25;
	add.s32 	%r557, %r147, %r149;
	setp.eq.s64 	%p34, %rd589, 101;
	mov.b32 	%r144, -1;
	vote.sync.ballot.b32 	%r150, %p34, %r144;
	// begin inline asm
	mov.u32 %r94, %lanemask_ge;
	// end inline asm
	and.b32  	%r151, %r150, %r94;
	or.b32  	%r152, %r151, -2147483648;
	add.s32 	%r153, %r152, -1;
	not.b32 	%r154, %r152;
	and.b32  	%r155, %r154, %r153;
	popc.b32 	%r98, %r155;
	mov.b64 	{%r96, %r101}, %rd586;
	mov.b32 	%r102, 1;
	// begin inline asm
	shfl.sync.down.b32 %r95, %r96, %r102, %r98, %r144;
	// end inline asm
	// begin inline asm
	shfl.sync.down.b32 %r100, %r101, %r102, %r98, %r144;
	// end inline asm
	mov.b64 	%rd213, {%r95, %r100};
	setp.lt.s32 	%p36, %r64, %r98;
	selp.b64 	%rd214, %rd213, 0, %p36;
	add.s64 	%rd215, %rd214, %rd586;
	mov.b64 	{%r106, %r111}, %rd215;
	mov.b32 	%r112, 2;
	// begin inline asm
	shfl.sync.down.b32 %r105, %r106, %r112, %r98, %r144;
	// end inline asm
	// begin inline asm
	shfl.sync.down.b32 %r110, %r111, %r112, %r98, %r144;
	// end inline asm
	mov.b64 	%rd216, {%r105, %r110};
	add.s32 	%r156, %r64, 2;
	setp.gt.s32 	%p37, %r156, %r98;
	selp.b64 	%rd217, 0, %rd216, %p37;
	add.s64 	%rd218, %rd217, %rd215;
	mov.b64 	{%r116, %r121}, %rd218;
	mov.b32 	%r122, 4;
	// begin inline asm
	shfl.sync.down.b32 %r115, %r116, %r122, %r98, %r144;
	// end inline asm
	// begin inline asm
	shfl.sync.down.b32 %r120, %r121, %r122, %r98, %r144;
	// end inline asm
	mov.b64 	%rd219, {%r115, %r120};
	add.s32 	%r157, %r64, 4;
	setp.gt.s32 	%p38, %r157, %r98;
	selp.b64 	%rd220, 0, %rd219, %p38;
	add.s64 	%rd221, %rd220, %rd218;
	mov.b64 	{%r126, %r131}, %rd221;
	mov.b32 	%r132, 8;
	// begin inline asm
	shfl.sync.down.b32 %r125, %r126, %r132, %r98, %r144;
	// end inline asm
	// begin inline asm
	shfl.sync.down.b32 %r130, %r131, %r132, %r98, %r144;
	// end inline asm
	mov.b64 	%rd222, {%r125, %r130};
	add.s32 	%r158, %r64, 8;
	setp.gt.s32 	%p39, %r158, %r98;
	selp.b64 	%rd223, 0, %rd222, %p39;
	add.s64 	%rd224, %rd223, %rd221;
	mov.b64 	{%r136, %r141}, %rd224;
	mov.b32 	%r142, 16;
	// begin inline asm
	shfl.sync.down.b32 %r135, %r136, %r142, %r98, %r144;
	// end inline asm
	// begin inline asm
	shfl.sync.down.b32 %r140, %r141, %r142, %r98, %r144;
	// end inline asm
	mov.b64 	%rd225, {%r135, %r140};
	add.s32 	%r159, %r64, 16;
	setp.gt.s32 	%p40, %r159, %r98;
	selp.b64 	%rd226, 0, %rd225, %p40;
	add.s64 	%rd587, %rd226, %rd224;
	add.s64 	%rd101, %rd1, 512;
	mov.b32 	%r556, 386;
$L__BB6_62:
	setp.ne.s64 	%p41, %rd589, 101;
	mov.b32 	%r160, -1;
	vote.sync.all.pred 	%p42, %p41, %r160;
	not.pred 	%p43, %p42;
	@%p43 bra 	$L__BB6_67;
	shr.u32 	%r556, %r556, 1;
	mul.wide.s32 	%rd235, %r557, 16;
	add.s64 	%rd236, %rd101, %rd235;
	add.s64 	%rd234, %rd236, -512;
	// begin inline asm
	ld.relaxed.gpu.v2.u64 {%rd589, %rd590}, [%rd234];
	// end inline asm
	mov.u32 	%r559, %r556;
$L__BB6_64:
	setp.eq.s64 	%p47, %rd589, 99;
	mov.b32 	%r164, -1;
	vote.sync.any.pred 	%p48, %p47, %r164;
	not.pred 	%p49, %p48;
	@%p49 bra 	$L__BB6_66;
	shr.u32 	%r43, %r559, 1;
	mul.lo.s32 	%r227, %r546, 16807;
	and.b32  	%r546, %r227, 2147483647;
	sub.s32 	%r228, %r559, %r43;
	add.s32 	%r229, %r228, 1;
	rem.u32 	%r230, %r546, %r229;
	add.s32 	%r226, %r230, %r43;
	// begin inline asm
	nanosleep.u32 %r226;
	// end inline asm
	mul.wide.s32 	%rd255, %r557, 16;
	add.s64 	%rd256, %rd101, %rd255;
	add.s64 	%rd254, %rd256, -512;
	// begin inline asm
	ld.relaxed.gpu.v2.u64 {%rd589, %rd590}, [%rd254];
	// end inline asm
	mov.u32 	%r559, %r43;
	bra.uni 	$L__BB6_64;
$L__BB6_66:
	setp.eq.s64 	%p50, %rd589, 101;
	mov.b32 	%r215, -1;
	vote.sync.ballot.b32 	%r216, %p50, %r215;
	and.b32  	%r217, %r216, %r94;
	or.b32  	%r218, %r217, -2147483648;
	add.s32 	%r219, %r218, -1;
	not.b32 	%r220, %r218;
	and.b32  	%r221, %r220, %r219;
	popc.b32 	%r169, %r221;
	mov.b64 	{%r167, %r172}, %rd590;
	mov.b32 	%r173, 1;
	// begin inline asm
	shfl.sync.down.b32 %r166, %r167, %r173, %r169, %r215;
	// end inline asm
	// begin inline asm
	shfl.sync.down.b32 %r171, %r172, %r173, %r169, %r215;
	// end inline asm
	mov.b64 	%rd237, {%r166, %r171};
	setp.lt.s32 	%p52, %r64, %r169;
	selp.b64 	%rd238, %rd237, 0, %p52;
	add.s64 	%rd239, %rd238, %rd590;
	mov.b64 	{%r177, %r182}, %rd239;
	mov.b32 	%r183, 2;
	// begin inline asm
	shfl.sync.down.b32 %r176, %r177, %r183, %r169, %r215;
	// end inline asm
	// begin inline asm
	shfl.sync.down.b32 %r181, %r182, %r183, %r169, %r215;
	// end inline asm
	mov.b64 	%rd240, {%r176, %r181};
	add.s32 	%r222, %r64, 2;
	setp.gt.s32 	%p53, %r222, %r169;
	selp.b64 	%rd241, 0, %rd240, %p53;
	add.s64 	%rd242, %rd239, %rd241;
	mov.b64 	{%r187, %r192}, %rd242;
	mov.b32 	%r193, 4;
	// begin inline asm
	shfl.sync.down.b32 %r186, %r187, %r193, %r169, %r215;
	// end inline asm
	// begin inline asm
	shfl.sync.down.b32 %r191, %r192, %r193, %r169, %r215;
	// end inline asm
	mov.b64 	%rd243, {%r186, %r191};
	add.s32 	%r223, %r64, 4;
	setp.gt.s32 	%p54, %r223, %r169;
	selp.b64 	%rd244, 0, %rd243, %p54;
	add.s64 	%rd245, %rd244, %rd242;
	mov.b64 	{%r197, %r202}, %rd245;
	mov.b32 	%r203, 8;
	// begin inline asm
	shfl.sync.down.b32 %r196, %r197, %r203, %r169, %r215;
	// end inline asm
	// begin inline asm
	shfl.sync.down.b32 %r201, %r202, %r203, %r169, %r215;
	// end inline asm
	mov.b64 	%rd246, {%r196, %r201};
	add.s32 	%r224, %r64, 8;
	setp.gt.s32 	%p55, %r224, %r169;
	selp.b64 	%rd247, 0, %rd246, %p55;
	add.s64 	%rd248, %rd247, %rd245;
	mov.b64 	{%r207, %r212}, %rd248;
	mov.b32 	%r213, 16;
	// begin inline asm
	shfl.sync.down.b32 %r206, %r207, %r213, %r169, %r215;
	// end inline asm
	// begin inline asm
	shfl.sync.down.b32 %r211, %r212, %r213, %r169, %r215;
	// end inline asm
	mov.b64 	%rd249, {%r206, %r211};
	add.s32 	%r225, %r64, 16;
	setp.gt.s32 	%p56, %r225, %r169;
	selp.b64 	%rd250, 0, %rd249, %p56;
	add.s64 	%rd251, %rd248, %rd587;
	add.s64 	%rd587, %rd251, %rd250;
	add.s32 	%r557, %r557, -32;
	bra.uni 	$L__BB6_62;
$L__BB6_67:
	mov.u32 	%r162, %tid.x;
	setp.ne.s32 	%p44, %r162, 0;
	@%p44 bra 	$L__BB6_69;
	add.s64 	%rd229, %rd587, %rd88;
	add.s64 	%rd227, %rd91, 512;
	mov.b64 	%rd228, 101;
	// begin inline asm
	st.relaxed.gpu.v2.u64 [%rd227], {%rd228, %rd229};
	// end inline asm
	st.shared.u64 	[_ZZN3cub18CUB_300001_SM_10006detail4scan16DeviceScanKernelINS2_10policy_hubIyyyjN4cuda3std3__44plusIvEEE10Policy1000EN6thrust24THRUST_300001_SM_1000_NS6detail15normal_iteratorINSD_10device_ptrIyEEEESI_NS0_13ScanTileStateIyLb1EEES9_NS0_8NullTypeEjyLb0ESL_EEvT0_T1_T2_iT3_T4_T5_E12temp_storage+8], %rd587;
	st.shared.u64 	[_ZZN3cub18CUB_300001_SM_10006detail4scan16DeviceScanKernelINS2_10policy_hubIyyyjN4cuda3std3__44plusIvEEE10Policy1000EN6thrust24THRUST_300001_SM_1000_NS6detail15normal_iteratorINSD_10device_ptrIyEEEESI_NS0_13ScanTileStateIyLb1EEES9_NS0_8NullTypeEjyLb0ESL_EEvT0_T1_T2_iT3_T4_T5_E12temp_storage+16], %rd229;
$L__BB6_69:
	setp.ne.s32 	%p45, %r64, 0;
	mov.u64 	%rd591, %rd90;
	@%p45 bra 	$L__BB6_71;
	st.shared.u64 	[_ZZN3cub18CUB_300001_SM_10006detail4scan16DeviceScanKernelINS2_10policy_hubIyyyjN4cuda3std3__44plusIvEEE10Policy1000EN6thrust24THRUST_300001_SM_1000_NS6detail15normal_iteratorINSD_10device_ptrIyEEEESI_NS0_13ScanTileStateIyLb1EEES9_NS0_8NullTypeEjyLb0ESL_EEvT0_T1_T2_iT3_T4_T5_E12temp_storage+152], %rd587;
	mov.u64 	%rd591, %rd587;
$L__BB6_71:
	bar.sync 	0;
	mov.u32 	%r163, %tid.x;
	setp.eq.s32 	%p46, %r163, 0;
	ld.shared.u64 	%rd230, [_ZZN3cub18CUB_300001_SM_10006detail4scan16DeviceScanKernelINS2_10policy_hubIyyyjN4cuda3std3__44plusIvEEE10Policy1000EN6thrust24THRUST_300001_SM_1000_NS6detail15normal_iteratorINSD_10device_ptrIyEEEESI_NS0_13ScanTileStateIyLb1EEES9_NS0_8NullTypeEjyLb0ESL_EEvT0_T1_T2_iT3_T4_T5_E12temp_storage+152];
	selp.b64 	%rd231, 0, %rd230, %p46;
	add.s64 	%rd592, %rd231, %rd591;
$L__BB6_72:
	add.s64 	%rd324, %rd592, %rd73;
	add.s64 	%rd325, %rd74, %rd324;
	add.s64 	%rd326, %rd75, %rd325;
	add.s64 	%rd327, %rd76, %rd326;
	add.s64 	%rd328, %rd77, %rd327;
	add.s64 	%rd329, %rd78, %rd328;
	add.s64 	%rd330, %rd79, %rd329;
	add.s64 	%rd331, %rd80, %rd330;
	add.s64 	%rd332, %rd81, %rd331;
	add.s64 	%rd333, %rd82, %rd332;
	add.s64 	%rd334, %rd83, %rd333;
	bar.sync 	0;
	st.shared.u64 	[%r30], %rd324;
	st.shared.u64 	[%r30+8], %rd325;
	st.shared.u64 	[%r30+16], %rd326;
	st.shared.u64 	[%r30+24], %rd327;
	st.shared.u64 	[%r30+32], %rd328;
	st.shared.u64 	[%r30+40], %rd329;
	st.shared.u64 	[%r30+48], %rd330;
	st.shared.u64 	[%r30+56], %rd331;
	st.shared.u64 	[%r30+64], %rd332;
	st.shared.u64 	[%r30+72], %rd333;
	st.shared.u64 	[%r30+80], %rd334;
	bar.warp.sync 	-1;
	ld.shared.u64 	%rd116, [%r29];
	ld.shared.u64 	%rd117, [%r29+256];
	ld.shared.u64 	%rd118, [%r29+512];
	ld.shared.u64 	%rd119, [%r29+768];
	ld.shared.u64 	%rd120, [%r29+1024];
	ld.shared.u64 	%rd121, [%r29+1280];
	ld.shared.u64 	%rd122, [%r29+1536];
	ld.shared.u64 	%rd123, [%r29+1792];
	ld.shared.u64 	%rd124, [%r29+2048];
	ld.shared.u64 	%rd125, [%r29+2304];
	ld.shared.u64 	%rd126, [%r29+2560];
	mov.u32 	%r259, %tid.x;
	setp.ne.s32 	%p72, %r259, 0;
	@%p72 bra 	$L__BB6_74;
	ld.param.u32 	%r545, [_ZN3cub18CUB_300001_SM_10006detail4scan16DeviceScanKernelINS2_10policy_hubIyyyjN4cuda3std3__44plusIvEEE10Policy1000EN6thrust24THRUST_300001_SM_1000_NS6detail15normal_iteratorINSD_10device_ptrIyEEEESI_NS0_13ScanTileStateIyLb1EEES9_NS0_8NullTypeEjyLb0ESL_EEvT0_T1_T2_iT3_T4_T5__param_6];
	ld.param.u32 	%r540, [_ZN3cub18CUB_300001_SM_10006detail4scan16DeviceScanKernelINS2_10policy_hubIyyyjN4cuda3std3__44plusIvEEE10Policy1000EN6thrust24THRUST_300001_SM_1000_NS6detail15normal_iteratorINSD_10device_ptrIyEEEESI_NS0_13ScanTileStateIyLb1EEES9_NS0_8NullTypeEjyLb0ESL_EEvT0_T1_T2_iT3_T4_T5__param_3];
	mov.u32 	%r260, %ctaid.x;
	add.s32 	%r261, %r540, %r260;
	mul.lo.s32 	%r262, %r261, 4576;
	sub.s32 	%r263, %r545, %r262;
	st.volatile.shared.u32 	[_ZZN3cub18CUB_300001_SM_10006detail4scan16DeviceScanKernelINS2_10policy_hubIyyyjN4cuda3std3__44plusIvEEE10Policy1000EN6thrust24THRUST_300001_SM_1000_NS6detail15normal_iteratorINSD_10device_ptrIyEEEESI_NS0_13ScanTileStateIyLb1EEES9_NS0_8NullTypeEjyLb0ESL_EEvT0_T1_T2_iT3_T4_T5_E12temp_storage+36608], %r263;
$L__BB6_74:
	ld.param.u32 	%r541, [_ZN3cub18CUB_300001_SM_10006detail4scan16DeviceScanKernelINS2_10policy_hubIyyyjN4cuda3std3__44plusIvEEE10Policy1000EN6thrust24THRUST_300001_SM_1000_NS6detail15normal_iteratorINSD_10device_ptrIyEEEESI_NS0_13ScanTileStateIyLb1EEES9_NS0_8NullTypeEjyLb0ESL_EEvT0_T1_T2_iT3_T4_T5__param_3];
	bar.sync 	0;
	ld.volatile.shared.u32 	%r46, [_ZZN3cub18CUB_300001_SM_10006detail4scan16DeviceScanKernelINS2_10policy_hubIyyyjN4cuda3std3__44plusIvEEE10Policy1000EN6thrust24THRUST_300001_SM_1000_NS6detail15normal_iteratorINSD_10device_ptrIyEEEESI_NS0_13ScanTileStateIyLb1EEES9_NS0_8NullTypeEjyLb0ESL_EEvT0_T1_T2_iT3_T4_T5_E12temp_storage+36608];
	and.b32  	%r265, %r259, 992;
	mul.lo.s32 	%r266, %r265, 11;
	and.b32  	%r267, %r259, 31;
	or.b32  	%r268, %r266, %r267;
	cvt.u64.u32 	%rd335, %r268;
	mov.u32 	%r269, %ctaid.x;
	add.s32 	%r270, %r541, %r269;
	mul.lo.s32 	%r271, %r270, 4576;
	cvt.u64.u32 	%rd336, %r271;
	add.s64 	%rd337, %rd335, %rd336;
	setp.ge.s32 	%p73, %r268, %r46;
	shl.b64 	%rd338, %rd337, 3;
	add.s64 	%rd127, %rd3, %rd338;
	@%p73 bra 	$L__BB6_76;
	st.global.u64 	[%rd127], %rd116;
$L__BB6_76:
	add.s32 	%r277, %r268, 32;
	setp.ge.s32 	%p74, %r277, %r46;
	@%p74 bra 	$L__BB6_78;
	st.global.u64 	[%rd127+256], %rd117;
$L__BB6_78:
	add.s32 	%r283, %r268, 64;
	setp.ge.s32 	%p75, %r283, %r46;
	@%p75 bra 	$L__BB6_80;
	st.global.u64 	[%rd127+512], %rd118;
$L__BB6_80:
	add.s32 	%r289, %r268, 96;
	setp.ge.s32 	%p76, %r289, %r46;
	@%p76 bra 	$L__BB6_82;
	st.global.u64 	[%rd127+768], %rd119;
$L__BB6_82:
	add.s32 	%r295, %r268, 128;
	setp.ge.s32 	%p77, %r295, %r46;
	@%p77 bra 	$L__BB6_84;
	st.global.u64 	[%rd127+1024], %rd120;
$L__BB6_84:
	add.s32 	%r301, %r268, 160;
	setp.ge.s32 	%p78, %r301, %r46;
	@%p78 bra 	$L__BB6_86;
	st.global.u64 	[%rd127+1280], %rd121;
$L__BB6_86:
	add.s32 	%r307, %r268, 192;
	setp.ge.s32 	%p79, %r307, %r46;
	@%p79 bra 	$L__BB6_88;
	st.global.u64 	[%rd127+1536], %rd122;
$L__BB6_88:
	add.s32 	%r313, %r268, 224;
	setp.ge.s32 	%p80, %r313, %r46;
	@%p80 bra 	$L__BB6_90;
	st.global.u64 	[%rd127+1792], %rd123;
$L__BB6_90:
	add.s32 	%r319, %r268, 256;
	setp.ge.s32 	%p81, %r319, %r46;
	@%p81 bra 	$L__BB6_92;
	st.global.u64 	[%rd127+2048], %rd124;
$L__BB6_92:
	add.s32 	%r325, %r268, 288;
	setp.ge.s32 	%p82, %r325, %r46;
	@%p82 bra 	$L__BB6_94;
	st.global.u64 	[%rd127+2304], %rd125;
$L__BB6_94:
	add.s32 	%r331, %r268, 320;
	setp.ge.s32 	%p83, %r331, %r46;
	@%p83 bra 	$L__BB6_96;
	st.global.u64 	[%rd127+2560], %rd126;
$L__BB6_96:
	ret;

}
	// .globl	_ZN3cub18CUB_300001_SM_10006detail4scan16DeviceScanKernelINS2_10policy_hubIyyymN4cuda3std3__44plusIvEEE10Policy1000EN6thrust24THRUST_300001_SM_1000_NS6detail15normal_iteratorINSD_10device_ptrIyEEEESI_NS0_13ScanTileStateIyLb1EEES9_NS0_8NullTypeEmyLb0ESL_EEvT0_T1_T2_iT3_T4_T5_
.visible .entry _ZN3cub18CUB_300001_SM_10006detail4scan16DeviceScanKernelINS2_10policy_hubIyyymN4cuda3std3__44plusIvEEE10Policy1000EN6thrust24THRUST_300001_SM_1000_NS6detail15normal_iteratorINSD_10device_ptrIyEEEESI_NS0_13ScanTileStateIyLb1EEES9_NS0_8NullTypeEmyLb0ESL_EEvT0_T1_T2_iT3_T4_T5_(
	.param .align 8 .b8 _ZN3cub18CUB_300001_SM_10006detail4scan16DeviceScanKernelINS2_10policy_hubIyyymN4cuda3std3__44plusIvEEE10Policy1000EN6thrust24THRUST_300001_SM_1000_NS6detail15normal_iteratorINSD_10device_ptrIyEEEESI_NS0_13ScanTileStateIyLb1EEES9_NS0_8NullTypeEmyLb0ESL_EEvT0_T1_T2_iT3_T4_T5__param_0[8],
	.param .align 8 .b8 _ZN3cub18CUB_300001_SM_10006detail4scan16DeviceScanKernelINS2_10policy_hubIyyymN4cuda3std3__44plusIvEEE10Policy1000EN6thrust24THRUST_300001_SM_1000_NS6detail15normal_iteratorINSD_10device_ptrIyEEEESI_NS0_13ScanTileStateIyLb1EEES9_NS0_8NullTypeEmyLb0ESL_EEvT0_T1_T2_iT3_T4_T5__param_1[8],
	.param .align 8 .b8 _ZN3cub18CUB_300001_SM_10006detail4scan16DeviceScanKernelINS2_10policy_hubIyyymN4cuda3std3__44plusIvEEE10Policy1000EN6thrust24THRUST_300001_SM_1000_NS6detail15normal_iteratorINSD_10device_ptrIyEEEESI_NS0_13ScanTileStateIyLb1EEES9_NS0_8NullTypeEmyLb0ESL_EEvT0_T1_T2_iT3_T4_T5__param_2[8],
	.param .u32 _ZN3cub18CUB_300001_SM_10006detail4scan16DeviceScanKernelINS2_10policy_hubIyyymN4cuda3std3__44plusIvEEE10Policy1000EN6thrust24THRUST_300001_SM_1000_NS6detail15normal_iteratorINSD_10device_ptrIyEEEESI_NS0_13ScanTileStateIyLb1EEES9_NS0_8NullTypeEmyLb0ESL_EEvT0_T1_T2_iT3_T4_T5__param_3,
	.param .align 1 .b8 _ZN3cub18CUB_300001_SM_10006detail4scan16DeviceScanKernelINS2_10policy_hubIyyymN4cuda3std3__44plusIvEEE10Policy1000EN6thrust24THRUST_300001_SM_1000_NS6detail15normal_iteratorINSD_10device_ptrIyEEEESI_NS0_13ScanTileStateIyLb1EEES9_NS0_8NullTypeEmyLb0ESL_EEvT0_T1_T2_iT3_T4_T5__param_4[1],
	.param .align 1 .b8 _ZN3cub18CUB_300001_SM_10006detail4scan16DeviceScanKernelINS2_10policy_hubIyyymN4cuda3std3__44plusIvEEE10Policy1000EN6thrust24THRUST_300001_SM_1000_NS6detail15normal_iteratorINSD_10device_ptrIyEEEESI_NS0_13ScanTileStateIyLb1EEES9_NS0_8NullTypeEmyLb0ESL_EEvT0_T1_T2_iT3_T4_T5__param_5[1],
	.param .u64 _ZN3cub18CUB_300001_SM_10006detail4scan16DeviceScanKernelINS2_10policy_hubIyyymN4cuda3std3__44plusIvEEE10Policy1000EN6thrust24THRUST_300001_SM_1000_NS6detail15normal_iteratorINSD_10device_ptrIyEEEESI_NS0_13ScanTileStateIyLb1EEES9_NS0_8NullTypeEmyLb0ESL_EEvT0_T1_T2_iT3_T4_T5__param_6
)
.maxntid 320
{
	.reg .pred 	%p<131>;
	.reg .b32 	%r<399>;
	.reg .b64 	%rd<548>;
	// demoted variable
	.shared .align 16 .b8 _ZZN3cub18CUB_300001_SM_10006detail4scan16DeviceScanKernelINS2_10policy_hubIyyymN4cuda3std3__44plusIvEEE10Policy1000EN6thrust24THRUST_300001_SM_1000_NS6detail15normal_iteratorINSD_10device_ptrIyEEEESI_NS0_13ScanTileStateIyLb1EEES9_NS0_8NullTypeEmyLb0ESL_EEvT0_T1_T2_iT3_T4_T5_E12temp_storage[28176];
	ld.param.u64 	%rd1, [_ZN3cub18CUB_300001_SM_10006detail4scan16DeviceScanKernelINS2_10policy_hubIyyymN4cuda3std3__44plusIvEEE10Policy1000EN6thrust24THRUST_300001_SM_1000_NS6detail15normal_iteratorINSD_10device_ptrIyEEEESI_NS0_13ScanTileStateIyLb1EEES9_NS0_8NullTypeEmyLb0ESL_EEvT0_T1_T2_iT3_T4_T5__param_2];
	ld.param.u64 	%rd139, [_ZN3cub18CUB_300001_SM_10006detail4scan16DeviceScanKernelINS2_10policy_hubIyyymN4cuda3std3__44plusIvEEE10Policy1000EN6thrust24THRUST_300001_SM_1000_NS6detail15normal_iteratorINSD_10device_ptrIyEEEESI_NS0_13ScanTileStateIyLb1EEES9_NS0_8NullTypeEmyLb0ESL_EEvT0_T1_T2_iT3_T4_T5__param_1];
	ld.param.u64 	%rd140, [_ZN3cub18CUB_300001_SM_10006detail4scan16DeviceScanKernelINS2_10policy_hubIyyymN4cuda3std3__44plusIvEEE10Policy1000EN6thrust24THRUST_300001_SM_1000_NS6detail15normal_iteratorINSD_10device_ptrIyEEEESI_NS0_13ScanTileStateIyLb1EEES9_NS0_8NullTypeEmyLb0ESL_EEvT0_T1_T2_iT3_T4_T5__param_0];
	ld.param.u32 	%r45, [_ZN3cub18CUB_300001_SM_10006detail4scan16DeviceScanKernelINS2_10policy_hubIyyymN4cuda3std3__44plusIvEEE10Policy1000EN6thrust24THRUST_300001_SM_1000_NS6detail15normal_iteratorINSD_10device_ptrIyEEEESI_NS0_13ScanTileStateIyLb1EEES9_NS0_8NullTypeEmyLb0ESL_EEvT0_T1_T2_iT3_T4_T5__param_3];
	ld.param.u64 	%rd141, [_ZN3cub18CUB_300001_SM_10006detail4scan16DeviceScanKernelINS2_10policy_hubIyyymN4cuda3std3__44plusIvEEE10Policy1000EN6thrust24THRUST_300001_SM_1000_NS6detail15normal_iteratorINSD_10device_ptrIyEEEESI_NS0_13ScanTileStateIyLb1EEES9_NS0_8NullTypeEmyLb0ESL_EEvT0_T1_T2_iT3_T4_T5__param_6];
	cvta.to.global.u64 	%rd2, %rd140;
	cvta.to.global.u64 	%rd3, %rd139;
	mov.u32 	%r46, %ctaid.x;
	add.s32 	%r1, %r45, %r46;
	mul.wide.s32 	%rd4, %r1, 3520;
	sub.s64 	%rd5, %rd141, %rd4;
	setp.lt.u64 	%p1, %rd5, 3521;
	@%p1 bra 	$L__BB7_28;
	mov.u32 	%r2, %tid.x;
	and.b32  	%r225, %r2, 31;
	and.b32  	%r226, %r2, 992;
	mul.lo.s32 	%r227, %r226, 11;
	or.b32  	%r228, %r227, %r225;
	cvt.u64.u32 	%rd319, %r228;
	add.s64 	%rd6, %rd4, %rd319;
	shl.b64 	%rd320, %rd6, 3;
	add.s64 	%rd321, %rd2, %rd320;
	ld.global.u64 	%rd322, [%rd321];
	ld.global.u64 	%rd323, [%rd321+256];
	ld.global.u64 	%rd324, [%rd321+512];
	ld.global.u64 	%rd325, [%rd321+768];
	ld.global.u64 	%rd326, [%rd321+1024];
	ld.global.u64 	%rd327, [%rd321+1280];
	ld.global.u64 	%rd328, [%rd321+1536];
	ld.global.u64 	%rd329, [%rd321+1792];
	ld.global.u64 	%rd330, [%rd321+2048];
	ld.global.u64 	%rd331, [%rd321+2304];
	ld.global.u64 	%rd332, [%rd321+2560];
	// begin inline asm
	mov.u32 %r224, %laneid;
	// end inline asm
	shr.u32 	%r4, %r2, 5;
	mad.lo.s32 	%r229, %r4, 352, %r224;
	shl.b32 	%r230, %r229, 3;
	mov.u32 	%r231, _ZZN3cub18CUB_300001_SM_10006detail4scan16DeviceScanKernelINS2_10policy_hubIyyymN4cuda3std3__44plusIvEEE10Policy1000EN6thrust24THRUST_300001_SM_1000_NS6detail15normal_iteratorINSD_10device_ptrIyEEEESI_NS0_13ScanTileStateIyLb1EEES9_NS0_8NullTypeEmyLb0ESL_EEvT0_T1_T2_iT3_T4_T5_E12temp_storage;
	add.s32 	%r5, %r231, %r230;
	st.shared.u64 	[%r5], %rd322;
	st.shared.u64 	[%r5+256], %rd323;
	st.shared.u64 	[%r5+512], %rd324;
	st.shared.u64 	[%r5+768], %rd325;
	st.shared.u64 	[%r5+1024], %rd326;
	st.shared.u64 	[%r5+1280], %rd327;
	st.shared.u64 	[%r5+1536], %rd328;
	st.shared.u64 	[%r5+1792], %rd329;
	st.shared.u64 	[%r5+2048], %rd330;
	st.shared.u64 	[%r5+2304], %rd331;
	st.shared.u64 	[%r5+2560], %rd332;
	bar.warp.sync 	-1;
	mad.lo.s32 	%r6, %r224, 80, %r5;
	ld.shared.u64 	%rd7, [%r6];
	ld.shared.u64 	%rd8, [%r6+8];
	ld.shared.u64 	%rd9, [%r6+16];
	ld.shared.u64 	%rd10, [%r6+24];
	ld.shared.u64 	%rd11, [%r6+32];
	ld.shared.u64 	%rd12, [%r6+40];
	ld.shared.u64 	%rd13, [%r6+48];
	ld.shared.u64 	%rd14, [%r6+56];
	ld.shared.u64 	%rd15, [%r6+64];
	ld.shared.u64 	%rd16, [%r6+72];
	ld.shared.u64 	%rd17, [%r6+80];
	bar.sync 	0;
	setp.ne.s32 	%p78, %r1, 0;
	@%p78 bra 	$L__BB7_6;
	add.s64 	%rd453, %rd8, %rd7;
	add.s64 	%rd454, %rd9, %rd453;
	add.s64 	%rd455, %rd10, %rd454;
	add.s64 	%rd456, %rd11, %rd455;
	add.s64 	%rd457, %rd12, %rd456;
	add.s64 	%rd458, %rd13, %rd457;
	add.s64 	%rd459, %rd14, %rd458;
	add.s64 	%rd460, %rd15, %rd459;
	add.s64 	%rd461, %rd16, %rd460;
	add.s64 	%rd440, %rd17, %rd461;
	mov.b32 	%r375, 1;
	mov.b32 	%r388, 0;
	mov.b32 	%r389, -1;
	// begin inline asm
	{  .reg .u64 r0;  .reg .u32 lo;  .reg .u32 hi;  .reg .pred p;  mov.b64 {lo, hi}, %rd440;  shfl.sync.up.b32 lo|p, lo, %r375, %r388, %r389;  shfl.sync.up.b32 hi|p, hi, %r375, %r388, %r389;  mov.b64 r0, {lo, hi};  @p add.u64 r0, r0, %rd440;  mov.u64 %rd438, r0;}
	// end inline asm
	mov.b32 	%r378, 2;
	// begin inline asm
	{  .reg .u64 r0;  .reg .u32 lo;  .reg .u32 hi;  .reg .pred p;  mov.b64 {lo, hi}, %rd438;  shfl.sync.up.b32 lo|p, lo, %r378, %r388, %r389;  shfl.sync.up.b32 hi|p, hi, %r378, %r388, %r389;  mov.b64 r0, {lo, hi};  @p add.u64 r0, r0, %rd438;  mov.u64 %rd441, r0;}
	// end inline asm
	mov.b32 	%r381, 4;
	// begin inline asm
	{  .reg .u64 r0;  .reg .u32 lo;  .reg .u32 hi;  .reg .pred p;  mov.b64 {lo, hi}, %rd441;  shfl.sync.up.b32 lo|p, lo, %r381, %r388, %r389;  shfl.sync.up.b32 hi|p, hi, %r381, %r388, %r389;  mov.b64 r0, {lo, hi};  @p add.u64 r0, r0, %rd441;  mov.u64 %rd444, r0;}
	// end inline asm
	mov.b32 	%r384, 8;
	// begin inline asm
	{  .reg .u64 r0;  .reg .u32 lo;  .reg .u32 hi;  .reg .pred p;  mov.b64 {lo, hi}, %rd444;  shfl.sync.up.b32 lo|p, lo, %r384, %r388, %r389;  shfl.sync.up.b32 hi|p, hi, %r384, %r388, %r389;  mov.b64 r0, {lo, hi};  @p add.u64 r0, r0, %rd444;  mov.u64 %rd447, r0;}
	// end inline asm
	mov.b32 	%r387, 16;
	// begin inline asm
	{  .reg .u64 r0;  .reg .u32 lo;  .reg .u32 hi;  .reg .pred p;  mov.b64 {lo, hi}, %rd447;  shfl.sync.up.b32 lo|p, lo, %r387, %r388, %r389;  shfl.sync.up.b32 hi|p, hi, %r387, %r388, %r389;  mov.b64 r0, {lo, hi};  @p add.u64 r0, r0, %rd447;  mov.u64 %rd450, r0;}
	// end inline asm
	setp.ne.s32 	%p118, %r224, 31;
	@%p118 bra 	$L__BB7_4;
	shl.b32 	%r390, %r4, 3;
	add.s32 	%r392, %r231, %r390;
	st.shared.u64 	[%r392+32], %rd450;
$L__BB7_4:
	sub.s64 	%rd462, %rd450, %rd440;
	bar.sync 	0;
	ld.shared.v2.u64 	{%rd463, %rd464}, [_ZZN3cub18CUB_300001_SM_10006detail4scan16DeviceScanKernelINS2_10policy_hubIyyymN4cuda3std3__44plusIvEEE10Policy1000EN6thrust24THRUST_300001_SM_1000_NS6detail15normal_iteratorINSD_10device_ptrIyEEEESI_NS0_13ScanTileStateIyLb1EEES9_NS0_8NullTypeEmyLb0ESL_EEvT0_T1_T2_iT3_T4_T5_E12temp_storage+32];
	add.s64 	%rd465, %rd464, %rd463;
	setp.eq.s32 	%p119, %r4, 2;
	selp.b64 	%rd466, %rd465, %rd463, %p119;
	ld.shared.v2.u64 	{%rd467, %rd468}, [_ZZN3cub18CUB_300001_SM_10006detail4scan16DeviceScanKernelINS2_10policy_hubIyyymN4cuda3std3__44plusIvEEE10Policy1000EN6thrust24THRUST_300001_SM_1000_NS6detail15normal_iteratorINSD_10device_ptrIyEEEESI_NS0_13ScanTileStateIyLb1EEES9_NS0_8NullTypeEmyLb0ESL_EEvT0_T1_T2_iT3_T4_T5_E12temp_storage+48];
	add.s64 	%rd469, %rd465, %rd467;
	setp.eq.s32 	%p120, %r4, 3;
	selp.b64 	%rd470, %rd469, %rd466, %p120;
	add.s64 	%rd471, %rd469, %rd468;
	setp.eq.s32 	%p121, %r4, 4;
	selp.b64 	%rd472, %rd471, %rd470, %p121;
	ld.shared.v2.u64 	{%rd473, %rd474}, [_ZZN3cub18CUB_300001_SM_10006detail4scan16DeviceScanKernelINS2_10policy_hubIyyymN4cuda3std3__44plusIvEEE10Policy1000EN6thrust24THRUST_300001_SM_1000_NS6detail15normal_iteratorINSD_10device_ptrIyEEEESI_NS0_13ScanTileStateIyLb1EEES9_NS0_8NullTypeEmyLb0ESL_EEvT0_T1_T2_iT3_T4_T5_E12temp_storage+64];
	add.s64 	%rd475, %rd471, %rd473;
	setp.eq.s32 	%p122, %r4, 5;
	selp.b64 	%rd476, %rd475, %rd472, %p122;
	add.s64 	%rd477, %rd475, %rd474;
	setp.eq.s32 	%p123, %r4, 6;
	selp.b64 	%rd478, %rd477, %rd476, %p123;
	ld.shared.v2.u64 	{%rd479, %rd480}, [_ZZN3cub18CUB_300001_SM_10006detail4scan16DeviceScanKernelINS2_10policy_hubIyyymN4cuda3std3__44plusIvEEE10Policy1000EN6thrust24THRUST_300001_SM_1000_NS6detail15normal_iteratorINSD_10device_ptrIyEEEESI_NS0_13ScanTileStateIyLb1EEES9_NS0_8NullTypeEmyLb0ESL_EEvT0_T1_T2_iT3_T4_T5_E12temp_storage+80];
	add.s64 	%rd481, %rd477, %rd479;
	setp.eq.s32 	%p124, %r4, 7;
	selp.b64 	%rd482, %rd481, %rd478, %p124;
	add.s64 	%rd483, %rd481, %rd480;
	setp.eq.s32 	%p125, %r4, 8;
	selp.b64 	%rd484, %rd483, %rd482, %p125;
	ld.shared.v2.u64 	{%rd485, %rd486}, [_ZZN3cub18CUB_300001_SM_10006detail4scan16DeviceScanKernelINS2_10policy_hubIyyymN4cuda3std3__44plusIvEEE10Policy1000EN6thrust24THRUST_300001_SM_1000_NS6detail15normal_iteratorINSD_10device_ptrIyEEEESI_NS0_13ScanTileStateIyLb1EEES9_NS0_8NullTypeEmyLb0ESL_EEvT0_T1_T2_iT3_T4_T5_E12temp_storage+96];
	add.s64 	%rd487, %rd483, %rd485;
	setp.eq.s32 	%p126, %r4, 9;
	selp.b64 	%rd488, %rd487, %rd484, %p126;
	add.s64 	%rd20, %rd487, %rd486;
	setp.lt.u32 	%p127, %r2, 32;
	setp.eq.s32 	%p128, %r224, 0;
	selp.b64 	%rd489, 0, %rd462, %p128;
	add.s64 	%rd490, %rd488, %rd489;
	selp.b64 	%rd491, %rd462, %rd490, %p127;
	setp.ne.s32 	%p129, %r2, 0;
	setp.eq.s32 	%p130, %r2, 0;
	selp.b64 	%rd492, 0, %rd491, %p130;
	add.s64 	%rd527, %rd492, %rd7;
	@%p129 bra 	$L__BB7_27;
	add.s64 	%rd493, %rd1, 512;
	mov.b64 	%rd494, 101;
	// begin inline asm
	st.relaxed.gpu.v2.u64 [%rd493], {%rd494, %rd20};
	// end inline asm
	bra.uni 	$L__BB7_27;
$L__BB7_6:
	add.s64 	%rd348, %rd8, %rd7;
	add.s64 	%rd349, %rd9, %rd348;
	add.s64 	%rd350, %rd10, %rd349;
	add.s64 	%rd351, %rd11, %rd350;
	add.s64 	%rd352, %rd12, %rd351;
	add.s64 	%rd353, %rd13, %rd352;
	add.s64 	%rd354, %rd14, %rd353;
	add.s64 	%rd355, %rd15, %rd354;
	add.s64 	%rd356, %rd16, %rd355;
	add.s64 	%rd335, %rd17, %rd356;
	mov.b32 	%r232, 1;
	mov.b32 	%r245, 0;
	mov.b32 	%r246, -1;
	// begin inline asm
	{  .reg .u64 r0;  .reg .u32 lo;  .reg .u32 hi;  .reg .pred p;  mov.b64 {lo, hi}, %rd335;  shfl.sync.up.b32 lo|p, lo, %r232, %r245, %r246;  shfl.sync.up.b32 hi|p, hi, %r232, %r245, %r246;  mov.b64 r0, {lo, hi};  @p add.u64 r0, r0, %rd335;  mov.u64 %rd333, r0;}
	// end inline asm
	mov.b32 	%r235, 2;
	// begin inline asm
	{  .reg .u64 r0;  .reg .u32 lo;  .reg .u32 hi;  .reg .pred p;  mov.b64 {lo, hi}, %rd333;  shfl.sync.up.b32 lo|p, lo, %r235, %r245, %r246;  shfl.sync.up.b32 hi|p, hi, %r235, %r245, %r246;  mov.b64 r0, {lo, hi};  @p add.u64 r0, r0, %rd333;  mov.u64 %rd336, r0;}
	// end inline asm
	mov.b32 	%r238, 4;
	// begin inline asm
	{  .reg .u64 r0;  .reg .u32 lo;  .reg .u32 hi;  .reg .pred p;  mov.b64 {lo, hi}, %rd336;  shfl.sync.up.b32 lo|p, lo, %r238, %r245, %r246;  shfl.sync.up.b32 hi|p, hi, %r238, %r245, %r246;  mov.b64 r0, {lo, hi};  @p add.u64 r0, r0, %rd336;  mov.u64 %rd339, r0;}
	// end inline asm
	mov.b32 	%r241, 8;
	// begin inline asm
	{  .reg .u64 r0;  .reg .u32 lo;  .reg .u32 hi;  .reg .pred p;  mov.b64 {lo, hi}, %rd339;  shfl.sync.up.b32 lo|p, lo, %r241, %r245, %r246;  shfl.sync.up.b32 hi|p, hi, %r241, %r245, %r246;  mov.b64 r0, {lo, hi};  @p add.u64 r0, r0, %rd339;  mov.u64 %rd342, r0;}
	// end inline asm
	mov.b32 	%r244, 16;
	// begin inline asm
	{  .reg .u64 r0;  .reg .u32 lo;  .reg .u32 hi;  .reg .pred p;  mov.b64 {lo, hi}, %rd342;  shfl.sync.up.b32 lo|p, lo, %r244, %r245, %r246;  shfl.sync.up.b32 hi|p, hi, %r244, %r245, %r246;  mov.b64 r0, {lo, hi};  @p add.u64 r0, r0, %rd342;  mov.u64 %rd345, r0;}
	// end inline asm
	setp.ne.s32 	%p79, %r224, 31;
	@%p79 bra 	$L__BB7_8;
	shl.b32 	%r247, %r4, 3;
	add.s32 	%r249, %r231, %r247;
	st.shared.u64 	[%r249+32], %rd345;
$L__BB7_8:
	sub.s64 	%rd357, %rd345, %rd335;
	bar.sync 	0;
	ld.shared.v2.u64 	{%rd358, %rd359}, [_ZZN3cub18CUB_300001_SM_10006detail4scan16DeviceScanKernelINS2_10policy_hubIyyymN4cuda3std3__44plusIvEEE10Policy1000EN6thrust24THRUST_300001_SM_1000_NS6detail15normal_iteratorINSD_10device_ptrIyEEEESI_NS0_13ScanTileStateIyLb1EEES9_NS0_8NullTypeEmyLb0ESL_EEvT0_T1_T2_iT3_T4_T5_E12temp_storage+32];
	add.s64 	%rd360, %rd359, %rd358;
	setp.eq.s32 	%p80, %r4, 2;
	selp.b64 	%rd361, %rd360, %rd358, %p80;
	ld.shared.v2.u64 	{%rd362, %rd363}, [_ZZN3cub18CUB_300001_SM_10006detail4scan16DeviceScanKernelINS2_10policy_hubIyyymN4cuda3std3__44plusIvEEE10Policy1000EN6thrust24THRUST_300001_SM_1000_NS6detail15normal_iteratorINSD_10device_ptrIyEEEESI_NS0_13ScanTileStateIyLb1EEES9_NS0_8NullTypeEmyLb0ESL_EEvT0_T1_T2_iT3_T4_T5_E12temp_storage+48];
	add.s64 	%rd364, %rd360, %rd362;
	setp.eq.s32 	%p81, %r4, 3;
	selp.b64 	%rd365, %rd364, %rd361, %p81;
	add.s64 	%rd366, %rd364, %rd363;
	setp.eq.s32 	%p82, %r4, 4;
	selp.b64 	%rd367, %rd366, %rd365, %p82;
	ld.shared.v2.u64 	{%rd368, %rd369}, [_ZZN3cub18CUB_300001_SM_10006detail4scan16DeviceScanKernelINS2_10policy_hubIyyymN4cuda3std3__44plusIvEEE10Policy1000EN6thrust24THRUST_300001_SM_1000_NS6detail15normal_iteratorINSD_10device_ptrIyEEEESI_NS0_13ScanTileStateIyLb1EEES9_NS0_8NullTypeEmyLb0ESL_EEvT0_T1_T2_iT3_T4_T5_E12temp_storage+64];
	add.s64 	%rd370, %rd366, %rd368;
	setp.eq.s32 	%p83, %r4, 5;
	selp.b64 	%rd371, %rd370, %rd367, %p83;
	add.s64 	%rd372, %rd370, %rd369;
	setp.eq.s32 	%p84, %r4, 6;
	selp.b64 	%rd373, %rd372, %rd371, %p84;
	ld.shared.v2.u64 	{%rd374, %rd375}, [_ZZN3cub18CUB_300001_SM_10006detail4scan16DeviceScanKernelINS2_10policy_hubIyyymN4cuda3std3__44plusIvEEE10Policy1000EN6thrust24THRUST_300001_SM_1000_NS6detail15normal_iteratorINSD_10device_ptrIyEEEESI_NS0_13ScanTileStateIyLb1EEES9_NS0_8NullTypeEmyLb0ESL_EEvT0_T1_T2_iT3_T4_T5_E12temp_storage+80];
	add.s64 	%rd376, %rd372, %rd374;
	setp.eq.s32 	%p85, %r4, 7;
	selp.b64 	%rd377, %rd376, %rd373, %p85;
	add.s64 	%rd378, %rd376, %rd375;
	setp.eq.s32 	%p86, %r4, 8;
	selp.b64 	%rd379, %rd378, %rd377, %p86;
	ld.shared.v2.u64 	{%rd380, %rd381}, [_ZZN3cub18CUB_300001_SM_10006detail4scan16DeviceScanKernelINS2_10policy_hubIyyymN4cuda3std3__44plusIvEEE10Policy1000EN6thrust24THRUST_300001_SM_1000_NS6detail15normal_iteratorINSD_10device_ptrIyEEEESI_NS0_13ScanTileStateIyLb1EEES9_NS0_8NullTypeEmyLb0ESL_EEvT0_T1_T2_iT3_T4_T5_E12temp_storage+96];
	add.s64 	%rd382, %rd378, %rd380;
	setp.eq.s32 	%p87, %r4, 9;
	selp.b64 	%rd383, %rd382, %rd379, %p87;
	add.s64 	%rd24, %rd382, %rd381;
	setp.gt.u32 	%p88, %r2, 31;
	setp.lt.u32 	%p89, %r2, 32;
	setp.eq.s32 	%p90, %r224, 0;
	selp.b64 	%rd384, 0, %rd357, %p90;
	add.s64 	%rd525, %rd383, %rd384;
	selp.b64 	%rd26, %rd357, %rd525, %p89;
	@%p88 bra 	$L__BB7_24;
	setp.ne.s32 	%p91, %r2, 0;
	mul.wide.s32 	%rd385, %r1, 16;
	add.s64 	%rd27, %rd1, %rd385;
	@%p91 bra 	$L__BB7_11;
	st.shared.u64 	[_ZZN3cub18CUB_300001_SM_10006detail4scan16DeviceScanKernelINS2_10policy_hubIyyymN4cuda3std3__44plusIvEEE10Policy1000EN6thrust24THRUST_300001_SM_1000_NS6detail15normal_iteratorINSD_10device_ptrIyEEEESI_NS0_13ScanTileStateIyLb1EEES9_NS0_8NullTypeEmyLb0ESL_EEvT0_T1_T2_iT3_T4_T5_E12temp_storage+24], %rd24;
	add.s64 	%rd386, %rd27, 512;
	mov.b64 	%rd387, 100;
	// begin inline asm
	st.relaxed.gpu.v2.u64 [%rd386], {%rd387, %rd24};
	// end inline asm
$L__BB7_11:
	not.b32 	%r252, %r2;
	add.s32 	%r394, %r1, %r252;
	mov.b32 	%r250, 965;
	// begin inline asm
	nanosleep.u32 %r250;
	// end inline asm
	mul.wide.s32 	%rd392, %r394, 16;
	add.s64 	%rd393, %rd1, %rd392;
	add.s64 	%rd391, %rd393, 512;
	// begin inline asm
	ld.relaxed.gpu.v2.u64 {%rd523, %rd520}, [%rd391];
	// end inline asm
	mov.b32 	%r393, 328;
$L__BB7_12:
	setp.eq.s64 	%p92, %rd523, 99;
	mov.b32 	%r253, -1;
	vote.sync.any.pred 	%p93, %p92, %r253;
	not.pred 	%p94, %p93;
	@%p94 bra 	$L__BB7_14;
	// begin inline asm
	nanosleep.u32 %r393;
	// end inline asm
	shl.b32 	%r393, %r393, 1;
	// begin inline asm
	ld.relaxed.gpu.v2.u64 {%rd523, %rd520}, [%rd391];
	// end inline asm
	bra.uni 	$L__BB7_12;
$L__BB7_14:
	setp.eq.s64 	%p95, %rd523, 101;
	mov.b32 	%r305, -1;
	vote.sync.ballot.b32 	%r306, %p95, %r305;
	// begin inline asm
	mov.u32 %r255, %lanemask_ge;
	// end inline asm
	and.b32  	%r307, %r306, %r255;
	or.b32  	%r308, %r307, -2147483648;
	add.s32 	%r309, %r308, -1;
	not.b32 	%r310, %r308;
	and.b32  	%r311, %r310, %r309;
	popc.b32 	%r259, %r311;
	mov.b64 	{%r257, %r262}, %rd520;
	mov.b32 	%r263, 1;
	// begin inline asm
	shfl.sync.down.b32 %r256, %r257, %r263, %r259, %r305;
	// end inline asm
	// begin inline asm
	shfl.sync.down.b32 %r261, %r262, %r263, %r259, %r305;
	// end inline asm
	mov.b64 	%rd394, {%r256, %r261};
	setp.lt.s32 	%p97, %r224, %r259;
	selp.b64 	%rd395, %rd394, 0, %p97;
	add.s64 	%rd396, %rd395, %rd520;
	mov.b64 	{%r267, %r272}, %rd396;
	mov.b32 	%r273, 2;
	// begin inline asm
	shfl.sync.down.b32 %r266, %r267, %r273, %r259, %r305;
	// end inline asm
	// begin inline asm
	shfl.sync.down.b32 %r271, %r272, %r273, %r259, %r305;
	// end inline asm
	mov.b64 	%rd397, {%r266, %r271};
	add.s32 	%r11, %r224, 2;
	setp.gt.s32 	%p98, %r11, %r259;
	selp.b64 	%rd398, 0, %rd397, %p98;
	add.s64 	%rd399, %rd398, %rd396;
	mov.b64 	{%r277, %r282}, %rd399;
	mov.b32 	%r283, 4;
	// begin inline asm
	shfl.sync.down.b32 %r276, %r277, %r283, %r259, %r305;
	// end inline asm
	// begin inline asm
	shfl.sync.down.b32 %r281, %r282, %r283, %r259, %r305;
	// end inline asm
	mov.b64 	%rd400, {%r276, %r281};
	add.s32 	%r12, %r224, 4;
	setp.gt.s32 	%p99, %r12, %r259;
	selp.b64 	%rd401, 0, %rd400, %p99;
	add.s64 	%rd402, %rd401, %rd399;
	mov.b64 	{%r287, %r292}, %rd402;
	mov.b32 	%r293, 8;
	// begin inline asm
	shfl.sync.down.b32 %r286, %r287, %r293, %r259, %r305;
	// end inline asm
	// begin inline asm
	shfl.sync.down.b32 %r291, %r292, %r293, %r259, %r305;
	// end inline asm
	mov.b64 	%rd403, {%r286, %r291};
	add.s32 	%r13, %r224, 8;
	setp.gt.s32 	%p100, %r13, %r259;
	selp.b64 	%rd404, 0, %rd403, %p100;
	add.s64 	%rd405, %rd404, %rd402;
	mov.b64 	{%r297, %r302}, %rd405;
	mov.b32 	%r303, 16;
	// begin inline asm
	shfl.sync.down.b32 %r296, %r297, %r303, %r259, %r305;
	// end inline asm
	// begin inline asm
	shfl.sync.down.b32 %r301, %r302, %r303, %r259, %r305;
	// end inline asm
	mov.b64 	%rd406, {%r296, %r301};
	add.s32 	%r14, %r224, 16;
	setp.gt.s32 	%p101, %r14, %r259;
	selp.b64 	%rd407, 0, %rd406, %p101;
	add.s64 	%rd522, %rd407, %rd405;
	add.s64 	%rd38, %rd1, 512;
$L__BB7_15:
	setp.ne.s64 	%p102, %rd523, 101;
	mov.b32 	%r312, -1;
	vote.sync.all.pred 	%p103, %p102, %r312;
	not.pred 	%p104, %p103;
	@%p104 bra 	$L__BB7_20;
	mul.wide.s32 	%rd415, %r394, 16;
	add.s64 	%rd416, %rd38, %rd415;
	add.s64 	%rd414, %rd416, -512;
	// begin inline asm
	ld.relaxed.gpu.v2.u64 {%rd523, %rd524}, [%rd414];
	// end inline asm
	mov.b32 	%r395, 328;
$L__BB7_17:
	setp.eq.s64 	%p108, %rd523, 99;
	mov.b32 	%r315, -1;
	vote.sync.any.pred 	%p109, %p108, %r315;
	not.pred 	%p110, %p109;
	@%p110 bra 	$L__BB7_19;
	// begin inline asm
	nanosleep.u32 %r395;
	// end inline asm
	shl.b32 	%r395, %r395, 1;
	// begin inline asm
	ld.relaxed.gpu.v2.u64 {%rd523, %rd524}, [%rd414];
	// end inline asm
	bra.uni 	$L__BB7_17;
$L__BB7_19:
	setp.eq.s64 	%p111, %rd523, 101;
	mov.b32 	%r366, -1;
	vote.sync.ballot.b32 	%r367, %p111, %r366;
	and.b32  	%r368, %r367, %r255;
	or.b32  	%r369, %r368, -2147483648;
	add.s32 	%r370, %r369, -1;
	not.b32 	%r371, %r369;
	and.b32  	%r372, %r371, %r370;
	popc.b32 	%r320, %r372;
	mov.b64 	{%r318, %r323}, %rd524;
	mov.b32 	%r324, 1;
	// begin inline asm
	shfl.sync.down.b32 %r317, %r318, %r324, %r320, %r366;
	// end inline asm
	// begin inline asm
	shfl.sync.down.b32 %r322, %r323, %r324, %r320, %r366;
	// end inline asm
	mov.b64 	%rd417, {%r317, %r322};
	setp.lt.s32 	%p113, %r224, %r320;
	selp.b64 	%rd418, %rd417, 0, %p113;
	add.s64 	%rd419, %rd418, %rd524;
	mov.b64 	{%r328, %r333}, %rd419;
	mov.b32 	%r334, 2;
	// begin inline asm
	shfl.sync.down.b32 %r327, %r328, %r334, %r320, %r366;
	// end inline asm
	// begin inline asm
	shfl.sync.down.b32 %r332, %r333, %r334, %r320, %r366;
	// end inline asm
	mov.b64 	%rd420, {%r327, %r332};
	setp.gt.s32 	%p114, %r11, %r320;
	selp.b64 	%rd421, 0, %rd420, %p114;
	add.s64 	%rd422, %rd419, %rd421;
	mov.b64 	{%r338, %r343}, %rd422;
	mov.b32 	%r344, 4;
	// begin inline asm
	shfl.sync.down.b32 %r337, %r338, %r344, %r320, %r366;
	// end inline asm
	// begin inline asm
	shfl.sync.down.b32 %r342, %r343, %r344, %r320, %r366;
	// end inline asm
	mov.b64 	%rd423, {%r337, %r342};
	setp.gt.s32 	%p115, %r12, %r320;
	selp.b64 	%rd424, 0, %rd423, %p115;
	add.s64 	%rd425, %rd424, %rd422;
	mov.b64 	{%r348, %r353}, %rd425;
	mov.b32 	%r354, 8;
	// begin inline asm
	shfl.sync.down.b32 %r347, %r348, %r354, %r320, %r366;
	// end inline asm
	// begin inline asm
	shfl.sync.down.b32 %r352, %r353, %r354, %r320, %r366;
	// end inline asm
	mov.b64 	%rd426, {%r347, %r352};
	setp.gt.s32 	%p116, %r13, %r320;
	selp.b64 	%rd427, 0, %rd426, %p116;
	add.s64 	%rd428, %rd427, %rd425;
	mov.b64 	{%r358, %r363}, %rd428;
	mov.b32 	%r364, 16;
	// begin inline asm
	shfl.sync.down.b32 %r357, %r358, %r364, %r320, %r366;
	// end inline asm
	// begin inline asm
	shfl.sync.down.b32 %r362, %r363, %r364, %r320, %r366;
	// end inline asm
	mov.b64 	%rd429, {%r357, %r362};
	setp.gt.s32 	%p117, %r14, %r320;
	selp.b64 	%rd430, 0, %rd429, %p117;
	add.s64 	%rd431, %rd428, %rd522;
	add.s64 	%rd522, %rd431, %rd430;
	add.s32 	%r394, %r394, -32;
	bra.uni 	$L__BB7_15;
$L__BB7_20:
	setp.ne.s32 	%p105, %r2, 0;
	@%p105 bra 	$L__BB7_22;
	add.s64 	%rd410, %rd522, %rd24;
	add.s64 	%rd408, %rd27, 512;
	mov.b64 	%rd409, 101;
	// begin inline asm
	st.relaxed.gpu.v2.u64 [%rd408], {%rd409, %rd410};
	// end inline asm
	st.shared.u64 	[_ZZN3cub18CUB_300001_SM_10006detail4scan16DeviceScanKernelINS2_10policy_hubIyyymN4cuda3std3__44plusIvEEE10Policy1000EN6thrust24THRUST_300001_SM_1000_NS6detail15normal_iteratorINSD_10device_ptrIyEEEESI_NS0_13ScanTileStateIyLb1EEES9_NS0_8NullTypeEmyLb0ESL_EEvT0_T1_T2_iT3_T4_T5_E12temp_storage+8], %rd522;
	st.shared.u64 	[_ZZN3cub18CUB_300001_SM_10006detail4scan16DeviceScanKernelINS2_10policy_hubIyyymN4cuda3std3__44plusIvEEE10Policy1000EN6thrust24THRUST_300001_SM_1000_NS6detail15normal_iteratorINSD_10device_ptrIyEEEESI_NS0_13ScanTileStateIyLb1EEES9_NS0_8NullTypeEmyLb0ESL_EEvT0_T1_T2_iT3_T4_T5_E12temp_storage+16], %rd410;
$L__BB7_22:
	setp.ne.s32 	%p106, %r224, 0;
	mov.u64 	%rd525, %rd26;
	@%p106 bra 	$L__BB7_24;
	st.shared.u64 	[_ZZN3cub18CUB_300001_SM_10006detail4scan16DeviceScanKernelINS2_10policy_hubIyyymN4cuda3std3__44plusIvEEE10Policy1000EN6thrust24THRUST_300001_SM_1000_NS6detail15normal_iteratorINSD_10device_ptrIyEEEESI_NS0_13ScanTileStateIyLb1EEES9_NS0_8NullTypeEmyLb0ESL_EEvT0_T1_T2_iT3_T4_T5_E12temp_storage+128], %rd522;
	mov.u64 	%rd525, %rd522;
$L__BB7_24:
	bar.sync 	0;
	setp.eq.s32 	%p107, %r2, 0;
	@%p107 bra 	$L__BB7_26;
	ld.shared.u64 	%rd411, [_ZZN3cub18CUB_300001_SM_10006detail4scan16DeviceScanKernelINS2_10policy_hubIyyymN4cuda3std3__44plusIvEEE10Policy1000EN6thrust24THRUST_300001_SM_1000_NS6detail15normal_iteratorINSD_10device_ptrIyEEEESI_NS0_13ScanTileStateIyLb1EEES9_NS0_8NullTypeEmyLb0ESL_EEvT0_T1_T2_iT3_T4_T5_E12temp_storage+128];
	add.s64 	%rd525, %rd411, %rd525;
$L__BB7_26:
	add.s64 	%rd527, %rd7, %rd525;
$L__BB7_27:
	add.s64 	%rd496, %rd8, %rd527;
	add.s64 	%rd497, %rd9, %rd496;
	add.s64 	%rd498, %rd10, %rd497;
	add.s64 	%rd499, %rd11, %rd498;
	add.s64 	%rd500, %rd12, %rd499;
	add.s64 	%rd501, %rd13, %rd500;
	add.s64 	%rd502, %rd14, %rd501;
	add.s64 	%rd503, %rd15, %rd502;
	add.s64 	%rd504, %rd16, %rd503;
	add.s64 	%rd505, %rd17, %rd504;
	bar.sync 	0;
	st.shared.u64 	[%r6], %rd527;
	st.shared.u64 	[%r6+8], %rd496;
	st.shared.u64 	[%r6+16], %rd497;
	st.shared.u64 	[%r6+24], %rd498;
	st.shared.u64 	[%r6+32], %rd499;
	st.shared.u64 	[%r6+40], %rd500;
	st.shared.u64 	[%r6+48], %rd501;
	st.shared.u64 	[%r6+56], %rd502;
	st.shared.u64 	[%r6+64], %rd503;
	st.shared.u64 	[%r6+72], %rd504;
	st.shared.u64 	[%r6+80], %rd505;
	bar.warp.sync 	-1;
	ld.shared.u64 	%rd506, [%r5];
	ld.shared.u64 	%rd507, [%r5+256];
	ld.shared.u64 	%rd508, [%r5+512];
	ld.shared.u64 	%rd509, [%r5+768];
	ld.shared.u64 	%rd510, [%r5+1024];
	ld.shared.u64 	%rd511, [%r5+1280];
	ld.shared.u64 	%rd512, [%r5+1536];
	ld.shared.u64 	%rd513, [%r5+1792];
	ld.shared.u64 	%rd514, [%r5+2048];
	ld.shared.u64 	%rd515, [%r5+2304];
	ld.shared.u64 	%rd516, [%r5+2560];
	add.s64 	%rd518, %rd3, %rd320;
	st.global.u64 	[%rd518], %rd506;
	st.global.u64 	[%rd518+256], %rd507;
	st.global.u64 	[%rd518+512], %rd508;
	st.global.u64 	[%rd518+768], %rd509;
	st.global.u64 	[%rd518+1024], %rd510;
	st.global.u64 	[%rd518+1280], %rd511;
	st.global.u64 	[%rd518+1536], %rd512;
	st.global.u64 	[%rd518+1792], %rd513;
	st.global.u64 	[%rd518+2048], %rd514;
	st.global.u64 	[%rd518+2304], %rd515;
	st.global.u64 	[%rd518+2560], %rd516;
	bra.uni 	$L__BB7_100;
$L__BB7_28:
	setp.eq.s64 	%p2, %rd5, 0;
	@%p2 bra 	$L__BB7_100;
	cvt.u32.u64 	%r19, %rd5;
	shl.b64 	%rd142, %rd4, 3;
	add.s64 	%rd143, %rd2, %rd142;
	mov.u32 	%r20, %tid.x;
	ld.global.u64 	%rd538, [%rd143];
	and.b32  	%r47, %r20, 31;
	and.b32  	%r48, %r20, 992;
	mul.lo.s32 	%r49, %r48, 11;
	or.b32  	%r21, %r49, %r47;
	setp.ge.u32 	%p3, %r21, %r19;
	shl.b32 	%r50, %r21, 3;
	cvt.u64.u32 	%rd144, %r50;
	add.s64 	%rd57, %rd143, %rd144;
	mov.u64 	%rd528, %rd538;
	@%p3 bra 	$L__BB7_31;
	ld.global.u64 	%rd528, [%rd57];
$L__BB7_31:
	add.s32 	%r22, %r21, 32;
	setp.ge.u32 	%p4, %r22, %r19;
	mov.u64 	%rd529, %rd538;
	@%p4 bra 	$L__BB7_33;
	ld.global.u64 	%rd529, [%rd57+256];
$L__BB7_33:
	add.s32 	%r23, %r21, 64;
	setp.ge.u32 	%p5, %r23, %r19;
	mov.u64 	%rd530, %rd538;
	@%p5 bra 	$L__BB7_35;
	ld.global.u64 	%rd530, [%rd57+512];
$L__BB7_35:
	add.s32 	%r24, %r21, 96;
	setp.ge.u32 	%p6, %r24, %r19;
	mov.u64 	%rd531, %rd538;
	@%p6 bra 	$L__BB7_37;
	ld.global.u64 	%rd531, [%rd57+768];
$L__BB7_37:
	add.s32 	%r25, %r21, 128;
	setp.ge.u32 	%p7, %r25, %r19;
	mov.u64 	%rd532, %rd538;
	@%p7 bra 	$L__BB7_39;
	ld.global.u64 	%rd532, [%rd57+1024];
$L__BB7_39:
	add.s32 	%r26, %r21, 160;
	setp.ge.u32 	%p8, %r26, %r19;
	mov.u64 	%rd533, %rd538;
	@%p8 bra 	$L__BB7_41;
	ld.global.u64 	%rd533, [%rd57+1280];
$L__BB7_41:
	add.s32 	%r27, %r21, 192;
	setp.ge.u32 	%p9, %r27, %r19;
	mov.u64 	%rd534, %rd538;
	@%p9 bra 	$L__BB7_43;
	ld.global.u64 	%rd534, [%rd57+1536];
$L__BB7_43:
	add.s32 	%r28, %r21, 224;
	setp.ge.u32 	%p10, %r28, %r19;
	mov.u64 	%rd535, %rd538;
	@%p10 bra 	$L__BB7_45;
	ld.global.u64 	%rd535, [%rd57+1792];
$L__BB7_45:
	add.s32 	%r29, %r21, 256;
	setp.ge.u32 	%p11, %r29, %r19;
	mov.u64 	%rd536, %rd538;
	@%p11 bra 	$L__BB7_47;
	ld.global.u64 	%rd536, [%rd57+2048];
$L__BB7_47:
	add.s32 	%r30, %r21, 288;
	setp.ge.u32 	%p12, %r30, %r19;
	mov.u64 	%rd537, %rd538;
	@%p12 bra 	$L__BB7_49;
	ld.global.u64 	%rd537, [%rd57+2304];
$L__BB7_49:
	add.s32 	%r31, %r21, 320;
	setp.ge.u32 	%p13, %r31, %r19;
	@%p13 bra 	$L__BB7_51;
	ld.global.u64 	%rd538, [%rd57+2560];
$L__BB7_51:
	// begin inline asm
	mov.u32 %r51, %laneid;
	// end inline asm
	shr.u32 	%r33, %r20, 5;
	mad.lo.s32 	%r52, %r33, 352, %r51;
	shl.b32 	%r53, %r52, 3;
	mov.u32 	%r54, _ZZN3cub18CUB_300001_SM_10006detail4scan16DeviceScanKernelINS2_10policy_hubIyyymN4cuda3std3__44plusIvEEE10Policy1000EN6thrust24THRUST_300001_SM_1000_NS6detail15normal_iteratorINSD_10device_ptrIyEEEESI_NS0_13ScanTileStateIyLb1EEES9_NS0_8NullTypeEmyLb0ESL_EEvT0_T1_T2_iT3_T4_T5_E12temp_storage;
	add.s32 	%r34, %r54, %r53;
	st.shared.u64 	[%r34], %rd528;
	st.shared.u64 	[%r34+256], %rd529;
	st.shared.u64 	[%r34+512], %rd530;
	st.shared.u64 	[%r34+768], %rd531;
	st.shared.u64 	[%r34+1024], %rd532;
	st.shared.u64 	[%r34+1280], %rd533;
	st.shared.u64 	[%r34+1536], %rd534;
	st.shared.u64 	[%r34+1792], %rd535;
	st.shared.u64 	[%r34+2048], %rd536;
	st.shared.u64 	[%r34+2304], %rd537;
	st.shared.u64 	[%r34+2560], %rd538;
	bar.warp.sync 	-1;
	mad.lo.s32 	%r35, %r51, 80, %r34;
	ld.shared.u64 	%rd80, [%r35];
	ld.shared.u64 	%rd81, [%r35+8];
	ld.shared.u64 	%rd82, [%r35+16];
	ld.shared.u64 	%rd83, [%r35+24];
	ld.shared.u64 	%rd84, [%r35+32];
	ld.shared.u64 	%rd85, [%r35+40];
	ld.shared.u64 	%rd86, [%r35+48];
	ld.shared.u64 	%rd87, [%r35+56];
	ld.shared.u64 	%rd88, [%r35+64];
	ld.shared.u64 	%rd89, [%r35+72];
	ld.shared.u64 	%rd90, [%r35+80];
	bar.sync 	0;
	setp.ne.s32 	%p14, %r1, 0;
	@%p14 bra 	$L__BB7_55;
	add.s64 	%rd267, %rd81, %rd80;
	add.s64 	%rd268, %rd82, %rd267;
	add.s64 	%rd269, %rd83, %rd268;
	add.s64 	%rd270, %rd84, %rd269;
	add.s64 	%rd271, %rd85, %rd270;
	add.s64 	%rd272, %rd86, %rd271;
	add.s64 	%rd273, %rd87, %rd272;
	add.s64 	%rd274, %rd88, %rd273;
	add.s64 	%rd275, %rd89, %rd274;
	add.s64 	%rd254, %rd90, %rd275;
	mov.b32 	%r206, 1;
	mov.b32 	%r219, 0;
	mov.b32 	%r220, -1;
	// begin inline asm
	{  .reg .u64 r0;  .reg .u32 lo;  .reg .u32 hi;  .reg .pred p;  mov.b64 {lo, hi}, %rd254;  shfl.sync.up.b32 lo|p, lo, %r206, %r219, %r220;  shfl.sync.up.b32 hi|p, hi, %r206, %r219, %r220;  mov.b64 r0, {lo, hi};  @p add.u64 r0, r0, %rd254;  mov.u64 %rd252, r0;}
	// end inline asm
	mov.b32 	%r209, 2;
	// begin inline asm
	{  .reg .u64 r0;  .reg .u32 lo;  .reg .u32 hi;  .reg .pred p;  mov.b64 {lo, hi}, %rd252;  shfl.sync.up.b32 lo|p, lo, %r209, %r219, %r220;  shfl.sync.up.b32 hi|p, hi, %r209, %r219, %r220;  mov.b64 r0, {lo, hi};  @p add.u64 r0, r0, %rd252;  mov.u64 %rd255, r0;}
	// end inline asm
	mov.b32 	%r212, 4;
	// begin inline asm
	{  .reg .u64 r0;  .reg .u32 lo;  .reg .u32 hi;  .reg .pred p;  mov.b64 {lo, hi}, %rd255;  shfl.sync.up.b32 lo|p, lo, %r212, %r219, %r220;  shfl.sync.up.b32 hi|p, hi, %r212, %r219, %r220;  mov.b64 r0, {lo, hi};  @p add.u64 r0, r0, %rd255;  mov.u64 %rd258, r0;}
	// end inline asm
	mov.b32 	%r215, 8;
	// begin inline asm
	{  .reg .u64 r0;  .reg .u32 lo;  .reg .u32 hi;  .reg .pred p;  mov.b64 {lo, hi}, %rd258;  shfl.sync.up.b32 lo|p, lo, %r215, %r219, %r220;  shfl.sync.up.b32 hi|p, hi, %r215, %r219, %r220;  mov.b64 r0, {lo, hi};  @p add.u64 r0, r0, %rd258;  mov.u64 %rd261, r0;}
	// end inline asm
	mov.b32 	%r218, 16;
	// begin inline asm
	{  .reg .u64 r0;  .reg .u32 lo;  .reg .u32 hi;  .reg .pred p;  mov.b64 {lo, hi}, %rd261;  shfl.sync.up.b32 lo|p, lo, %r218, %r219, %r220;  shfl.sync.up.b32 hi|p, hi, %r218, %r219, %r220;  mov.b64 r0, {lo, hi};  @p add.u64 r0, r0, %rd261;  mov.u64 %rd264, r0;}
	// end inline asm
	setp.ne.s32 	%p54, %r51, 31;
	@%p54 bra 	$L__BB7_54;
	shl.b32 	%r221, %r33, 3;
	mov.u32 	%r222, _ZZN3cub18CUB_300001_SM_10006detail4scan16DeviceScanKernelINS2_10policy_hubIyyymN4cuda3std3__44plusIvEEE10Policy1000EN6thrust24THRUST_300001_SM_1000_NS6detail15normal_iteratorINSD_10device_ptrIyEEEESI_NS0_13ScanTileStateIyLb1EEES9_NS0_8NullTypeEmyLb0ESL_EEvT0_T1_T2_iT3_T4_T5_E12temp_storage;
	add.s32 	%r223, %r222, %r221;
	st.shared.u64 	[%r223+32], %rd264;
$L__BB7_54:
	sub.s64 	%rd276, %rd264, %rd254;
	bar.sync 	0;
	ld.shared.v2.u64 	{%rd277, %rd278}, [_ZZN3cub18CUB_300001_SM_10006detail4scan16DeviceScanKernelINS2_10policy_hubIyyymN4cuda3std3__44plusIvEEE10Policy1000EN6thrust24THRUST_300001_SM_1000_NS6detail15normal_iteratorINSD_10device_ptrIyEEEESI_NS0_13ScanTileStateIyLb1EEES9_NS0_8NullTypeEmyLb0ESL_EEvT0_T1_T2_iT3_T4_T5_E12temp_storage+32];
	add.s64 	%rd279, %rd278, %rd277;
	setp.eq.s32 	%p55, %r33, 2;
	selp.b64 	%rd280, %rd279, %rd277, %p55;
	ld.shared.v2.u64 	{%rd281, %rd282}, [_ZZN3cub18CUB_300001_SM_10006detail4scan16DeviceScanKernelINS2_10policy_hubIyyymN4cuda3std3__44plusIvEEE10Policy1000EN6thrust24THRUST_300001_SM_1000_NS6detail15normal_iteratorINSD_10device_ptrIyEEEESI_NS0_13ScanTileStateIyLb1EEES9_NS0_8NullTypeEmyLb0ESL_EEvT0_T1_T2_iT3_T4_T5_E12temp_storage+48];
	add.s64 	%rd283, %rd279, %rd281;
	setp.eq.s32 	%p56, %r33, 3;
	selp.b64 	%rd284, %rd283, %rd280, %p56;
	add.s64 	%rd285, %rd283, %rd282;
	setp.eq.s32 	%p57, %r33, 4;
	selp.b64 	%rd286, %rd285, %rd284, %p57;
	ld.shared.v2.u64 	{%rd287, %rd288}, [_ZZN3cub18CUB_300001_SM_10006detail4scan16DeviceScanKernelINS2_10policy_hubIyyymN4cuda3std3__44plusIvEEE10Policy1000EN6thrust24THRUST_300001_SM_1000_NS6detail15normal_iteratorINSD_10device_ptrIyEEEESI_NS0_13ScanTileStateIyLb1EEES9_NS0_8NullTypeEmyLb0ESL_EEvT0_T1_T2_iT3_T4_T5_E12temp_storage+64];
	add.s64 	%rd289, %rd285, %rd287;
	setp.eq.s32 	%p58, %r33, 5;
	selp.b64 	%rd290, %rd289, %rd286, %p58;
	add.s64 	%rd291, %rd289, %rd288;
	setp.eq.s32 	%p59, %r33, 6;
	selp.b64 	%rd292, %rd291, %rd290, %p59;
	ld.shared.v2.u64 	{%rd293, %rd294}, [_ZZN3cub18CUB_300001_SM_10006detail4scan16DeviceScanKernelINS2_10policy_hubIyyymN4cuda3std3__44plusIvEEE10Policy1000EN6thrust24THRUST_300001_SM_1000_NS6detail15normal_iteratorINSD_10device_ptrIyEEEESI_NS0_13ScanTileStateIyLb1EEES9_NS0_8NullTypeEmyLb0ESL_EEvT0_T1_T2_iT3_T4_T5_E12temp_storage+80];
	add.s64 	%rd295, %rd291, %rd293;
	setp.eq.s32 	%p60, %r33, 7;
	selp.b64 	%rd296, %rd295, %rd292, %p60;
	add.s64 	%rd297, %rd295, %rd294;
	setp.eq.s32 	%p61, %r33, 8;
	selp.b64 	%rd298, %rd297, %rd296, %p61;
	ld.shared.u64 	%rd299, [_ZZN3cub18CUB_300001_SM_10006detail4scan16DeviceScanKernelINS2_10policy_hubIyyymN4cuda3std3__44plusIvEEE10Policy1000EN6thrust24THRUST_300001_SM_1000_NS6detail15normal_iteratorINSD_10device_ptrIyEEEESI_NS0_13ScanTileStateIyLb1EEES9_NS0_8NullTypeEmyLb0ESL_EEvT0_T1_T2_iT3_T4_T5_E12temp_storage+96];
	add.s64 	%rd300, %rd297, %rd299;
	setp.eq.s32 	%p62, %r33, 9;
	selp.b64 	%rd301, %rd300, %rd298, %p62;
	setp.lt.u32 	%p63, %r20, 32;
	setp.eq.s32 	%p64, %r51, 0;
	selp.b64 	%rd302, 0, %rd276, %p64;
	add.s64 	%rd303, %rd301, %rd302;
	selp.b64 	%rd304, %rd276, %rd303, %p63;
	setp.eq.s32 	%p65, %r20, 0;
	selp.b64 	%rd305, 0, %rd304, %p65;
	add.s64 	%rd547, %rd305, %rd80;
	bra.uni 	$L__BB7_76;
$L__BB7_55:
	add.s64 	%rd160, %rd81, %rd80;
	add.s64 	%rd161, %rd82, %rd160;
	add.s64 	%rd162, %rd83, %rd161;
	add.s64 	%rd163, %rd84, %rd162;
	add.s64 	%rd164, %rd85, %rd163;
	add.s64 	%rd165, %rd86, %rd164;
	add.s64 	%rd166, %rd87, %rd165;
	add.s64 	%rd167, %rd88, %rd166;
	add.s64 	%rd168, %rd89, %rd167;
	add.s64 	%rd147, %rd90, %rd168;
	mov.b32 	%r55, 1;
	mov.b32 	%r68, 0;
	mov.b32 	%r69, -1;
	// begin inline asm
	{  .reg .u64 r0;  .reg .u32 lo;  .reg .u32 hi;  .reg .pred p;  mov.b64 {lo, hi}, %rd147;  shfl.sync.up.b32 lo|p, lo, %r55, %r68, %r69;  shfl.sync.up.b32 hi|p, hi, %r55, %r68, %r69;  mov.b64 r0, {lo, hi};  @p add.u64 r0, r0, %rd147;  mov.u64 %rd145, r0;}
	// end inline asm
	mov.b32 	%r58, 2;
	// begin inline asm
	{  .reg .u64 r0;  .reg .u32 lo;  .reg .u32 hi;  .reg .pred p;  mov.b64 {lo, hi}, %rd145;  shfl.sync.up.b32 lo|p, lo, %r58, %r68, %r69;  shfl.sync.up.b32 hi|p, hi, %r58, %r68, %r69;  mov.b64 r0, {lo, hi};  @p add.u64 r0, r0, %rd145;  mov.u64 %rd148, r0;}
	// end inline asm
	mov.b32 	%r61, 4;
	// begin inline asm
	{  .reg .u64 r0;  .reg .u32 lo;  .reg .u32 hi;  .reg .pred p;  mov.b64 {lo, hi}, %rd148;  shfl.sync.up.b32 lo|p, lo, %r61, %r68, %r69;  shfl.sync.up.b32 hi|p, hi, %r61, %r68, %r69;  mov.b64 r0, {lo, hi};  @p add.u64 r0, r0, %rd148;  mov.u64 %rd151, r0;}
	// end inline asm
	mov.b32 	%r64, 8;
	// begin inline asm
	{  .reg .u64 r0;  .reg .u32 lo;  .reg .u32 hi;  .reg .pred p;  mov.b64 {lo, hi}, %rd151;  shfl.sync.up.b32 lo|p, lo, %r64, %r68, %r69;  shfl.sync.up.b32 hi|p, hi, %r64, %r68, %r69;  mov.b64 r0, {lo, hi};  @p add.u64 r0, r0, %rd151;  mov.u64 %rd154, r0;}
	// end inline asm
	mov.b32 	%r67, 16;
	// begin inline asm
	{  .reg .u64 r0;  .reg .u32 lo;  .reg .u32 hi;  .reg .pred p;  mov.b64 {lo, hi}, %rd154;  shfl.sync.up.b32 lo|p, lo, %r67, %r68, %r69;  shfl.sync.up.b32 hi|p, hi, %r67, %r68, %r69;  mov.b64 r0, {lo, hi};  @p add.u64 r0, r0, %rd154;  mov.u64 %rd157, r0;}
	// end inline asm
	setp.ne.s32 	%p15, %r51, 31;
	@%p15 bra 	$L__BB7_57;
	shl.b32 	%r70, %r33, 3;
	mov.u32 	%r71, _ZZN3cub18CUB_300001_SM_10006detail4scan16DeviceScanKernelINS2_10policy_hubIyyymN4cuda3std3__44plusIvEEE10Policy1000EN6thrust24THRUST_300001_SM_1000_NS6detail15normal_iteratorINSD_10device_ptrIyEEEESI_NS0_13ScanTileStateIyLb1EEES9_NS0_8NullTypeEmyLb0ESL_EEvT0_T1_T2_iT3_T4_T5_E12temp_storage;
	add.s32 	%r72, %r71, %r70;
	st.shared.u64 	[%r72+32], %rd157;
$L__BB7_57:
	sub.s64 	%rd169, %rd157, %rd147;
	bar.sync 	0;
	ld.shared.v2.u64 	{%rd170, %rd171}, [_ZZN3cub18CUB_300001_SM_10006detail4scan16DeviceScanKernelINS2_10policy_hubIyyymN4cuda3std3__44plusIvEEE10Policy1000EN6thrust24THRUST_300001_SM_1000_NS6detail15normal_iteratorINSD_10device_ptrIyEEEESI_NS0_13ScanTileStateIyLb1EEES9_NS0_8NullTypeEmyLb0ESL_EEvT0_T1_T2_iT3_T4_T5_E12temp_storage+32];
	add.s64 	%rd172, %rd171, %rd170;
	setp.eq.s32 	%p16, %r33, 2;
	selp.b64 	%rd173, %rd172, %rd170, %p16;
	ld.shared.v2.u64 	{%rd174, %rd175}, [_ZZN3cub18CUB_300001_SM_10006detail4scan16DeviceScanKernelINS2_10policy_hubIyyymN4cuda3std3__44plusIvEEE10Policy1000EN6thrust24THRUST_300001_SM_1000_NS6detail15normal_iteratorINSD_10device_ptrIyEEEESI_NS0_13ScanTileStateIyLb1EEES9_NS0_8NullTypeEmyLb0ESL_EEvT0_T1_T2_iT3_T4_T5_E12temp_storage+48];
	add.s64 	%rd176, %rd172, %rd174;
	setp.eq.s32 	%p17, %r33, 3;
	selp.b64 	%rd177, %rd176, %rd173, %p17;
	add.s64 	%rd178, %rd176, %rd175;
	setp.eq.s32 	%p18, %r33, 4;
	selp.b64 	%rd179, %rd178, %rd177, %p18;
	ld.shared.v2.u64 	{%rd180, %rd181}, [_ZZN3cub18CUB_300001_SM_10006detail4scan16DeviceScanKernelINS2_10policy_hubIyyymN4cuda3std3__44plusIvEEE10Policy1000EN6thrust24THRUST_300001_SM_1000_NS6detail15normal_iteratorINSD_10device_ptrIyEEEESI_NS0_13ScanTileStateIyLb1EEES9_NS0_8NullTypeEmyLb0ESL_EEvT0_T1_T2_iT3_T4_T5_E12temp_storage+64];
	add.s64 	%rd182, %rd178, %rd180;
	setp.eq.s32 	%p19, %r33, 5;
	selp.b64 	%rd183, %rd182, %rd179, %p19;
	add.s64 	%rd184, %rd182, %rd181;
	setp.eq.s32 	%p20, %r33, 6;
	selp.b64 	%rd185, %rd184, %rd183, %p20;
	ld.shared.v2.u64 	{%rd186, %rd187}, [_ZZN3cub18CUB_300001_SM_10006detail4scan16DeviceScanKernelINS2_10policy_hubIyyymN4cuda3std3__44plusIvEEE10Policy1000EN6thrust24THRUST_300001_SM_1000_NS6detail15normal_iteratorINSD_10device_ptrIyEEEESI_NS0_13ScanTileStateIyLb1EEES9_NS0_8NullTypeEmyLb0ESL_EEvT0_T1_T2_iT3_T4_T5_E12temp_storage+80];
	add.s64 	%rd188, %rd184, %rd186;
	setp.eq.s32 	%p21, %r33, 7;
	selp.b64 	%rd189, %rd188, %rd185, %p21;
	add.s64 	%rd190, %rd188, %rd187;
	setp.eq.s32 	%p22, %r33, 8;
	selp.b64 	%rd191, %rd190, %rd189, %p22;
	ld.shared.v2.u64 	{%rd192, %rd193}, [_ZZN3cub18CUB_300001_SM_10006detail4scan16DeviceScanKernelINS2_10policy_hubIyyymN4cuda3std3__44plusIvEEE10Policy1000EN6thrust24THRUST_300001_SM_1000_NS6detail15normal_iteratorINSD_10device_ptrIyEEEESI_NS0_13ScanTileStateIyLb1EEES9_NS0_8NullTypeEmyLb0ESL_EEvT0_T1_T2_iT3_T4_T5_E12temp_storage+96];
	add.s64 	%rd194, %rd190, %rd192;
	setp.eq.s32 	%p23, %r33, 9;
	selp.b64 	%rd195, %rd194, %rd191, %p23;
	add.s64 	%rd96, %rd194, %rd193;
	setp.gt.u32 	%p24, %r20, 31;
	setp.lt.u32 	%p25, %r20, 32;
	setp.eq.s32 	%p26, %r51, 0;
	selp.b64 	%rd196, 0, %rd169, %p26;
	add.s64 	%rd545, %rd195, %rd196;
	selp.b64 	%rd98, %rd169, %rd545, %p25;
	@%p24 bra 	$L__BB7_73;
	setp.ne.s32 	%p27, %r20, 0;
	mul.wide.s32 	%rd197, %r1, 16;
	add.s64 	%rd99, %rd1, %rd197;
	@%p27 bra 	$L__BB7_60;
	st.shared.u64 	[_ZZN3cub18CUB_300001_SM_10006detail4scan16DeviceScanKernelINS2_10policy_hubIyyymN4cuda3std3__44plusIvEEE10Policy1000EN6thrust24THRUST_300001_SM_1000_NS6detail15normal_iteratorINSD_10device_ptrIyEEEESI_NS0_13ScanTileStateIyLb1EEES9_NS0_8NullTypeEmyLb0ESL_EEvT0_T1_T2_iT3_T4_T5_E12temp_storage+24], %rd96;
	add.s64 	%rd198, %rd99, 512;
	mov.b64 	%rd199, 100;
	// begin inline asm
	st.relaxed.gpu.v2.u64 [%rd198], {%rd199, %rd96};
	// end inline asm
$L__BB7_60:
	not.b32 	%r75, %r20;
	add.s32 	%r397, %r1, %r75;
	mov.b32 	%r73, 965;
	// begin inline asm
	nanosleep.u32 %r73;
	// end inline asm
	mul.wide.s32 	%rd204, %r397, 16;
	add.s64 	%rd205, %rd1, %rd204;
	add.s64 	%rd203, %rd205, 512;
	// begin inline asm
	ld.relaxed.gpu.v2.u64 {%rd543, %rd540}, [%rd203];
	// end inline asm
	mov.b32 	%r396, 328;
$L__BB7_61:
	setp.eq.s64 	%p28, %rd543, 99;
	mov.b32 	%r76, -1;
	vote.sync.any.pred 	%p29, %p28, %r76;
	not.pred 	%p30, %p29;
	@%p30 bra 	$L__BB7_63;
	// begin inline asm
	nanosleep.u32 %r396;
	// end inline asm
	shl.b32 	%r396, %r396, 1;
	// begin inline asm
	ld.relaxed.gpu.v2.u64 {%rd543, %rd540}, [%rd203];
	// end inline asm
	bra.uni 	$L__BB7_61;
$L__BB7_63:
	setp.eq.s64 	%p31, %rd543, 101;
	mov.b32 	%r128, -1;
	vote.sync.ballot.b32 	%r129, %p31, %r128;
	// begin inline asm
	mov.u32 %r78, %lanemask_ge;
	// end inline asm
	and.b32  	%r130, %r129, %r78;
	or.b32  	%r131, %r130, -2147483648;
	add.s32 	%r132, %r131, -1;
	not.b32 	%r133, %r131;
	and.b32  	%r134, %r133, %r132;
	popc.b32 	%r82, %r134;
	mov.b64 	{%r80, %r85}, %rd540;
	mov.b32 	%r86, 1;
	// begin inline asm
	shfl.sync.down.b32 %r79, %r80, %r86, %r82, %r128;
	// end inline asm
	// begin inline asm
	shfl.sync.down.b32 %r84, %r85, %r86, %r82, %r128;
	// end inline asm
	mov.b64 	%rd206, {%r79, %r84};
	setp.lt.s32 	%p33, %r51, %r82;
	selp.b64 	%rd207, %rd206, 0, %p33;
	add.s64 	%rd208, %rd207, %rd540;
	mov.b64 	{%r90, %r95}, %rd208;
	mov.b32 	%r96, 2;
	// begin inline asm
	shfl.sync.down.b32 %r89, %r90, %r96, %r82, %r128;
	// end inline asm
	// begin inline asm
	shfl.sync.down.b32 %r94, %r95, %r96, %r82, %r128;
	// end inline asm
	mov.b64 	%rd209, {%r89, %r94};
	add.s32 	%r135, %r51, 2;
	setp.gt.s32 	%p34, %r135, %r82;
	selp.b64 	%rd210, 0, %rd209, %p34;
	add.s64 	%rd211, %rd210, %rd208;
	mov.b64 	{%r100, %r105}, %rd211;
	mov.b32 	%r106, 4;
	// begin inline asm
	shfl.sync.down.b32 %r99, %r100, %r106, %r82, %r128;
	// end inline asm
	// begin inline asm
	shfl.sync.down.b32 %r104, %r105, %r106, %r82, %r128;
	// end inline asm
	mov.b64 	%rd212, {%r99, %r104};
	add.s32 	%r136, %r51, 4;
	setp.gt.s32 	%p35, %r136, %r82;
	selp.b64 	%rd213, 0, %rd212, %p35;
	add.s64 	%rd214, %rd213, %rd211;
	mov.b64 	{%r110, %r115}, %rd214;
	mov.b32 	%r116, 8;
	// begin inline asm
	shfl.sync.down.b32 %r109, %r110, %r116, %r82, %r128;
	// end inline asm
	// begin inline asm
	shfl.sync.down.b32 %r114, %r115, %r116, %r82, %r128;
	// end inline asm
	mov.b64 	%rd215, {%r109, %r114};
	add.s32 	%r137, %r51, 8;
	setp.gt.s32 	%p36, %r137, %r82;
	selp.b64 	%rd216, 0, %rd215, %p36;
	add.s64 	%rd217, %rd216, %rd214;
	mov.b64 	{%r120, %r125}, %rd217;
	mov.b32 	%r126, 16;
	// begin inline asm
	shfl.sync.down.b32 %r119, %r120, %r126, %r82, %r128;
	// end inline asm
	// begin inline asm
	shfl.sync.down.b32 %r124, %r125, %r126, %r82, %r128;
	// end inline asm
	mov.b64 	%rd218, {%r119, %r124};
	add.s32 	%r138, %r51, 16;
	setp.gt.s32 	%p37, %r138, %r82;
	selp.b64 	%rd219, 0, %rd218, %p37;
	add.s64 	%rd541, %rd219, %rd217;
	add.s64 	%rd110, %rd1, 512;
$L__BB7_64:
	setp.ne.s64 	%p38, %rd543, 101;
	mov.b32 	%r139, -1;
	vote.sync.all.pred 	%p39, %p38, %r139;
	not.pred 	%p40, %p39;
	@%p40 bra 	$L__BB7_69;
	mul.wide.s32 	%rd227, %r397, 16;
	add.s64 	%rd228, %rd110, %rd227;
	add.s64 	%rd226, %rd228, -512;
	// begin inline asm
	ld.relaxed.gpu.v2.u64 {%rd543, %rd544}, [%rd226];
	// end inline asm
	mov.b32 	%r398, 328;
$L__BB7_66:
	setp.eq.s64 	%p44, %rd543, 99;
	mov.b32 	%r142, -1;
	vote.sync.any.pred 	%p45, %p44, %r142;
	not.pred 	%p46, %p45;
	@%p46 bra 	$L__BB7_68;
	// begin inline asm
	nanosleep.u32 %r398;
	// end inline asm
	shl.b32 	%r398, %r398, 1;
	mul.wide.s32 	%rd247, %r397, 16;
	add.s64 	%rd248, %rd110, %rd247;
	add.s64 	%rd246, %rd248, -512;
	// begin inline asm
	ld.relaxed.gpu.v2.u64 {%rd543, %rd544}, [%rd246];
	// end inline asm
	bra.uni 	$L__BB7_66;
$L__BB7_68:
	setp.eq.s64 	%p47, %rd543, 101;
	mov.b32 	%r193, -1;
	vote.sync.ballot.b32 	%r194, %p47, %r193;
	and.b32  	%r195, %r194, %r78;
	or.b32  	%r196, %r195, -2147483648;
	add.s32 	%r197, %r196, -1;
	not.b32 	%r198, %r196;
	and.b32  	%r199, %r198, %r197;
	popc.b32 	%r147, %r199;
	mov.b64 	{%r145, %r150}, %rd544;
	mov.b32 	%r151, 1;
	// begin inline asm
	shfl.sync.down.b32 %r144, %r145, %r151, %r147, %r193;
	// end inline asm
	// begin inline asm
	shfl.sync.down.b32 %r149, %r150, %r151, %r147, %r193;
	// end inline asm
	mov.b64 	%rd229, {%r144, %r149};
	setp.lt.s32 	%p49, %r51, %r147;
	selp.b64 	%rd230, %rd229, 0, %p49;
	add.s64 	%rd231, %rd230, %rd544;
	mov.b64 	{%r155, %r160}, %rd231;
	mov.b32 	%r161, 2;
	// begin inline asm
	shfl.sync.down.b32 %r154, %r155, %r161, %r147, %r193;
	// end inline asm
	// begin inline asm
	shfl.sync.down.b32 %r159, %r160, %r161, %r147, %r193;
	// end inline asm
	mov.b64 	%rd232, {%r154, %r159};
	add.s32 	%r200, %r51, 2;
	setp.gt.s32 	%p50, %r200, %r147;
	selp.b64 	%rd233, 0, %rd232, %p50;
	add.s64 	%rd234, %rd231, %rd233;
	mov.b64 	{%r165, %r170}, %rd234;
	mov.b32 	%r171, 4;
	// begin inline asm
	shfl.sync.down.b32 %r164, %r165, %r171, %r147, %r193;
	// end inline asm
	// begin inline asm
	shfl.sync.down.b32 %r169, %r170, %r171, %r147, %r193;
	// end inline asm
	mov.b64 	%rd235, {%r164, %r169};
	add.s32 	%r201, %r51, 4;
	setp.gt.s32 	%p51, %r201, %r147;
	selp.b64 	%rd236, 0, %rd235, %p51;
	add.s64 	%rd237, %rd236, %rd234;
	mov.b64 	{%r175, %r180}, %rd237;
	mov.b32 	%r181, 8;
	// begin inline asm
	shfl.sync.down.b32 %r174, %r175, %r181, %r147, %r193;
	// end inline asm
	// begin inline asm
	shfl.sync.down.b32 %r179, %r180, %r181, %r147, %r193;
	// end inline asm
	mov.b64 	%rd238, {%r174, %r179};
	add.s32 	%r202, %r51, 8;
	setp.gt.s32 	%p52, %r202, %r147;
	selp.b64 	%rd239, 0, %rd238, %p52;
	add.s64 	%rd240, %rd239, %rd237;
	mov.b64 	{%r185, %r190}, %rd240;
	mov.b32 	%r191, 16;
	// begin inline asm
	shfl.sync.down.b32 %r184, %r185, %r191, %r147, %r193;
	// end inline asm
	// begin inline asm
	shfl.sync.down.b32 %r189, %r190, %r191, %r147, %r193;
	// end inline asm
	mov.b64 	%rd241, {%r184, %r189};
	add.s32 	%r203, %r51, 16;
	setp.gt.s32 	%p53, %r203, %r147;
	selp.b64 	%rd242, 0, %rd241, %p53;
	add.s64 	%rd243, %rd240, %rd541;
	add.s64 	%rd541, %rd243, %rd242;
	add.s32 	%r397, %r397, -32;
	bra.uni 	$L__BB7_64;
$L__BB7_69:
	@%p27 bra 	$L__BB7_71;
	add.s64 	%rd222, %rd541, %rd96;
	add.s64 	%rd220, %rd99, 512;
	mov.b64 	%rd221, 101;
	// begin inline asm
	st.relaxed.gpu.v2.u64 [%rd220], {%rd221, %rd222};
	// end inline asm
	st.shared.u64 	[_ZZN3cub18CUB_300001_SM_10006detail4scan16DeviceScanKernelINS2_10policy_hubIyyymN4cuda3std3__44plusIvEEE10Policy1000EN6thrust24THRUST_300001_SM_1000_NS6detail15normal_iteratorINSD_10device_ptrIyEEEESI_NS0_13ScanTileStateIyLb1EEES9_NS0_8NullTypeEmyLb0ESL_EEvT0_T1_T2_iT3_T4_T5_E12temp_storage+8], %rd541;
	st.shared.u64 	[_ZZN3cub18CUB_300001_SM_10006detail4scan16DeviceScanKernelINS2_10policy_hubIyyymN4cuda3std3__44plusIvEEE10Policy1000EN6thrust24THRUST_300001_SM_1000_NS6detail15normal_iteratorINSD_10device_ptrIyEEEESI_NS0_13ScanTileStateIyLb1EEES9_NS0_8NullTypeEmyLb0ESL_EEvT0_T1_T2_iT3_T4_T5_E12temp_storage+16], %rd222;
$L__BB7_71:
	setp.ne.s32 	%p42, %r51, 0;
	mov.u64 	%rd545, %rd98;
	@%p42 bra 	$L__BB7_73;
	st.shared.u64 	[_ZZN3cub18CUB_300001_SM_10006detail4scan16DeviceScanKernelINS2_10policy_hubIyyymN4cuda3std3__44plusIvEEE10Policy1000EN6thrust24THRUST_300001_SM_1000_NS6detail15normal_iteratorINSD_10device_ptrIyEEEESI_NS0_13ScanTileStateIyLb1EEES9_NS0_8NullTypeEmyLb0ESL_EEvT0_T1_T2_iT3_T4_T5_E12temp_storage+128], %rd541;
	mov.u64 	%rd545, %rd541;
$L__BB7_73:
	bar.sync 	0;
	setp.eq.s32 	%p43, %r20, 0;
	@%p43 bra 	$L__BB7_75;
	ld.shared.u64 	%rd223, [_ZZN3cub18CUB_300001_SM_10006detail4scan16DeviceScanKernelINS2_10policy_hubIyyymN4cuda3std3__44plusIvEEE10Policy1000EN6thrust24THRUST_300001_SM_1000_NS6detail15normal_iteratorINSD_10device_ptrIyEEEESI_NS0_13ScanTileStateIyLb1EEES9_NS0_8NullTypeEmyLb0ESL_EEvT0_T1_T2_iT3_T4_T5_E12temp_storage+128];
	add.s64 	%rd545, %rd223, %rd545;
$L__BB7_75:
	add.s64 	%rd547, %rd80, %rd545;
$L__BB7_76:
	add.s64 	%rd306, %rd81, %rd547;
	add.s64 	%rd307, %rd82, %rd306;
	add.s64 	%rd308, %rd83, %rd307;
	add.s64 	%rd309, %rd84, %rd308;
	add.s64 	%rd310, %rd85, %rd309;
	add.s64 	%rd311, %rd86, %rd310;
	add.s64 	%rd312, %rd87, %rd311;
	add.s64 	%rd313, %rd88, %rd312;
	add.s64 	%rd314, %rd89, %rd313;
	add.s64 	%rd315, %rd90, %rd314;
	bar.sync 	0;
	st.shared.u64 	[%r35], %rd547;
	st.shared.u64 	[%r35+8], %rd306;
	st.shared.u64 	[%r35+16], %rd307;
	st.shared.u64 	[%r35+24], %rd308;
	st.shared.u64 	[%r35+32], %rd309;
	st.shared.u64 	[%r35+40], %rd310;
	st.shared.u64 	[%r35+48], %rd311;
	st.shared.u64 	[%r35+56], %rd312;
	st.shared.u64 	[%r35+64], %rd313;
	st.shared.u64 	[%r35+72], %rd314;
	st.shared.u64 	[%r35+80], %rd315;
	bar.warp.sync 	-1;
	ld.shared.u64 	%rd127, [%r34];
	ld.shared.u64 	%rd128, [%r34+256];
	ld.shared.u64 	%rd129, [%r34+512];
	ld.shared.u64 	%rd130, [%r34+768];
	ld.shared.u64 	%rd131, [%r34+1024];
	ld.shared.u64 	%rd132, [%r34+1280];
	ld.shared.u64 	%rd133, [%r34+1536];
	ld.shared.u64 	%rd134, [%r34+1792];
	ld.shared.u64 	%rd135, [%r34+2048];
	ld.shared.u64 	%rd136, [%r34+2304];
	ld.shared.u64 	%rd137, [%r34+2560];
	setp.ne.s32 	%p66, %r20, 0;
	@%p66 bra 	$L__BB7_78;
	st.volatile.shared.u32 	[_ZZN3cub18CUB_300001_SM_10006detail4scan16DeviceScanKernelINS2_10policy_hubIyyymN4cuda3std3__44plusIvEEE10Policy1000EN6thrust24THRUST_300001_SM_1000_NS6detail15normal_iteratorINSD_10device_ptrIyEEEESI_NS0_13ScanTileStateIyLb1EEES9_NS0_8NullTypeEmyLb0ESL_EEvT0_T1_T2_iT3_T4_T5_E12temp_storage+28160], %r19;
$L__BB7_78:
	bar.sync 	0;
	ld.volatile.shared.u32 	%r44, [_ZZN3cub18CUB_300001_SM_10006detail4scan16DeviceScanKernelINS2_10policy_hubIyyymN4cuda3std3__44plusIvEEE10Policy1000EN6thrust24THRUST_300001_SM_1000_NS6detail15normal_iteratorINSD_10device_ptrIyEEEESI_NS0_13ScanTileStateIyLb1EEES9_NS0_8NullTypeEmyLb0ESL_EEvT0_T1_T2_iT3_T4_T5_E12temp_storage+28160];
	cvt.u64.u32 	%rd316, %r21;
	add.s64 	%rd317, %rd4, %rd316;
	setp.ge.s32 	%p67, %r21, %r44;
	shl.b64 	%rd318, %rd317, 3;
	add.s64 	%rd138, %rd3, %rd318;
	@%p67 bra 	$L__BB7_80;
	st.global.u64 	[%rd138], %rd127;
$L__BB7_80:
	setp.ge.s32 	%p68, %r22, %r44;
	@%p68 bra 	$L__BB7_82;
	st.global.u64 	[%rd138+256], %rd128;
$L__BB7_82:
	setp.ge.s32 	%p69, %r23, %r44;
	@%p69 bra 	$L__BB7_84;
	st.global.u64 	[%rd138+512], %rd129;
$L__BB7_84:
	setp.ge.s32 	%p70, %r24, %r44;
	@%p70 bra 	$L__BB7_86;
	st.global.u64 	[%rd138+768], %rd130;
$L__BB7_86:
	setp.ge.s32 	%p71, %r25, %r44;
	@%p71 bra 	$L__BB7_88;
	st.global.u64 	[%rd138+1024], %rd131;
$L__BB7_88:
	setp.ge.s32 	%p72, %r26, %r44;
	@%p72 bra 	$L__BB7_90;
	st.global.u64 	[%rd138+1280], %rd132;
$L__BB7_90:
	setp.ge.s32 	%p73, %r27, %r44;
	@%p73 bra 	$L__BB7_92;
	st.global.u64 	[%rd138+1536], %rd133;
$L__BB7_92:
	setp.ge.s32 	%p74, %r28, %r44;
	@%p74 bra 	$L__BB7_94;
	st.global.u64 	[%rd138+1792], %rd134;
$L__BB7_94:
	setp.ge.s32 	%p75, %r29, %r44;
	@%p75 bra 	$L__BB7_96;
	st.global.u64 	[%rd138+2048], %rd135;
$L__BB7_96:
	setp.ge.s32 	%p76, %r30, %r44;
	@%p76 bra 	$L__BB7_98;
	st.global.u64 	[%rd138+2304], %rd136;
$L__BB7_98:
	setp.ge.s32 	%p77, %r31, %r44;
	@%p77 bra 	$L__BB7_100;
	st.global.u64 	[%rd138+2560], %rd137;
$L__BB7_100:
	ret;

}


// ===== COMPILED SASS (sm_100) =====

	.target	sm_100

	.elftype	@"ET_EXEC"


//--------------------- .note.nv.tkinfo           --------------------------
	.section	.note.nv.tkinfo,"",@"SHT_NOTE"
	.sectionflags	@"SHF_NOTE_NV_TKINFO"
	.tkinfo
        /*0018*/ 	.word	0x00000002
        /*0030*/ 	.string	""
        /*0030*/ 	.string	"ptxas"
        /*0030*/ 	.string	"Cuda compilation tools, release 13.0, V13.0.88"
        /*0030*/ 	.string	"Build cuda_13.0.r13.0/compiler.36424714_0"
        /*0030*/ 	.string	"-arch sm_100 -m 64 "



//--------------------- .note.nv.cuinfo           --------------------------
	.section	.note.nv.cuinfo,"",@"SHT_NOTE"
	.sectionflags	@"SHF_NOTE_NV_CUINFO"
        /*0018*/ 	.short	0x0002
        /*001a*/ 	.short	0x0064
        /*001c*/ 	.short	0x0082
	.zero		2


//--------------------- .nv.info                  --------------------------
	.section	.nv.info,"",@"SHT_CUDA_INFO"
	.align	4


	//----- nvinfo : EIATTR_REGCOUNT
	.align		4
        /*0000*/ 	.byte	0x04, 0x2f
        /*0002*/ 	.short	(.L_46 - .L_45)
	.align		4
.L_45:
        /*0004*/ 	.word	index@(_Z22scatter_updates_kerneliiPKiS0_PKxPyi)
        /*0008*/ 	.word	0x00000010


	//----- nvinfo : EIATTR_FRAME_SIZE
	.align		4
.L_46:
        /*000c*/ 	.byte	0x04, 0x11
        /*000e*/ 	.short	(.L_48 - .L_47)
	.align		4
.L_47:
        /*0010*/ 	.word	index@(_Z22scatter_updates_kerneliiPKiS0_PKxPyi)
        /*0014*/ 	.word	0x00000000


	//----- nvinfo : EIATTR_REGCOUNT
	.align		4
.L_48:
        /*0018*/ 	.byte	0x04, 0x2f
        /*001a*/ 	.short	(.L_50 - .L_49)
	.align		4
.L_49:
        /*001c*/ 	.word	index@(_Z19check_bucket_kerneliPKiS0_S0_PKyPKxPi)
        /*0020*/ 	.word	0x00000016


	//----- nvinfo : EIATTR_FRAME_SIZE
	.align		4
.L_50:
        /*0024*/ 	.byte	0x04, 0x11
        /*0026*/ 	.short	(.L_52 - .L_51)
	.align		4
.L_51:
        /*0028*/ 	.word	index@(_Z19check_bucket_kerneliPKiS0_S0_PKyPKxPi)
        /*002c*/ 	.word	0x00000000


	//----- nvinfo : EIATTR_REGCOUNT
	.align		4
.L_52:
        /*0030*/ 	.byte	0x04, 0x2f
        /*0032*/ 	.short	(.L_54 - .L_53)
	.align		4
.L_53:
        /*0034*/ 	.word	index@(_ZN3cub18CUB_300001_SM_10006detail11EmptyKernelIvEEvv)
        /*0038*/ 	.word	0x00000004


	//----- nvinfo : EIATTR_FRAME_SIZE
	.align		4
.L_54:
        /*003c*/ 	.byte	0x04, 0x11
        /*003e*/ 	.short	(.L_56 - .L_55)
	.align		4
.L_55:
        /*0040*/ 	.word	index@(_ZN3cub18CUB_300001_SM_10006detail11EmptyKernelIvEEvv)
        /*0044*/ 	.word	0x00000000


	//----- nvinfo : EIATTR_REGCOUNT
	.align		4
.L_56:
        /*0048*/ 	.byte	0x04, 0x2f
        /*004a*/ 	.short	(.L_58 - .L_57)
	.align		4
.L_57:
        /*004c*/ 	.word	index@(_ZN3cub18CUB_300001_SM_10006detail8for_each13static_kernelINS2_12policy_hub_t12policy_500_tEmN6thrust24THRUST_300001_SM_1000_NS8cuda_cub20__uninitialized_fill7functorINS7_10device_ptrIyEEyEEEEvT0_T1_)
        /*0050*/ 	.word	0x00000009


	//----- nvinfo : EIATTR_FRAME_SIZE
	.align		4
.L_58:
        /*0054*/ 	.byte	0x04, 0x11
        /*0056*/ 	.short	(.L_60 - .L_59)
	.align		4
.L_59:
        /*0058*/ 	.word	index@(_ZN3cub18CUB_300001_SM_10006detail8for_each13static_kernelINS2_12policy_hub_t12policy_500_tEmN6thrust24THRUST_300001_SM_1000_NS8cuda_cub20__uninitialized_fill7functorINS7_10device_ptrIyEEyEEEEvT0_T1_)
        /*005c*/ 	.word	0x00000000


	//----- nvinfo : EIATTR_REGCOUNT
	.align		4
.L_60:
        /*0060*/ 	.byte	0x04, 0x2f
        /*0062*/ 	.short	(.L_62 - .L_61)
	.align		4
.L_61:
        /*0064*/ 	.word	index@(_ZN3cub18CUB_300001_SM_10006detail8for_each13static_kernelINS2_12policy_hub_t12policy_500_tElN6thrust24THRUST_300001_SM_1000_NS8cuda_cub6__fill7functorINS7_6detail15normal_iteratorINS7_10device_ptrIyEEEEiEEEEvT0_T1_)
        /*0068*/ 	.word	0x00000008


	//----- nvinfo : EIATTR_FRAME_SIZE
	.align		4
.L_62:
        /*006c*/ 	.byte	0x04, 0x11
        /*006e*/ 	.short	(.L_64 - .L_63)
	.align		4
.L_63:
        /*0070*/ 	.word	index@(_ZN3cub18CUB_300001_SM_10006detail8for_each13static_kernelINS2_12policy_hub_t12policy_500_tElN6thrust24THRUST_300001_SM_1000_NS8cuda_cub6__fill7functorINS7_6detail15normal_iteratorINS7_10device_ptrIyEEEEiEEEEvT0_T1_)
        /*0074*/ 	.word	0x00000000


	//----- nvinfo : EIATTR_REGCOUNT
	.align		4
.L_64:
        /*0078*/ 	.byte	0x04, 0x2f
        /*007a*/ 	.short	(.L_66 - .L_65)
	.align		4
.L_65:
        /*007c*/ 	.word	index@(_ZN3cub18CUB_300001_SM_10006detail4scan20DeviceScanInitKernelINS0_13ScanTileStateIyLb1EEEEEvT_i)
        /*0080*/ 	.word	0x0000000a


	//----- nvinfo : EIATTR_FRAME_SIZE
	.align		4
.L_66:
        /*0084*/ 	.byte	0x04, 0x11
        /*0086*/ 	.short	(.L_68 - .L_67)
	.align		4
.L_67:
        /*0088*/ 	.word	index@(_ZN3cub18CUB_300001_SM_10006detail4scan20DeviceScanInitKernelINS0_13ScanTileStateIyLb1EEEEEvT_i)
        /*008c*/ 	.word	0x00000000


	//----- nvinfo : EIATTR_REGCOUNT
	.align		4
.L_68:
        /*0090*/ 	.byte	0x04, 0x2f
        /*0092*/ 	.short	(.L_70 - .L_69)
	.align		4
.L_69:
        /*0094*/ 	.word	index@(_ZN3cub18CUB_300001_SM_10006detail4scan16DeviceScanKernelINS2_10policy_hubIyyyjN4cuda3std3__44plusIvEEE10Policy1000EN6thrust24THRUST_300001_SM_1000_NS6detail15normal_iteratorINSD_10device_ptrIyEEEESI_NS0_13ScanTileStateIyLb1EEES9_NS0_8NullTypeEjyLb0ESL_EEvT0_T1_T2_iT3_T4_T5_)
        /*0098*/ 	.word	0x00000030


	//----- nvinfo : EIATTR_FRAME_SIZE
	.align		4
.L_70:
        /*009c*/ 	.byte	0x04, 0x11
        /*009e*/ 	.short	(.L_72 - .L_71)
	.align		4
.L_71:
        /*00a0*/ 	.word	index@(_ZN3cub18CUB_300001_SM_10006detail4scan16DeviceScanKernelINS2_10policy_hubIyyyjN4cuda3std3__44plusIvEEE10Policy1000EN6thrust24THRUST_300001_SM_1000_NS6detail15normal_iteratorINSD_10device_ptrIyEEEESI_NS0_13ScanTileStateIyLb1EEES9_NS0_8NullTypeEjyLb0ESL_EEvT0_T1_T2_iT3_T4_T5_)
        /*00a4*/ 	.word	0x00000010


	//----- nvinfo : EIATTR_REGCOUNT
	.align		4
.L_72:
        /*00a8*/ 	.byte	0x04, 0x2f
        /*00aa*/ 	.short	(.L_74 - .L_73)
	.align		4
.L_73:
        /*00ac*/ 	.word	index@(_ZN3cub18CUB_300001_SM_10006detail4scan16DeviceScanKernelINS2_10policy_hubIyyymN4cuda3std3__44plusIvEEE10Policy1000EN6thrust24THRUST_300001_SM_1000_NS6detail15normal_iteratorINSD_10device_ptrIyEEEESI_NS0_13ScanTileStateIyLb1EEES9_NS0_8NullTypeEmyLb0ESL_EEvT0_T1_T2_iT3_T4_T5_)
        /*00b0*/ 	.word	0x00000030


	//----- nvinfo : EIATTR_FRAME_SIZE
	.align		4
.L_74:
        /*00b4*/ 	.byte	0x04, 0x11
        /*00b6*/ 	.short	(.L_76 - .L_75)
	.align		4
.L_75:
        /*00b8*/ 	.word	index@(_ZN3cub18CUB_300001_SM_10006detail4scan16DeviceScanKernelINS2_10policy_hubIyyymN4cuda3std3__44plusIvEEE10Policy1000EN6thrust24THRUST_300001_SM_1000_NS6detail15normal_iteratorINSD_10device_ptrIyEEEESI_NS0_13ScanTileStateIyLb1EEES9_NS0_8NullTypeEmyLb0ESL_EEvT0_T1_T2_iT3_T4_T5_)
        /*00bc*/ 	.word	0x00000008


	//----- nvinfo : EIATTR_MIN_STACK_SIZE
	.align		4
.L_76:
        /*00c0*/ 	.byte	0x04, 0x12
        /*00c2*/ 	.short	(.L_78 - .L_77)
	.align		4
.L_77:
        /*00c4*/ 	.word	index@(_ZN3cub18CUB_300001_SM_10006detail4scan16DeviceScanKernelINS2_10policy_hubIyyymN4cuda3std3__44plusIvEEE10Policy1000EN6thrust24THRUST_300001_SM_1000_NS6detail15normal_iteratorINSD_10device_ptrIyEEEESI_NS0_13ScanTileStateIyLb1EEES9_NS0_8NullTypeEmyLb0ESL_EEvT0_T1_T2_iT3_T4_T5_)
        /*00c8*/ 	.word	0x00000008


	//----- nvinfo : EIATTR_MIN_STACK_SIZE
	.align		4
.L_78:
        /*00cc*/ 	.byte	0x04, 0x12
        /*00ce*/ 	.short	(.L_80 - .L_79)
	.align		4
.L_79:
        /*00d0*/ 	.word	index@(_ZN3cub18CUB_300001_SM_10006detail4scan16DeviceScanKernelINS2_10policy_hubIyyyjN4cuda3std3__44plusIvEEE10Policy1000EN6thrust24THRUST_300001_SM_1000_NS6detail15normal_iteratorINSD_10device_ptrIyEEEESI_NS0_13ScanTileStateIyLb1EEES9_NS0_8NullTypeEjyLb0ESL_EEvT0_T1_T2_iT3_T4_T5_)
        /*00d4*/ 	.word	0x00000010


	//----- nvinfo : EIATTR_MIN_STACK_SIZE
	.align		4
.L_80:
        /*00d8*/ 	.byte	0x04, 0x12
        /*00da*/ 	.short	(.L_82 - .L_81)
	.align		4
.L_81:
        /*00dc*/ 	.word	index@(_ZN3cub18CUB_300001_SM_10006detail4scan20DeviceScanInitKernelINS0_13ScanTileStateIyLb1EEEEEvT_i)
        /*00e0*/ 	.word	0x00000000


	//----- nvinfo : EIATTR_MIN_STACK_SIZE
	.align		4
.L_82:
        /*00e4*/ 	.byte	0x04, 0x12
        /*00e6*/ 	.short	(.L_84 - .L_83)
	.align		4
.L_83:
        /*00e8*/ 	.word	index@(_ZN3cub18CUB_300001_SM_10006detail8for_each13static_kernelINS2_12policy_hub_t12policy_500_tElN6thrust24THRUST_300001_SM_1000_NS8cuda_cub6__fill7functorINS7_6detail15normal_iteratorINS7_10device_ptrIyEEEEiEEEEvT0_T1_)
        /*00ec*/ 	.word	0x00000000


	//----- nvinfo : EIATTR_MIN_STACK_SIZE
	.align		4
.L_84:
        /*00f0*/ 	.byte	0x04, 0x12
        /*00f2*/ 	.short	(.L_86 - .L_85)
	.align		4
.L_85:
        /*00f4*/ 	.word	index@(_ZN3cub18CUB_300001_SM_10006detail8for_each13static_kernelINS2_12policy_hub_t12policy_500_tEmN6thrust24THRUST_300001_SM_1000_NS8cuda_cub20__uninitialized_fill7functorINS7_10device_ptrIyEEyEEEEvT0_T1_)
        /*00f8*/ 	.word	0x00000000


	//----- nvinfo : EIATTR_MIN_STACK_SIZE
	.align		4
.L_86:
        /*00fc*/ 	.byte	0x04, 0x12
        /*00fe*/ 	.short	(.L_88 - .L_87)
	.align		4
.L_87:
        /*0100*/ 	.word	index@(_ZN3cub18CUB_300001_SM_10006detail11EmptyKernelIvEEvv)
        /*0104*/ 	.word	0x00000000


	//----- nvinfo : EIATTR_MIN_STACK_SIZE
	.align		4
.L_88:
        /*0108*/ 	.byte	0x04, 0x12
        /*010a*/ 	.short	(.L_90 - .L_89)
	.align		4
.L_89:
        /*010c*/ 	.word	index@(_Z19check_bucket_kerneliPKiS0_S0_PKyPKxPi)
        /*0110*/ 	.word	0x00000000


	//----- nvinfo : EIATTR_MIN_STACK_SIZE
	.align		4
.L_90:
        /*0114*/ 	.byte	0x04, 0x12
        /*0116*/ 	.short	(.L_92 - .L_91)
	.align		4
.L_91:
        /*0118*/ 	.word	index@(_Z22scatter_updates_kerneliiPKiS0_PKxPyi)
        /*011c*/ 	.word	0x00000000
.L_92:


//--------------------- .nv.compat                --------------------------
	.section	.nv.compat,"",@"SHT_CUDA_COMPAT_INFO"
	.align	4
        /*0000*/ 	.byte	0x02, 0x09, 0x00, 0x00, 0x02, 0x02, 0x01, 0x00, 0x02, 0x05, 0x05, 0x00, 0x03, 0x07, 0x01, 0x01
        /*0010*/ 	.byte	0x02, 0x03, 0x00, 0x00, 0x02, 0x06, 0x01, 0x00, 0x04, 0x0b, 0x08, 0x00, 0x09, 0x00, 0x00, 0x00
        /*0020*/ 	.byte	0x00, 0x00, 0x00, 0x00


//--------------------- .nv.info._ZN3cub18CUB_300001_SM_10006detail4scan16DeviceScanKernelINS2_10policy_hubIyyymN4cuda3std3__44plusIvEEE10Policy1000EN6thrust24THRUST_300001_SM_1000_NS6detail15normal_iteratorINSD_10device_ptrIyEEEESI_NS0_13ScanTileStateIyLb1EEES9_NS0_8NullTypeEmyLb0ESL_EEvT0_T1_T2_iT3_T4_T5_ --------------------------
	.section	.nv.info._ZN3cub18CUB_300001_SM_10006detail4scan16DeviceScanKernelINS2_10policy_hubIyyymN4cuda3std3__44plusIvEEE10Policy1000EN6thrust24THRUST_300001_SM_1000_NS6detail15normal_iteratorINSD_10device_ptrIyEEEESI_NS0_13ScanTileStateIyLb1EEES9_NS0_8NullTypeEmyLb0ESL_EEvT0_T1_T2_iT3_T4_T5_,"",@"SHT_CUDA_INFO"
	.sectionflags	@""
	.align	4


	//----- nvinfo : EIATTR_CUDA_API_VERSION
	.align		4
        /*0000*/ 	.byte	0x04, 0x37
        /*0002*/ 	.short	(.L_94 - .L_93)
.L_93:
        /*0004*/ 	.word	0x00000082


	//----- nvinfo : EIATTR_KPARAM_INFO
	.align		4
.L_94:
        /*0008*/ 	.byte	0x04, 0x17
        /*000a*/ 	.short	(.L_96 - .L_95)
.L_95:
        /*000c*/ 	.word	0x00000000
        /*0010*/ 	.short	0x0006
        /*0012*/ 	.short	0x0020
        /*0014*/ 	.byte	0x00, 0xf0, 0x21, 0x00


	//----- nvinfo : EIATTR_KPARAM_INFO
	.align		4
.L_96:
        /*0018*/ 	.byte	0x04, 0x17
        /*001a*/ 	.short	(.L_98 - .L_97)
.L_97:
        /*001c*/ 	.word	0x00000000
        /*0020*/ 	.short	0x0005
        /*0022*/ 	.short	0x001d
        /*0024*/ 	.byte	0x00, 0xf0, 0x05, 0x00


	//----- nvinfo : EIATTR_KPARAM_INFO
	.align		4
.L_98:
        /*0028*/ 	.byte	0x04, 0x17
        /*002a*/ 	.short	(.L_100 - .L_99)
.L_99:
        /*002c*/ 	.word	0x00000000
        /*0030*/ 	.short	0x0004
        /*0032*/ 	.short	0x001c
        /*0034*/ 	.byte	0x00, 0xf0, 0x05, 0x00


	//----- nvinfo : EIATTR_KPARAM_INFO
	.align		4
.L_100:
        /*0038*/ 	.byte	0x04, 0x17
        /*003a*/ 	.short	(.L_102 - .L_101)
.L_101:
        /*003c*/ 	.word	0x00000000
        /*0040*/ 	.short	0x0003
        /*0042*/ 	.short	0x0018
        /*0044*/ 	.byte	0x00, 0xf0, 0x11, 0x00


	//----- nvinfo : EIATTR_KPARAM_INFO
	.align		4
.L_102:
        /*0048*/ 	.byte	0x04, 0x17
        /*004a*/ 	.short	(.L_104 - .L_103)
.L_103:
        /*004c*/ 	.word	0x00000000
        /*0050*/ 	.short	0x0002
        /*0052*/ 	.short	0x0010
        /*0054*/ 	.byte	0x00, 0xf0, 0x21, 0x00


	//----- nvinfo : EIATTR_KPARAM_INFO
	.align		4
.L_104:
        /*0058*/ 	.byte	0x04, 0x17
        /*005a*/ 	.short	(.L_106 - .L_105)
.L_105:
        /*005c*/ 	.word	0x00000000
        /*0060*/ 	.short	0x0001
        /*0062*/ 	.short	0x0008
        /*0064*/ 	.byte	0x00, 0xf0, 0x21, 0x00


	//----- nvinfo : EIATTR_KPARAM_INFO
	.align		4
.L_106:
        /*0068*/ 	.byte	0x04, 0x17
        /*006a*/ 	.short	(.L_108 - .L_107)
.L_107:
        /*006c*/ 	.word	0x00000000
        /*0070*/ 	.short	0x0000
        /*0072*/ 	.short	0x0000
        /*0074*/ 	.byte	0x00, 0xf0, 0x21, 0x00


	//----- nvinfo : EIATTR_SPARSE_MMA_MASK
	.align		4
.L_108:
        /*0078*/ 	.byte	0x03, 0x50
        /*007a*/ 	.short	0x0000


	//----- nvinfo : EIATTR_MAXREG_COUNT
	.align		4
        /*007c*/ 	.byte	0x03, 0x1b
        /*007e*/ 	.short	0x00a8


	//----- nvinfo : EIATTR_NUM_BARRIERS
	.align		4
        /*0080*/ 	.byte	0x02, 0x4c
        /*0082*/ 	.byte	0x01
	.zero		1


	//----- nvinfo : EIATTR_ANNOTATIONS
	.align		4
        /*0084*/ 	.byte	0x04, 0x55
        /*0086*/ 	.short	(.L_110 - .L_109)


	//   ....[0]....
.L_109:
        /*0088*/ 	.word	0x00000001
        /*008c*/ 	.byte	0x50, 0x01, 0x00, 0x00, 0x01, 0x00, 0x00, 0x00, 0x70, 0x01, 0x00, 0x00, 0x01, 0x00, 0x00, 0x00
        /*009c*/ 	.byte	0x00, 0x1f, 0x00, 0x00, 0x01, 0x00, 0x00, 0x00, 0x70, 0x1f, 0x00, 0x00


	//----- nvinfo : EIATTR_MERCURY_ISA_VERSION
	.align		4
.L_110:
        /*00a8*/ 	.byte	0x03, 0x5f
        /*00aa*/ 	.short	0x0101


	//----- nvinfo : EIATTR_COOP_GROUP_MASK_REGIDS
	.align		4
        /*00ac*/ 	.byte	0x04, 0x29
        /*00ae*/ 	.short	(.L_112 - .L_111)


	//   ....[0]....
.L_111:
        /*00b0*/ 	.word	0xffffffff


	//   ....[1]....
        /*00b4*/ 	.word	0xffffffff


	//   ....[2]....
        /*00b8*/ 	.word	0xffffffff


	//   ....[3]....
        /*00bc*/ 	.word	0xffffffff


	//   ....[4]....
        /*00c0*/ 	.word	0xffffffff


	//   ....[5]....
        /*00c4*/ 	.word	0xffffffff


	//   ....[6]....
        /*00c8*/ 	.word	0xffffffff


	//   ....[7]....
        /*00cc*/ 	.word	0xffffffff


	//   ....[8]....
        /*00d0*/ 	.word	0xffffffff


	//   ....[9]....
        /*00d4*/ 	.word	0xffffffff


	//   ....[10]....
        /*00d8*/ 	.word	0xffffffff


	//   ....[11]....
        /*00dc*/ 	.word	0xffffffff


	//   ....[12]....
        /*00e0*/ 	.word	0xffffffff


	//   ....[13]....
        /*00e4*/ 	.word	0xffffffff


	//   ....[14]....
        /*00e8*/ 	.word	0xffffffff


	//   ....[15]....
        /*00ec*/ 	.word	0xffffffff


	//   ....[16]....
        /*00f0*/ 	.word	0xffffffff


	//   ....[17]....
        /*00f4*/ 	.word	0xffffffff


	//   ....[18]....
        /*00f8*/ 	.word	0xffffffff


	//   ....[19]....
        /*00fc*/ 	.word	0xffffffff


	//   ....[20]....
        /*0100*/ 	.word	0xffffffff


	//   ....[21]....
        /*0104*/ 	.word	0xffffffff


	//   ....[22]....
        /*0108*/ 	.word	0xffffffff


	//   ....[23]....
        /*010c*/ 	.word	0xffffffff


	//   ....[24]....
        /*0110*/ 	.word	0xffffffff


	//   ....[25]....
        /*0114*/ 	.word	0xffffffff


	//   ....[26]....
        /*0118*/ 	.word	0xffffffff


	//   ....[27]....
        /*011c*/ 	.word	0xffffffff


	//   ....[28]....
        /*0120*/ 	.word	0xffffffff


	//   ....[29]....
        /*0124*/ 	.word	0xffffffff


	//   ....[30]....
        /*0128*/ 	.word	0xffffffff


	//   ....[31]....
        /*012c*/ 	.word	0xffffffff


	//   ....[32]....
        /*0130*/ 	.word	0xffffffff


	//   ....[33]....
        /*0134*/ 	.word	0xffffffff


	//   ....[34]....
        /*0138*/ 	.word	0xffffffff


	//   ....[35]....
        /*013c*/ 	.word	0xffffffff


	//   ....[36]....
        /*0140*/ 	.word	0xffffffff


	//   ....[37]....
        /*0144*/ 	.word	0xffffffff


	//   ....[38]....
        /*0148*/ 	.word	0xffffffff


	//   ....[39]....
        /*014c*/ 	.word	0xffffffff


	//   ....[40]....
        /*0150*/ 	.word	0xffffffff


	//   ....[41]....
        /*0154*/ 	.word	0xffffffff


	//   ....[42]....
        /*0158*/ 	.word	0xffffffff


	//   ....[43]....
        /*015c*/ 	.word	0xffffffff


	//   ....[44]....
        /*0160*/ 	.word	0xffffffff


	//   ....[45]....
        /*0164*/ 	.word	0xffffffff


	//   ....[46]....
        /*0168*/ 	.word	0xffffffff


	//   ....[47]....
        /*016c*/ 	.word	0xffffffff


	//   ....[48]....
        /*0170*/ 	.word	0xffffffff


	//   ....[49]....
        /*0174*/ 	.word	0xffffffff


	//   ....[50]....
        /*0178*/ 	.word	0xffffffff


	//   ....[51]....
        /*017c*/ 	.word	0xffffffff


	//   ....[52]....
        /*0180*/ 	.word	0xffffffff


	//   ....[53]....
        /*0184*/ 	.word	0xffffffff


	//   ....[54]....
        /*0188*/ 	.word	0xffffffff


	//   ....[55]....
        /*018c*/ 	.word	0xffffffff


	//   ....[56]....
        /*0190*/ 	.word	0xffffffff


	//   ....[57]....
        /*0194*/ 	.word	0xffffffff


	//   ....[58]....
        /*0198*/ 	.word	0xffffffff


	//   ....[59]....
        /*019c*/ 	.word	0xffffffff


	//   ....[60]....
        /*01a0*/ 	.word	0xffffffff


	//   ....[61]....
        /*01a4*/ 	.word	0xffffffff


	//   ....[62]....
        /*01a8*/ 	.word	0xffffffff


	//   ....[63]....
        /*01ac*/ 	.word	0xffffffff


	//   ....[64]....
        /*01b0*/ 	.word	0xffffffff


	//   ....[65]....
        /*01b4*/ 	.word	0xffffffff


	//   ....[66]....
        /*01b8*/ 	.word	0xffffffff


	//   ....[67]....
        /*01bc*/ 	.word	0xffffffff


	//   ....[68]....
        /*01c0*/ 	.word	0xffffffff


	//   ....[69]....
        /*01c4*/ 	.word	0xffffffff


	//   ....[70]....
        /*01c8*/ 	.word	0xffffffff


	//   ....[71]....
        /*01cc*/ 	.word	0xffffffff


	//   ....[72]....
        /*01d0*/ 	.word	0xffffffff


	//   ....[73]....
        /*01d4*/ 	.word	0xffffffff


	//   ....[74]....
        /*01d8*/ 	.word	0xffffffff


	//   ....[75]....
        /*01dc*/ 	.word	0xffffffff


	//   ....[76]....
        /*01e0*/ 	.word	0xffffffff


	//   ....[77]....
        /*01e4*/ 	.word	0xffffffff


	//   ....[78]....
        /*01e8*/ 	.word	0xffffffff


	//   ....[79]....
        /*01ec*/ 	.word	0xffffffff


	//   ....[80]....
        /*01f0*/ 	.word	0xffffffff


	//   ....[81]....
        /*01f4*/ 	.word	0xffffffff


	//   ....[82]....
        /*01f8*/ 	.word	0xffffffff


	//   ....[83]....
        /*01fc*/ 	.word	0xffffffff


	//   ....[84]....
        /*0200*/ 	.word	0xffffffff


	//   ....[85]....
        /*0204*/ 	.word	0xffffffff


	//   ....[86]....
        /*0208*/ 	.word	0xffffffff


	//   ....[87]....
        /*020c*/ 	.word	0xffffffff


	//   ....[88]....
        /*0210*/ 	.word	0xffffffff


	//   ....[89]....
        /*0214*/ 	.word	0xffffffff


	//   ....[90]....
        /*0218*/ 	.word	0xffffffff


	//   ....[91]....
        /*021c*/ 	.word	0xffffffff


	//   ....[92]....
        /*0220*/ 	.word	0xffffffff


	//   ....[93]....
        /*0224*/ 	.word	0xffffffff


	//   ....[94]....
        /*0228*/ 	.word	0xffffffff


	//   ....[95]....
        /*022c*/ 	.word	0xffffffff


	//   ....[96]....
        /*0230*/ 	.word	0xffffffff


	//   ....[97]....
        /*0234*/ 	.word	0xffffffff


	//   ....[98]....
        /*0238*/ 	.word	0xffffffff


	//   ....[99]....
        /*023c*/ 	.word	0xffffffff


	//   ....[100]....
        /*0240*/ 	.word	0x05000000


	//   ....[101]....
        /*0244*/ 	.word	0x05000000


	//   ....[102]....
        /*0248*/ 	.word	0x05000000


	//   ....[103]....
        /*024c*/ 	.word	0x05000000


	//   ....[104]....
        /*0250*/ 	.word	0x05000000


	//   ....[105]....
        /*0254*/ 	.word	0x05000000


	//   ....[106]....
        /*0258*/ 	.word	0x05000000


	//   ....[107]....
        /*025c*/ 	.word	0x05000000


	//   ....[108]....
        /*0260*/ 	.word	0x05000000


	//   ....[109]....
        /*0264*/ 	.word	0x05000000


	//   ....[110]....
        /*0268*/ 	.word	0x05000000


	//   ....[111]....
        /*026c*/ 	.word	0x05000000


	//   ....[112]....
        /*0270*/ 	.word	0x05000000


	//   ....[113]....
        /*0274*/ 	.word	0x05000000


	//   ....[114]....
        /*0278*/ 	.word	0x05000000


	//   ....[115]....
        /*027c*/ 	.word	0x05000000


	//   ....[116]....
        /*0280*/ 	.word	0x05000000


	//   ....[117]....
        /*0284*/ 	.word	0x05000000


	//   ....[118]....
        /*0288*/ 	.word	0x05000000


	//   ....[119]....
        /*028c*/ 	.word	0x05000000


	//   ....[120]....
        /*0290*/ 	.word	0x05000000


	//   ....[121]....
        /*0294*/ 	.word	0x05000000


	//   ....[122]....
        /*0298*/ 	.word	0x05000000


	//   ....[123]....
        /*029c*/ 	.word	0x05000000


	//   ....[124]....
        /*02a0*/ 	.word	0x05000000


	//   ....[125]....
        /*02a4*/ 	.word	0x05000000


	//   ....[126]....
        /*02a8*/ 	.word	0x05000000


	//   ....[127]....
        /*02ac*/ 	.word	0x05000000


	//   ....[128]....
        /*02b0*/ 	.word	0x05000000


	//   ....[129]....
        /*02b4*/ 	.word	0x05000000


	//   ....[130]....
        /*02b8*/ 	.word	0x05000000


	//   ....[131]....
        /*02bc*/ 	.word	0x05000000


	//   ....[132]....
        /*02c0*/ 	.word	0x05000000


	//   ....[133]....
        /*02c4*/ 	.word	0x05000000


	//   ....[134]....
        /*02c8*/ 	.word	0x05000000


	//   ....[135]....
        /*02cc*/ 	.word	0x05000000


	//   ....[136]....
        /*02d0*/ 	.word	0x05000000


	//   ....[137]....
        /*02d4*/ 	.word	0x05000000


	//   ....[138]....
        /*02d8*/ 	.word	0x05000000


	//   ....[139]....
        /*02dc*/ 	.word	0x05000000


	//   ....[140]....
        /*02e0*/ 	.word	0x05000000


	//   ....[141]....
        /*02e4*/ 	.word	0x05000000


	//   ....[142]....
        /*02e8*/ 	.word	0x05000000


	//   ....[143]....
        /*02ec*/ 	.word	0x05000000


	//   ....[144]....
        /*02f0*/ 	.word	0x05000000


	//   ....[145]....
        /*02f4*/ 	.word	0x05000000


	//   ....[146]....
        /*02f8*/ 	.word	0x05000000


	//   ....[147]....
        /*02fc*/ 	.word	0x05000000


	//   ....[148]....
        /*0300*/ 	.word	0x05000000


	//   ....[149]....
        /*0304*/ 	.word	0x05000000


	//   ....[150]....
        /*0308*/ 	.word	0x05000000


	//   ....[151]....
        /*030c*/ 	.word	0x05000000


	//   ....[152]....
        /*0310*/ 	.word	0x05000000


	//   ....[153]....
        /*0314*/ 	.word	0x05000000


	//   ....[154]....
        /*0318*/ 	.word	0x05000000


	//   ....[155]....
        /*031c*/ 	.word	0x05000000


	//----- nvinfo : EIATTR_COOP_GROUP_INSTR_OFFSETS
	.align		4
.L_112:
        /*0320*/ 	.byte	0x04, 0x28
        /*0322*/ 	.short	(.L_114 - .L_113)


	//   ....[0]....
.L_113:
        /*0324*/ 	.word	0x000003a0


	//   ....[1]....
        /*0328*/ 	.word	0x00000540


	//   ....[2]....
        /*032c*/ 	.word	0x00000550


	//   ....[3]....
        /*0330*/ 	.word	0x00000590


	//   ....[4]....
        /*0334*/ 	.word	0x000005b0


	//   ....[5]....
        /*0338*/ 	.word	0x000005f0


	//   ....[6]....
        /*033c*/ 	.word	0x00000610


	//   ....[7]....
        /*0340*/ 	.word	0x00000660


	//   ....[8]....
        /*0344*/ 	.word	0x00000670


	//   ....[9]....
        /*0348*/ 	.word	0x000006c0


	//   ....[10]....
        /*034c*/ 	.word	0x000006e0


	//   ....[11]....
        /*0350*/ 	.word	0x00000c80


	//   ....[12]....
        /*0354*/ 	.word	0x00000ca0


	//   ....[13]....
        /*0358*/ 	.word	0x00000cf0


	//   ....[14]....
        /*035c*/ 	.word	0x00000d10


	//   ....[15]....
        /*0360*/ 	.word	0x00000d50


	//   ....[16]....
        /*0364*/ 	.word	0x00000d70


	//   ....[17]....
        /*0368*/ 	.word	0x00000dc0


	//   ....[18]....
        /*036c*/ 	.word	0x00000dd0


	//   ....[19]....
        /*0370*/ 	.word	0x00000e10


	//   ....[20]....
        /*0374*/ 	.word	0x00000e30


	//   ....[21]....
        /*0378*/ 	.word	0x00001380


	//   ....[22]....
        /*037c*/ 	.word	0x00001420


	//   ....[23]....
        /*0380*/ 	.word	0x00001490


	//   ....[24]....
        /*0384*/ 	.word	0x000014f0


	//   ....[25]....
        /*0388*/ 	.word	0x00001500


	//   ....[26]....
        /*038c*/ 	.word	0x00001580


	//   ....[27]....
        /*0390*/ 	.word	0x000015a0


	//   ....[28]....
        /*0394*/ 	.word	0x000015e0


	//   ....[29]....
        /*0398*/ 	.word	0x00001620


	//   ....[30]....
        /*039c*/ 	.word	0x00001670


	//   ....[31]....
        /*03a0*/ 	.word	0x000016b0


	//   ....[32]....
        /*03a4*/ 	.word	0x00001700


	//   ....[33]....
        /*03a8*/ 	.word	0x00001760


	//   ....[34]....
        /*03ac*/ 	.word	0x00001770


	//   ....[35]....
        /*03b0*/ 	.word	0x00001860


	//   ....[36]....
        /*03b4*/ 	.word	0x00001900


	//   ....[37]....
        /*03b8*/ 	.word	0x00001970


	//   ....[38]....
        /*03bc*/ 	.word	0x000019e0


	//   ....[39]....
        /*03c0*/ 	.word	0x000019f0


	//   ....[40]....
        /*03c4*/ 	.word	0x00001a60


	//   ....[41]....
        /*03c8*/ 	.word	0x00001a70


	//   ....[42]....
        /*03cc*/ 	.word	0x00001ac0


	//   ....[43]....
        /*03d0*/ 	.word	0x00001ae0


	//   ....[44]....
        /*03d4*/ 	.word	0x00001b20


	//   ....[45]....
        /*03d8*/ 	.word	0x00001b50


	//   ....[46]....
        /*03dc*/ 	.word	0x00001b90


	//   ....[47]....
        /*03e0*/ 	.word	0x00001be0


	//   ....[48]....
        /*03e4*/ 	.word	0x00001bf0


	//   ....[49]....
        /*03e8*/ 	.word	0x000021d0


	//   ....[50]....
        /*03ec*/ 	.word	0x000028f0


	//   ....[51]....
        /*03f0*/ 	.word	0x00002a90


	//   ....[52]....
        /*03f4*/ 	.word	0x00002aa0


	//   ....[53]....
        /*03f8*/ 	.word	0x00002ae0


	//   ....[54]....
        /*03fc*/ 	.word	0x00002b00


	//   ....[55]....
        /*0400*/ 	.word	0x00002b40


	//   ....[56]....
        /*0404*/ 	.word	0x00002b60


	//   ....[57]....
        /*0408*/ 	.word	0x00002bb0


	//   ....[58]....
        /*040c*/ 	.word	0x00002bc0


	//   ....[59]....
        /*0410*/ 	.word	0x00002c00


	//   ....[60]....
        /*0414*/ 	.word	0x00002c20


	//   ....[61]....
        /*0418*/ 	.word	0x00003150


	//   ....[62]....
        /*041c*/ 	.word	0x00003170


	//   ....[63]....
        /*0420*/ 	.word	0x000031b0


	//   ....[64]....
        /*0424*/ 	.word	0x000031d0


	//   ....[65]....
        /*0428*/ 	.word	0x00003210


	//   ....[66]....
        /*042c*/ 	.word	0x00003230


	//   ....[67]....
        /*0430*/ 	.word	0x00003280


	//   ....[68]....
        /*0434*/ 	.word	0x00003290


	//   ....[69]....
        /*0438*/ 	.word	0x000032d0


	//   ....[70]....
        /*043c*/ 	.word	0x000032f0


	//   ....[71]....
        /*0440*/ 	.word	0x00003890


	//   ....[72]....
        /*0444*/ 	.word	0x00003930


	//   ....[73]....
        /*0448*/ 	.word	0x000039a0


	//   ....[74]....
        /*044c*/ 	.word	0x00003a30


	//   ....[75]....
        /*0450*/ 	.word	0x00003a50


	//   ....[76]....
        /*0454*/ 	.word	0x00003aa0


	//   ....[77]....
        /*0458*/ 	.word	0x00003ad0


	//   ....[78]....
        /*045c*/ 	.word	0x00003b10


	//   ....[79]....
        /*0460*/ 	.word	0x00003b40


	//   ....[80]....
        /*0464*/ 	.word	0x00003b90


	//   ....[81]....
        /*0468*/ 	.word	0x00003bd0


	//   ....[82]....
        /*046c*/ 	.word	0x00003c20


	//   ....[83]....
        /*0470*/ 	.word	0x00003c80


	//   ....[84]....
        /*0474*/ 	.word	0x00003c90


	//   ....[85]....
        /*0478*/ 	.word	0x00003d60


	//   ....[86]....
        /*047c*/ 	.word	0x00003e00


	//   ....[87]....
        /*0480*/ 	.word	0x00003e60


	//   ....[88]....
        /*0484*/ 	.word	0x00003ed0


	//   ....[89]....
        /*0488*/ 	.word	0x00003ef0


	//   ....[90]....
        /*048c*/ 	.word	0x00003f40


	//   ....[91]....
        /*0490*/ 	.word	0x00003f60


	//   ....[92]....
        /*0494*/ 	.word	0x00003fa0


	//   ....[93]....
        /*0498*/ 	.word	0x00003fd0


	//   ....[94]....
        /*049c*/ 	.word	0x00004030


	//   ....[95]....
        /*04a0*/ 	.word	0x00004070


	//   ....[96]....
        /*04a4*/ 	.word	0x000040b0


	//   ....[97]....
        /*04a8*/ 	.word	0x00004100


	//   ....[98]....
        /*04ac*/ 	.word	0x00004110


	//   ....[99]....
        /*04b0*/ 	.word	0x000046b0


	//   ....[100]....
        /*04b4*/ 	.word	0x00004a70


	//   ....[101]....
        /*04b8*/ 	.word	0x00004af0


	//   ....[102]....
        /*04bc*/ 	.word	0x00004b80


	//   ....[103]....
        /*04c0*/ 	.word	0x00004c40


	//   ....[104]....
        /*04c4*/ 	.word	0x00004cb0


	//   ....[105]....
        /*04c8*/ 	.word	0x00004d50


	//   ....[106]....
        /*04cc*/ 	.word	0x00004dd0


	//   ....[107]....
        /*04d0*/ 	.word	0x00004e40


	//   ....[108]....
        /*04d4*/ 	.word	0x00004ee0


	//   ....[109]....
        /*04d8*/ 	.word	0x00004f60


	//   ....[110]....
        /*04dc*/ 	.word	0x00004ff0


	//   ....[111]....
        /*04e0*/ 	.word	0x00005060


	//   ....[112]....
        /*04e4*/ 	.word	0x00005100


	//   ....[113]....
        /*04e8*/ 	.word	0x00005140


	//   ....[114]....
        /*04ec*/ 	.word	0x000051f0


	//   ....[115]....
        /*04f0*/ 	.word	0x00005270


	//   ....[116]....
        /*04f4*/ 	.word	0x000052f0


	//   ....[117]....
        /*04f8*/ 	.word	0x000053c0


	//   ....[118]....
        /*04fc*/ 	.word	0x00005410


	//   ....[119]....
        /*0500*/ 	.word	0x000054f0


	//   ....[120]....
        /*0504*/ 	.word	0x00005570


	//   ....[121]....
        /*0508*/ 	.word	0x000055f0


	//   ....[122]....
        /*050c*/ 	.word	0x00005650


	//   ....[123]....
        /*0510*/ 	.word	0x000056f0


	//   ....[124]....
        /*0514*/ 	.word	0x00005740


	//   ....[125]....
        /*0518*/ 	.word	0x000057f0


	//   ....[126]....
        /*051c*/ 	.word	0x00005840


	//   ....[127]....
        /*0520*/ 	.word	0x000058f0


	//   ....[128]....
        /*0524*/ 	.word	0x00005960


	//   ....[129]....
        /*0528*/ 	.word	0x000059e0


	//   ....[130]....
        /*052c*/ 	.word	0x00005a70


	//   ....[131]....
        /*0530*/ 	.word	0x00005b20


	//   ....[132]....
        /*0534*/ 	.word	0x00005b80


	//   ....[133]....
        /*0538*/ 	.word	0x00005c30


	//   ....[134]....
        /*053c*/ 	.word	0x00005c80


	//   ....[135]....
        /*0540*/ 	.word	0x00005d10


	//   ....[136]....
        /*0544*/ 	.word	0x00005d80


	//   ....[137]....
        /*0548*/ 	.word	0x00005e00


	//   ....[138]....
        /*054c*/ 	.word	0x00005e80


	//   ....[139]....
        /*0550*/ 	.word	0x00005f00


	//   ....[140]....
        /*0554*/ 	.word	0x00005fa0


	//   ....[141]....
        /*0558*/ 	.word	0x00006050


	//   ....[142]....
        /*055c*/ 	.word	0x000060d0


	//   ....[143]....
        /*0560*/ 	.word	0x00006150


	//   ....[144]....
        /*0564*/ 	.word	0x000061d0


	//   ....[145]....
        /*0568*/ 	.word	0x00006290


	//   ....[146]....
        /*056c*/ 	.word	0x000062f0


	//   ....[147]....
        /*0570*/ 	.word	0x000063a0


	//   ....[148]....
        /*0574*/ 	.word	0x000063f0


	//   ....[149]....
        /*0578*/ 	.word	0x000064a0


	//   ....[150]....
        /*057c*/ 	.word	0x00006520


	//   ....[151]....
        /*0580*/ 	.word	0x000065b0


	//   ....[152]....
        /*0584*/ 	.word	0x00006600


	//   ....[153]....
        /*0588*/ 	.word	0x000066b0


	//   ....[154]....
        /*058c*/ 	.word	0x00006720


	//   ....[155]....
        /*0590*/ 	.word	0x00006750


	//----- nvinfo : EIATTR_VRC_CTA_INIT_COUNT
	.align		4
.L_114:
        /*0594*/ 	.byte	0x02, 0x4a
	.zero		1
	.zero		1


	//----- nvinfo : EIATTR_EXIT_INSTR_OFFSETS
	.align		4
        /*0598*/ 	.byte	0x04, 0x1c
        /*059a*/ 	.short	(.L_116 - .L_115)


	//   ....[0]....
.L_115:
        /*059c*/ 	.word	0x00002360


	//   ....[1]....
        /*05a0*/ 	.word	0x000023b0


	//   ....[2]....
        /*05a4*/ 	.word	0x00004a00


	//   ....[3]....
        /*05a8*/ 	.word	0x00004a20


	//----- nvinfo : EIATTR_MAX_THREADS
	.align		4
.L_116:
        /*05ac*/ 	.byte	0x04, 0x05
        /*05ae*/ 	.short	(.L_118 - .L_117)
.L_117:
        /*05b0*/ 	.word	0x00000140
        /*05b4*/ 	.word	0x00000001
        /*05b8*/ 	.word	0x00000001


	//----- nvinfo : EIATTR_CRS_STACK_SIZE
	.align		4
.L_118:
        /*05bc*/ 	.byte	0x04, 0x1e
        /*05be*/ 	.short	(.L_120 - .L_119)
.L_119:
        /*05c0*/ 	.word	0x00000000


	//----- nvinfo : EIATTR_CBANK_PARAM_SIZE
	.align		4
.L_120:
        /*05c4*/ 	.byte	0x03, 0x19
        /*05c6*/ 	.short	0x0028


	//----- nvinfo : EIATTR_PARAM_CBANK
	.align		4
        /*05c8*/ 	.byte	0x04, 0x0a
        /*05ca*/ 	.short	(.L_122 - .L_121)
	.align		4
.L_121:
        /*05cc*/ 	.word	index@(.nv.constant0._ZN3cub18CUB_300001_SM_10006detail4scan16DeviceScanKernelINS2_10policy_hubIyyymN4cuda3std3__44plusIvEEE10Policy1000EN6thrust24THRUST_300001_SM_1000_NS6detail15normal_iteratorINSD_10device_ptrIyEEEESI_NS0_13ScanTileStateIyLb1EEES9_NS0_8NullTypeEmyLb0ESL_EEvT0_T1_T2_iT3_T4_T5_)
        /*05d0*/ 	.short	0x0380
        /*05d2*/ 	.short	0x0028


	//----- nvinfo : EIATTR_SW_WAR
	.align		4
.L_122:
        /*05d4*/ 	.byte	0x04, 0x36
        /*05d6*/ 	.short	(.L_124 - .L_123)
.L_123:
        /*05d8*/ 	.word	0x00000008
.L_124:


//--------------------- .nv.info._ZN3cub18CUB_300001_SM_10006detail4scan16DeviceScanKernelINS2_10policy_hubIyyyjN4cuda3std3__44plusIvEEE10Policy1000EN6thrust24THRUST_300001_SM_1000_NS6detail15normal_iteratorINSD_10device_ptrIyEEEESI_NS0_13ScanTileStateIyLb1EEES9_NS0_8NullTypeEjyLb0ESL_EEvT0_T1_T2_iT3_T4_T5_ --------------------------
	.section	.nv.info._ZN3cub18CUB_300001_SM_10006detail4scan16DeviceScanKernelINS2_10policy_hubIyyyjN4cuda3std3__44plusIvEEE10Policy1000EN6thrust24THRUST_300001_SM_1000_NS6detail15normal_iteratorINSD_10device_ptrIyEEEESI_NS0_13ScanTileStateIyLb1EEES9_NS0_8NullTypeEjyLb0ESL_EEvT0_T1_T2_iT3_T4_T5_,"",@"SHT_CUDA_INFO"
	.sectionflags	@""
	.align	4


	//----- nvinfo : EIATTR_CUDA_API_VERSION
	.align		4
        /*0000*/ 	.byte	0x04, 0x37
        /*0002*/ 	.short	(.L_126 - .L_125)
.L_125:
        /*0004*/ 	.word	0x00000082


	//----- nvinfo : EIATTR_KPARAM_INFO
	.align		4
.L_126:
        /*0008*/ 	.byte	0x04, 0x17
        /*000a*/ 	.short	(.L_128 - .L_127)
.L_127:
        /*000c*/ 	.word	0x00000000
        /*0010*/ 	.short	0x0006
        /*0012*/ 	.short	0x0020
        /*0014*/ 	.byte	0x00, 0xf0, 0x11, 0x00


	//----- nvinfo : EIATTR_KPARAM_INFO
	.align		4
.L_128:
        /*0018*/ 	.byte	0x04, 0x17
        /*001a*/ 	.short	(.L_130 - .L_129)
.L_129:
        /*001c*/ 	.word	0x00000000
        /*0020*/ 	.short	0x0005
        /*0022*/ 	.short	0x001d
        /*0024*/ 	.byte	0x00, 0xf0, 0x05, 0x00


	//----- nvinfo : EIATTR_KPARAM_INFO
	.align		4
.L_130:
        /*0028*/ 	.byte	0x04, 0x17
        /*002a*/ 	.short	(.L_132 - .L_131)
.L_131:
        /*002c*/ 	.word	0x00000000
        /*0030*/ 	.short	0x0004
        /*0032*/ 	.short	0x001c
        /*0034*/ 	.byte	0x00, 0xf0, 0x05, 0x00


	//----- nvinfo : EIATTR_KPARAM_INFO
	.align		4
.L_132:
        /*0038*/ 	.byte	0x04, 0x17
        /*003a*/ 	.short	(.L_134 - .L_133)
.L_133:
        /*003c*/ 	.word	0x00000000
        /*0040*/ 	.short	0x0003
        /*0042*/ 	.short	0x0018
        /*0044*/ 	.byte	0x00, 0xf0, 0x11, 0x00


	//----- nvinfo : EIATTR_KPARAM_INFO
	.align		4
.L_134:
        /*0048*/ 	.byte	0x04, 0x17
        /*004a*/ 	.short	(.L_136 - .L_135)
.L_135:
        /*004c*/ 	.word	0x00000000
        /*0050*/ 	.short	0x0002
        /*0052*/ 	.short	0x0010
        /*0054*/ 	.byte	0x00, 0xf0, 0x21, 0x00


	//----- nvinfo : EIATTR_KPARAM_INFO
	.align		4
.L_136:
        /*0058*/ 	.byte	0x04, 0x17
        /*005a*/ 	.short	(.L_138 - .L_137)
.L_137:
        /*005c*/ 	.word	0x00000000
        /*0060*/ 	.short	0x0001
        /*0062*/ 	.short	0x0008
        /*0064*/ 	.byte	0x00, 0xf0, 0x21, 0x00


	//----- nvinfo : EIATTR_KPARAM_INFO
	.align		4
.L_138:
        /*0068*/ 	.byte	0x04, 0x17
        /*006a*/ 	.short	(.L_140 - .L_139)
.L_139:
        /*006c*/ 	.word	0x00000000
        /*0070*/ 	.short	0x0000
        /*0072*/ 	.short	0x0000
        /*0074*/ 	.byte	0x00, 0xf0, 0x21, 0x00


	//----- nvinfo : EIATTR_SPARSE_MMA_MASK
	.align		4
.L_140:
        /*0078*/ 	.byte	0x03, 0x50
        /*007a*/ 	.short	0x0000


	//----- nvinfo : EIATTR_MAXREG_COUNT
	.align		4
        /*007c*/ 	.byte	0x03, 0x1b
        /*007e*/ 	.short	0x0080


	//----- nvinfo : EIATTR_NUM_BARRIERS
	.align		4
        /*0080*/ 	.byte	0x02, 0x4c
        /*0082*/ 	.byte	0x01
	.zero		1


	//----- nvinfo : EIATTR_ANNOTATIONS
	.align		4
        /*0084*/ 	.byte	0x04, 0x55
        /*0086*/ 	.short	(.L_142 - .L_141)


	//   ....[0]....
.L_141:
        /*0088*/ 	.word	0x00000001
        /*008c*/ 	.byte	0x30, 0x04, 0x00, 0x00, 0x01, 0x00, 0x00, 0x00, 0x50, 0x04, 0x00, 0x00, 0x01, 0x00, 0x00, 0x00
        /*009c*/ 	.byte	0x80, 0x08, 0x00, 0x00, 0x01, 0x00, 0x00, 0x00, 0xb0, 0x08, 0x00, 0x00, 0x01, 0x00, 0x00, 0x00
        /*00ac*/ 	.byte	0xc0, 0x14, 0x00, 0x00, 0x01, 0x00, 0x00, 0x00, 0xd0, 0x14, 0x00, 0x00, 0x01, 0x00, 0x00, 0x00
        /*00bc*/ 	.byte	0x80, 0x23, 0x00, 0x00, 0x01, 0x00, 0x00, 0x00, 0x90, 0x23, 0x00, 0x00, 0x01, 0x00, 0x00, 0x00
        /*00cc*/ 	.byte	0x50, 0x2f, 0x00, 0x00, 0x01, 0x00, 0x00, 0x00, 0x00, 0x34, 0x00, 0x00, 0x01, 0x00, 0x00, 0x00
        /*00dc*/ 	.byte	0x60, 0x3f, 0x00, 0x00, 0x01, 0x00, 0x00, 0x00, 0x50, 0x4e, 0x00, 0x00


	//----- nvinfo : EIATTR_MERCURY_ISA_VERSION
	.align		4
.L_142:
        /*00e8*/ 	.byte	0x03, 0x5f
        /*00ea*/ 	.short	0x0101


	//----- nvinfo : EIATTR_COOP_GROUP_MASK_REGIDS
	.align		4
        /*00ec*/ 	.byte	0x04, 0x29
        /*00ee*/ 	.short	(.L_144 - .L_143)


	//   ....[0]....
.L_143:
        /*00f0*/ 	.word	0xffffffff


	//   ....[1]....
        /*00f4*/ 	.word	0xffffffff


	//   ....[2]....
        /*00f8*/ 	.word	0xffffffff


	//   ....[3]....
        /*00fc*/ 	.word	0xffffffff


	//   ....[4]....
        /*0100*/ 	.word	0xffffffff


	//   ....[5]....
        /*0104*/ 	.word	0xffffffff


	//   ....[6]....
        /*0108*/ 	.word	0xffffffff


	//   ....[7]....
        /*010c*/ 	.word	0xffffffff


	//   ....[8]....
        /*0110*/ 	.word	0xffffffff


	//   ....[9]....
        /*0114*/ 	.word	0xffffffff


	//   ....[10]....
        /*0118*/ 	.word	0xffffffff


	//   ....[11]....
        /*011c*/ 	.word	0xffffffff


	//   ....[12]....
        /*0120*/ 	.word	0xffffffff


	//   ....[13]....
        /*0124*/ 	.word	0xffffffff


	//   ....[14]....
        /*0128*/ 	.word	0xffffffff


	//   ....[15]....
        /*012c*/ 	.word	0xffffffff


	//   ....[16]....
        /*0130*/ 	.word	0xffffffff


	//   ....[17]....
        /*0134*/ 	.word	0xffffffff


	//   ....[18]....
        /*0138*/ 	.word	0xffffffff


	//   ....[19]....
        /*013c*/ 	.word	0xffffffff


	//   ....[20]....
        /*0140*/ 	.word	0xffffffff


	//   ....[21]....
        /*0144*/ 	.word	0xffffffff


	//   ....[22]....
        /*0148*/ 	.word	0xffffffff


	//   ....[23]....
        /*014c*/ 	.word	0xffffffff


	//   ....[24]....
        /*0150*/ 	.word	0xffffffff


	//   ....[25]....
        /*0154*/ 	.word	0xffffffff


	//   ....[26]....
        /*0158*/ 	.word	0xffffffff


	//   ....[27]....
        /*015c*/ 	.word	0xffffffff


	//   ....[28]....
        /*0160*/ 	.word	0xffffffff


	//   ....[29]....
        /*0164*/ 	.word	0xffffffff


	//   ....[30]....
        /*0168*/ 	.word	0xffffffff


	//   ....[31]....
        /*016c*/ 	.word	0xffffffff


	//   ....[32]....
        /*0170*/ 	.word	0xffffffff


	//   ....[33]....
        /*0174*/ 	.word	0xffffffff


	//   ....[34]....
        /*0178*/ 	.word	0xffffffff


	//   ....[35]....
        /*017c*/ 	.word	0xffffffff


	//   ....[36]....
        /*0180*/ 	.word	0xffffffff


	//   ....[37]....
        /*0184*/ 	.word	0xffffffff


	//   ....[38]....
        /*0188*/ 	.word	0xffffffff


	//   ....[39]....
        /*018c*/ 	.word	0xffffffff


	//   ....[40]....
        /*0190*/ 	.word	0xffffffff


	//   ....[41]....
        /*0194*/ 	.word	0xffffffff


	//   ....[42]....
        /*0198*/ 	.word	0xffffffff


	//   ....[43]....
        /*019c*/ 	.word	0xffffffff


	//   ....[44]....
        /*01a0*/ 	.word	0xffffffff


	//   ....[45]....
        /*01a4*/ 	.word	0xffffffff


	//   ....[46]....
        /*01a8*/ 	.word	0xffffffff


	//   ....[47]....
        /*01ac*/ 	.word	0xffffffff


	//   ....[48]....
        /*01b0*/ 	.word	0xffffffff


	//   ....[49]....
        /*01b4*/ 	.word	0xffffffff


	//   ....[50]....
        /*01b8*/ 	.word	0xffffffff


	//   ....[51]....
        /*01bc*/ 	.word	0xffffffff


	//   ....[52]....
        /*01c0*/ 	.word	0xffffffff


	//   ....[53]....
        /*01c4*/ 	.word	0xffffffff


	//   ....[54]....
        /*01c8*/ 	.word	0xffffffff


	//   ....[55]....
        /*01cc*/ 	.word	0xffffffff


	//   ....[56]....
        /*01d0*/ 	.word	0xffffffff


	//   ....[57]....
        /*01d4*/ 	.word	0xffffffff


	//   ....[58]....
        /*01d8*/ 	.word	0xffffffff


	//   ....[59]....
        /*01dc*/ 	.word	0xffffffff


	//   ....[60]....
        /*01e0*/ 	.word	0xffffffff


	//   ....[61]....
        /*01e4*/ 	.word	0xffffffff


	//   ....[62]....
        /*01e8*/ 	.word	0xffffffff


	//   ....[63]....
        /*01ec*/ 	.word	0xffffffff


	//   ....[64]....
        /*01f0*/ 	.word	0xffffffff


	//   ....[65]....
        /*01f4*/ 	.word	0xffffffff


	//   ....[66]....
        /*01f8*/ 	.word	0xffffffff


	//   ....[67]....
        /*01fc*/ 	.word	0xffffffff


	//   ....[68]....
        /*0200*/ 	.word	0xffffffff


	//   ....[69]....
        /*0204*/ 	.word	0xffffffff


	//   ....[70]....
        /*0208*/ 	.word	0xffffffff


	//   ....[71]....
        /*020c*/ 	.word	0xffffffff


	//   ....[72]....
        /*0210*/ 	.word	0xffffffff


	//   ....[73]....
        /*0214*/ 	.word	0xffffffff


	//   ....[74]....
        /*0218*/ 	.word	0xffffffff


	//   ....[75]....
        /*021c*/ 	.word	0xffffffff


	//   ....[76]....
        /*0220*/ 	.word	0xffffffff


	//   ....[77]....
        /*0224*/ 	.word	0xffffffff


	//   ....[78]....
        /*0228*/ 	.word	0xffffffff


	//   ....[79]....
        /*022c*/ 	.word	0xffffffff


	//   ....[80]....
        /*0230*/ 	.word	0xffffffff


	//   ....[81]....
        /*0234*/ 	.word	0xffffffff


	//   ....[82]....
        /*0238*/ 	.word	0xffffffff


	//   ....[83]....
        /*023c*/ 	.word	0xffffffff


	//   ....[84]....
        /*0240*/ 	.word	0xffffffff


	//   ....[85]....
        /*0244*/ 	.word	0xffffffff


	//   ....[86]....
        /*0248*/ 	.word	0xffffffff


	//   ....[87]....
        /*024c*/ 	.word	0xffffffff


	//   ....[88]....
        /*0250*/ 	.word	0xffffffff


	//   ....[89]....
        /*0254*/ 	.word	0xffffffff


	//   ....[90]....
        /*0258*/ 	.word	0xffffffff


	//   ....[91]....
        /*025c*/ 	.word	0xffffffff


	//   ....[92]....
        /*0260*/ 	.word	0xffffffff


	//   ....[93]....
        /*0264*/ 	.word	0xffffffff


	//   ....[94]....
        /*0268*/ 	.word	0xffffffff


	//   ....[95]....
        /*026c*/ 	.word	0xffffffff


	//   ....[96]....
        /*0270*/ 	.word	0xffffffff


	//   ....[97]....
        /*0274*/ 	.word	0xffffffff


	//   ....[98]....
        /*0278*/ 	.word	0xffffffff


	//   ....[99]....
        /*027c*/ 	.word	0xffffffff


	//   ....[100]....
        /*0280*/ 	.word	0x0500000c


	//   ....[101]....
        /*0284*/ 	.word	0x0500000c


	//   ....[102]....
        /*0288*/ 	.word	0x0500000c


	//   ....[103]....
        /*028c*/ 	.word	0x0500000c


	//   ....[104]....
        /*0290*/ 	.word	0x0500000c


	//   ....[105]....
        /*0294*/ 	.word	0x0500000c


	//   ....[106]....
        /*0298*/ 	.word	0x0500000c


	//   ....[107]....
        /*029c*/ 	.word	0x0500000c


	//   ....[108]....
        /*02a0*/ 	.word	0x0500000c


	//   ....[109]....
        /*02a4*/ 	.word	0x0500000c


	//   ....[110]....
        /*02a8*/ 	.word	0x0500000c


	//   ....[111]....
        /*02ac*/ 	.word	0x0500000c


	//   ....[112]....
        /*02b0*/ 	.word	0x0500000c


	//   ....[113]....
        /*02b4*/ 	.word	0x0500000c


	//   ....[114]....
        /*02b8*/ 	.word	0x0500000c


	//   ....[115]....
        /*02bc*/ 	.word	0x0500000c


	//   ....[116]....
        /*02c0*/ 	.word	0x0500000c


	//   ....[117]....
        /*02c4*/ 	.word	0x0500000c


	//   ....[118]....
        /*02c8*/ 	.word	0x0500000c


	//   ....[119]....
        /*02cc*/ 	.word	0x0500000c


	//   ....[120]....
        /*02d0*/ 	.word	0x0500000c


	//   ....[121]....
        /*02d4*/ 	.word	0x0500000c


	//   ....[122]....
        /*02d8*/ 	.word	0x0500000c


	//   ....[123]....
        /*02dc*/ 	.word	0x0500000c


	//   ....[124]....
        /*02e0*/ 	.word	0x0500000c


	//   ....[125]....
        /*02e4*/ 	.word	0x0500000c


	//   ....[126]....
        /*02e8*/ 	.word	0x0500000c


	//   ....[127]....
        /*02ec*/ 	.word	0x0500000c


	//   ....[128]....
        /*02f0*/ 	.word	0x0500000c


	//   ....[129]....
        /*02f4*/ 	.word	0x0500000c


	//   ....[130]....
        /*02f8*/ 	.word	0x0500000c


	//   ....[131]....
        /*02fc*/ 	.word	0x0500000c


	//   ....[132]....
        /*0300*/ 	.word	0x0500000c


	//   ....[133]....
        /*0304*/ 	.word	0x0500000c


	//   ....[134]....
        /*0308*/ 	.word	0x0500000c


	//   ....[135]....
        /*030c*/ 	.word	0x0500000c


	//   ....[136]....
        /*0310*/ 	.word	0x0500000c


	//   ....[137]....
        /*0314*/ 	.word	0x0500000c


	//   ....[138]....
        /*0318*/ 	.word	0x0500000c


	//   ....[139]....
        /*031c*/ 	.word	0x0500000c


	//   ....[140]....
        /*0320*/ 	.word	0x0500000c


	//   ....[141]....
        /*0324*/ 	.word	0x0500000c


	//   ....[142]....
        /*0328*/ 	.word	0x0500000c


	//   ....[143]....
        /*032c*/ 	.word	0x0500000c


	//   ....[144]....
        /*0330*/ 	.word	0x0500000c


	//   ....[145]....
        /*0334*/ 	.word	0x0500000c


	//   ....[146]....
        /*0338*/ 	.word	0x0500000c


	//   ....[147]....
        /*033c*/ 	.word	0x0500000c


	//   ....[148]....
        /*0340*/ 	.word	0x0500000c


	//   ....[149]....
        /*0344*/ 	.word	0x0500000c


	//   ....[150]....
        /*0348*/ 	.word	0x0500000c


	//   ....[151]....
        /*034c*/ 	.word	0x0500000c


	//   ....[152]....
        /*0350*/ 	.word	0x0500000c


	//   ....[153]....
        /*0354*/ 	.word	0x0500000c


	//   ....[154]....
        /*0358*/ 	.word	0x0500000c


	//   ....[155]....
        /*035c*/ 	.word	0x0500000c


	//----- nvinfo : EIATTR_COOP_GROUP_INSTR_OFFSETS
	.align		4
.L_144:
        /*0360*/ 	.byte	0x04, 0x28
        /*0362*/ 	.short	(.L_146 - .L_145)


	//   ....[0]....
.L_145:
        /*0364*/ 	.word	0x00000340


	//   ....[1]....
        /*0368*/ 	.word	0x000004f0


	//   ....[2]....
        /*036c*/ 	.word	0x00000500


	//   ....[3]....
        /*0370*/ 	.word	0x00000540


	//   ....[4]....
        /*0374*/ 	.word	0x00000560


	//   ....[5]....
        /*0378*/ 	.word	0x000005a0


	//   ....[6]....
        /*037c*/ 	.word	0x000005c0


	//   ....[7]....
        /*0380*/ 	.word	0x00000610


	//   ....[8]....
        /*0384*/ 	.word	0x00000620


	//   ....[9]....
        /*0388*/ 	.word	0x00000670


	//   ....[10]....
        /*038c*/ 	.word	0x00000690


	//   ....[11]....
        /*0390*/ 	.word	0x00000d70


	//   ....[12]....
        /*0394*/ 	.word	0x00000d90


	//   ....[13]....
        /*0398*/ 	.word	0x00000de0


	//   ....[14]....
        /*039c*/ 	.word	0x00000df0


	//   ....[15]....
        /*03a0*/ 	.word	0x00000e30


	//   ....[16]....
        /*03a4*/ 	.word	0x00000e50


	//   ....[17]....
        /*03a8*/ 	.word	0x00000ea0


	//   ....[18]....
        /*03ac*/ 	.word	0x00000eb0


	//   ....[19]....
        /*03b0*/ 	.word	0x00000ef0


	//   ....[20]....
        /*03b4*/ 	.word	0x00000f10


	//   ....[21]....
        /*03b8*/ 	.word	0x00001610


	//   ....[22]....
        /*03bc*/ 	.word	0x00001840


	//   ....[23]....
        /*03c0*/ 	.word	0x000018d0


	//   ....[24]....
        /*03c4*/ 	.word	0x00001960


	//   ....[25]....
        /*03c8*/ 	.word	0x00001980


	//   ....[26]....
        /*03cc*/ 	.word	0x000019d0


	//   ....[27]....
        /*03d0*/ 	.word	0x00001a10


	//   ....[28]....
        /*03d4*/ 	.word	0x00001a50


	//   ....[29]....
        /*03d8*/ 	.word	0x00001a90


	//   ....[30]....
        /*03dc*/ 	.word	0x00001ad0


	//   ....[31]....
        /*03e0*/ 	.word	0x00001b10


	//   ....[32]....
        /*03e4*/ 	.word	0x00001b50


	//   ....[33]....
        /*03e8*/ 	.word	0x00001ba0


	//   ....[34]....
        /*03ec*/ 	.word	0x00001bb0


	//   ....[35]....
        /*03f0*/ 	.word	0x00001cb0


	//   ....[36]....
        /*03f4*/ 	.word	0x00001eb0


	//   ....[37]....
        /*03f8*/ 	.word	0x00001f20


	//   ....[38]....
        /*03fc*/ 	.word	0x00001f90


	//   ....[39]....
        /*0400*/ 	.word	0x00001fb0


	//   ....[40]....
        /*0404*/ 	.word	0x00002000


	//   ....[41]....
        /*0408*/ 	.word	0x00002030


	//   ....[42]....
        /*040c*/ 	.word	0x00002080


	//   ....[43]....
        /*0410*/ 	.word	0x000020c0


	//   ....[44]....
        /*0414*/ 	.word	0x00002100


	//   ....[45]....
        /*0418*/ 	.word	0x00002130


	//   ....[46]....
        /*041c*/ 	.word	0x00002170


	//   ....[47]....
        /*0420*/ 	.word	0x000021c0


	//   ....[48]....
        /*0424*/ 	.word	0x000021d0


	//   ....[49]....
        /*0428*/ 	.word	0x00002730


	//   ....[50]....
        /*042c*/ 	.word	0x00002e60


	//   ....[51]....
        /*0430*/ 	.word	0x00003020


	//   ....[52]....
        /*0434*/ 	.word	0x00003030


	//   ....[53]....
        /*0438*/ 	.word	0x00003070


	//   ....[54]....
        /*043c*/ 	.word	0x00003090


	//   ....[55]....
        /*0440*/ 	.word	0x000030d0


	//   ....[56]....
        /*0444*/ 	.word	0x000030f0


	//   ....[57]....
        /*0448*/ 	.word	0x00003140


	//   ....[58]....
        /*044c*/ 	.word	0x00003150


	//   ....[59]....
        /*0450*/ 	.word	0x00003190


	//   ....[60]....
        /*0454*/ 	.word	0x000031b0


	//   ....[61]....
        /*0458*/ 	.word	0x000037f0


	//   ....[62]....
        /*045c*/ 	.word	0x00003810


	//   ....[63]....
        /*0460*/ 	.word	0x00003880


	//   ....[64]....
        /*0464*/ 	.word	0x00003890


	//   ....[65]....
        /*0468*/ 	.word	0x000038d0


	//   ....[66]....
        /*046c*/ 	.word	0x000038f0


	//   ....[67]....
        /*0470*/ 	.word	0x00003940


	//   ....[68]....
        /*0474*/ 	.word	0x00003950


	//   ....[69]....
        /*0478*/ 	.word	0x00003990


	//   ....[70]....
        /*047c*/ 	.word	0x000039b0


	//   ....[71]....
        /*0480*/ 	.word	0x000040a0


	//   ....[72]....
        /*0484*/ 	.word	0x000042d0


	//   ....[73]....
        /*0488*/ 	.word	0x00004360


	//   ....[74]....
        /*048c*/ 	.word	0x00004400


	//   ....[75]....
        /*0490*/ 	.word	0x00004420


	//   ....[76]....
        /*0494*/ 	.word	0x00004470


	//   ....[77]....
        /*0498*/ 	.word	0x000044b0


	//   ....[78]....
        /*049c*/ 	.word	0x000044f0


	//   ....[79]....
        /*04a0*/ 	.word	0x00004530


	//   ....[80]....
        /*04a4*/ 	.word	0x00004570


	//   ....[81]....
        /*04a8*/ 	.word	0x000045b0


	//   ....[82]....
        /*04ac*/ 	.word	0x000045f0


	//   ....[83]....
        /*04b0*/ 	.word	0x00004640


	//   ....[84]....
        /*04b4*/ 	.word	0x00004650


	//   ....[85]....
        /*04b8*/ 	.word	0x00004750


	//   ....[86]....
        /*04bc*/ 	.word	0x00004950


	//   ....[87]....
        /*04c0*/ 	.word	0x000049c0


	//   ....[88]....
        /*04c4*/ 	.word	0x00004a30


	//   ....[89]....
        /*04c8*/ 	.word	0x00004a60


	//   ....[90]....
        /*04cc*/ 	.word	0x00004ab0


	//   ....[91]....
        /*04d0*/ 	.word	0x00004ae0


	//   ....[92]....
        /*04d4*/ 	.word	0x00004b20


	//   ....[93]....
        /*04d8*/ 	.word	0x00004b60


	//   ....[94]....
        /*04dc*/ 	.word	0x00004ba0


	//   ....[95]....
        /*04e0*/ 	.word	0x00004be0


	//   ....[96]....
        /*04e4*/ 	.word	0x00004c30


	//   ....[97]....
        /*04e8*/ 	.word	0x00004c80


	//   ....[98]....
        /*04ec*/ 	.word	0x00004c90


	//   ....[99]....
        /*04f0*/ 	.word	0x00005220


	//   ....[100]....
        /*04f4*/ 	.word	0x000055f0


	//   ....[101]....
        /*04f8*/ 	.word	0x00005670


	//   ....[102]....
        /*04fc*/ 	.word	0x00005700


	//   ....[103]....
        /*0500*/ 	.word	0x000057b0


	//   ....[104]....
        /*0504*/ 	.word	0x00005800


	//   ....[105]....
        /*0508*/ 	.word	0x000058c0


	//   ....[106]....
        /*050c*/ 	.word	0x00005910


	//   ....[107]....
        /*0510*/ 	.word	0x000059b0


	//   ....[108]....
        /*0514*/ 	.word	0x00005a10


	//   ....[109]....
        /*0518*/ 	.word	0x00005ab0


	//   ....[110]....
        /*051c*/ 	.word	0x00005b10


	//   ....[111]....
        /*0520*/ 	.word	0x00005bb0


	//   ....[112]....
        /*0524*/ 	.word	0x00005c10


	//   ....[113]....
        /*0528*/ 	.word	0x00005cf0


	//   ....[114]....
        /*052c*/ 	.word	0x00005d60


	//   ....[115]....
        /*0530*/ 	.word	0x00005de0


	//   ....[116]....
        /*0534*/ 	.word	0x00005e60


	//   ....[117]....
        /*0538*/ 	.word	0x00005f30


	//   ....[118]....
        /*053c*/ 	.word	0x00005f80


	//   ....[119]....
        /*0540*/ 	.word	0x00006050


	//   ....[120]....
        /*0544*/ 	.word	0x000060b0


	//   ....[121]....
        /*0548*/ 	.word	0x00006140


	//   ....[122]....
        /*054c*/ 	.word	0x000061e0


	//   ....[123]....
        /*0550*/ 	.word	0x00006270


	//   ....[124]....
        /*0554*/ 	.word	0x000062c0


	//   ....[125]....
        /*0558*/ 	.word	0x00006370


	//   ....[126]....
        /*055c*/ 	.word	0x000063c0


	//   ....[127]....
        /*0560*/ 	.word	0x00006490


	//   ....[128]....
        /*0564*/ 	.word	0x00006500


	//   ....[129]....
        /*0568*/ 	.word	0x00006580


	//   ....[130]....
        /*056c*/ 	.word	0x00006610


	//   ....[131]....
        /*0570*/ 	.word	0x000066d0


	//   ....[132]....
        /*0574*/ 	.word	0x00006720


	//   ....[133]....
        /*0578*/ 	.word	0x000067d0


	//   ....[134]....
        /*057c*/ 	.word	0x00006820


	//   ....[135]....
        /*0580*/ 	.word	0x000068e0


	//   ....[136]....
        /*0584*/ 	.word	0x00006940


	//   ....[137]....
        /*0588*/ 	.word	0x000069e0


	//   ....[138]....
        /*058c*/ 	.word	0x00006a40


	//   ....[139]....
        /*0590*/ 	.word	0x00006ae0


	//   ....[140]....
        /*0594*/ 	.word	0x00006b40


	//   ....[141]....
        /*0598*/ 	.word	0x00006c20


	//   ....[142]....
        /*059c*/ 	.word	0x00006c90


	//   ....[143]....
        /*05a0*/ 	.word	0x00006d10


	//   ....[144]....
        /*05a4*/ 	.word	0x00006d90


	//   ....[145]....
        /*05a8*/ 	.word	0x00006e60


	//   ....[146]....
        /*05ac*/ 	.word	0x00006eb0


	//   ....[147]....
        /*05b0*/ 	.word	0x00006f90


	//   ....[148]....
        /*05b4*/ 	.word	0x00006ff0


	//   ....[149]....
        /*05b8*/ 	.word	0x000070b0


	//   ....[150]....
        /*05bc*/ 	.word	0x00007130


	//   ....[151]....
        /*05c0*/ 	.word	0x000071e0


	//   ....[152]....
        /*05c4*/ 	.word	0x00007230


	//   ....[153]....
        /*05c8*/ 	.word	0x000072e0


	//   ....[154]....
        /*05cc*/ 	.word	0x00007330


	//   ....[155]....
        /*05d0*/ 	.word	0x00007410


	//----- nvinfo : EIATTR_VRC_CTA_INIT_COUNT
	.align		4
.L_146:
        /*05d4*/ 	.byte	0x02, 0x4a
	.zero		1
	.zero		1


	//----- nvinfo : EIATTR_EXIT_INSTR_OFFSETS
	.align		4
        /*05d8*/ 	.byte	0x04, 0x1c
        /*05da*/ 	.short	(.L_148 - .L_147)


	//   ....[0]....
.L_147:
        /*05dc*/ 	.word	0x00002920


	//   ....[1]....
        /*05e0*/ 	.word	0x00002940


	//   ....[2]....
        /*05e4*/ 	.word	0x00005580


	//   ....[3]....
        /*05e8*/ 	.word	0x000055a0


	//----- nvinfo : EIATTR_MAX_THREADS
	.align		4
.L_148:
        /*05ec*/ 	.byte	0x04, 0x05
        /*05ee*/ 	.short	(.L_150 - .L_149)
.L_149:
        /*05f0*/ 	.word	0x000001a0
        /*05f4*/ 	.word	0x00000001
        /*05f8*/ 	.word	0x00000001


	//----- nvinfo : EIATTR_CRS_STACK_SIZE
	.align		4
.L_150:
        /*05fc*/ 	.byte	0x04, 0x1e
        /*05fe*/ 	.short	(.L_152 - .L_151)
.L_151:
        /*0600*/ 	.word	0x00000000


	//----- nvinfo : EIATTR_CBANK_PARAM_SIZE
	.align		4
.L_152:
        /*0604*/ 	.byte	0x03, 0x19
        /*0606*/ 	.short	0x0024


	//----- nvinfo : EIATTR_PARAM_CBANK
	.align		4
        /*0608*/ 	.byte	0x04, 0x0a
        /*060a*/ 	.short	(.L_154 - .L_153)
	.align		4
.L_153:
        /*060c*/ 	.word	index@(.nv.constant0._ZN3cub18CUB_300001_SM_10006detail4scan16DeviceScanKernelINS2_10policy_hubIyyyjN4cuda3std3__44plusIvEEE10Policy1000EN6thrust24THRUST_300001_SM_1000_NS6detail15normal_iteratorINSD_10device_ptrIyEEEESI_NS0_13ScanTileStateIyLb1EEES9_NS0_8NullTypeEjyLb0ESL_EEvT0_T1_T2_iT3_T4_T5_)
        /*0610*/ 	.short	0x0380
        /*0612*/ 	.short	0x0024


	//----- nvinfo : EIATTR_SW_WAR
	.align		4
.L_154:
        /*0614*/ 	.byte	0x04, 0x36
        /*0616*/ 	.short	(.L_156 - .L_155)
.L_155:
        /*0618*/ 	.word	0x00000008
.L_156:


//--------------------- .nv.info._ZN3cub18CUB_300001_SM_10006detail4scan20DeviceScanInitKernelINS0_13ScanTileStateIyLb1EEEEEvT_i --------------------------
	.section	.nv.info._ZN3cub18CUB_300001_SM_10006detail4scan20DeviceScanInitKernelINS0_13ScanTileStateIyLb1EEEEEvT_i,"",@"SHT_CUDA_INFO"
	.sectionflags	@""
	.align	4


	//----- nvinfo : EIATTR_CUDA_API_VERSION
	.align		4
        /*0000*/ 	.byte	0x04, 0x37
        /*0002*/ 	.short	(.L_158 - .L_157)
.L_157:
        /*0004*/ 	.word	0x00000082


	//----- nvinfo : EIATTR_KPARAM_INFO
	.align		4
.L_158:
        /*0008*/ 	.byte	0x04, 0x17
        /*000a*/ 	.short	(.L_160 - .L_159)
.L_159:
        /*000c*/ 	.word	0x00000000
        /*0010*/ 	.short	0x0001
        /*0012*/ 	.short	0x0008
        /*0014*/ 	.byte	0x00, 0xf0, 0x11, 0x00


	//----- nvinfo : EIATTR_KPARAM_INFO
	.align		4
.L_160:
        /*0018*/ 	.byte	0x04, 0x17
        /*001a*/ 	.short	(.L_162 - .L_161)
.L_161:
        /*001c*/ 	.word	0x00000000
        /*0020*/ 	.short	0x0000
        /*0022*/ 	.short	0x0000
        /*0024*/ 	.byte	0x00, 0xf0, 0x21, 0x00


	//----- nvinfo : EIATTR_SPARSE_MMA_MASK
	.align		4
.L_162:
        /*0028*/ 	.byte	0x03, 0x50
        /*002a*/ 	.short	0x0000


	//----- nvinfo : EIATTR_MAXREG_COUNT
	.align		4
        /*002c*/ 	.byte	0x03, 0x1b
        /*002e*/ 	.short	0x00ff


	//----- nvinfo : EIATTR_MERCURY_ISA_VERSION
	.align		4
        /*0030*/ 	.byte	0x03, 0x5f
        /*0032*/ 	.short	0x0101


	//----- nvinfo : EIATTR_VRC_CTA_INIT_COUNT
	.align		4
        /*0034*/ 	.byte	0x02, 0x4a
	.zero		1
	.zero		1


	//----- nvinfo : EIATTR_EXIT_INSTR_OFFSETS
	.align		4
        /*0038*/ 	.byte	0x04, 0x1c
        /*003a*/ 	.short	(.L_164 - .L_163)


	//   ....[0]....
.L_163:
        /*003c*/ 	.word	0x00000100


	//   ....[1]....
        /*0040*/ 	.word	0x00000140


	//----- nvinfo : EIATTR_CBANK_PARAM_SIZE
	.align		4
.L_164:
        /*0044*/ 	.byte	0x03, 0x19
        /*0046*/ 	.short	0x000c


	//----- nvinfo : EIATTR_PARAM_CBANK
	.align		4
        /*0048*/ 	.byte	0x04, 0x0a
        /*004a*/ 	.short	(.L_166 - .L_165)
	.align		4
.L_165:
        /*004c*/ 	.word	index@(.nv.constant0._ZN3cub18CUB_300001_SM_10006detail4scan20DeviceScanInitKernelINS0_13ScanTileStateIyLb1EEEEEvT_i)
        /*0050*/ 	.short	0x0380
        /*0052*/ 	.short	0x000c


	//----- nvinfo : EIATTR_SW_WAR
	.align		4
.L_166:
        /*0054*/ 	.byte	0x04, 0x36
        /*0056*/ 	.short	(.L_168 - .L_167)
.L_167:
        /*0058*/ 	.word	0x00000008
.L_168:


//--------------------- .nv.info._ZN3cub18CUB_300001_SM_10006detail8for_each13static_kernelINS2_12policy_hub_t12policy_500_tElN6thrust24THRUST_300001_SM_1000_NS8cuda_cub6__fill7functorINS7_6detail15normal_iteratorINS7_10device_ptrIyEEEEiEEEEvT0_T1_ --------------------------
	.section	.nv.info._ZN3cub18CUB_300001_SM_10006detail8for_each13static_kernelINS2_12policy_hub_t12policy_500_tElN6thrust24THRUST_300001_SM_1000_NS8cuda_cub6__fill7functorINS7_6detail15normal_iteratorINS7_10device_ptrIyEEEEiEEEEvT0_T1_,"",@"SHT_CUDA_INFO"
	.sectionflags	@""
	.align	4


	//----- nvinfo : EIATTR_CUDA_API_VERSION
	.align		4
        /*0000*/ 	.byte	0x04, 0x37
        /*0002*/ 	.short	(.L_170 - .L_169)
.L_169:
        /*0004*/ 	.word	0x00000082


	//----- nvinfo : EIATTR_KPARAM_INFO
	.align		4
.L_170:
        /*0008*/ 	.byte	0x04, 0x17
        /*000a*/ 	.short	(.L_172 - .L_171)
.L_171:
        /*000c*/ 	.word	0x00000000
        /*0010*/ 	.short	0x0001
        /*0012*/ 	.short	0x0008
        /*0014*/ 	.byte	0x00, 0xf0, 0x41, 0x00


	//----- nvinfo : EIATTR_KPARAM_INFO
	.align		4
.L_172:
        /*0018*/ 	.byte	0x04, 0x17
        /*001a*/ 	.short	(.L_174 - .L_173)
.L_173:
        /*001c*/ 	.word	0x00000000
        /*0020*/ 	.short	0x0000
        /*0022*/ 	.short	0x0000
        /*0024*/ 	.byte	0x00, 0xf0, 0x21, 0x00


	//----- nvinfo : EIATTR_SPARSE_MMA_MASK
	.align		4
.L_174:
        /*0028*/ 	.byte	0x03, 0x50
        /*002a*/ 	.short	0x0000


	//----- nvinfo : EIATTR_MAXREG_COUNT
	.align		4
        /*002c*/ 	.byte	0x03, 0x1b
        /*002e*/ 	.short	0x00ff


	//----- nvinfo : EIATTR_MERCURY_ISA_VERSION
	.align		4
        /*0030*/ 	.byte	0x03, 0x5f
        /*0032*/ 	.short	0x0101


	//----- nvinfo : EIATTR_VRC_CTA_INIT_COUNT
	.align		4
        /*0034*/ 	.byte	0x02, 0x4a
	.zero		1
	.zero		1


	//----- nvinfo : EIATTR_EXIT_INSTR_OFFSETS
	.align		4
        /*0038*/ 	.byte	0x04, 0x1c
        /*003a*/ 	.short	(.L_176 - .L_175)


	//   ....[0]....
.L_175:
        /*003c*/ 	.word	0x00000160


	//   ....[1]....
        /*0040*/ 	.word	0x000002a0


	//   ....[2]....
        /*0044*/ 	.word	0x000002c0


	//----- nvinfo : EIATTR_MAX_THREADS
	.align		4
.L_176:
        /*0048*/ 	.byte	0x04, 0x05
        /*004a*/ 	.short	(.L_178 - .L_177)
.L_177:
        /*004c*/ 	.word	0x00000100
        /*0050*/ 	.word	0x00000001
        /*0054*/ 	.word	0x00000001


	//----- nvinfo : EIATTR_CBANK_PARAM_SIZE
	.align		4
.L_178:
        /*0058*/ 	.byte	0x03, 0x19
        /*005a*/ 	.short	0x0018


	//----- nvinfo : EIATTR_PARAM_CBANK
	.align		4
        /*005c*/ 	.byte	0x04, 0x0a
        /*005e*/ 	.short	(.L_180 - .L_179)
	.align		4
.L_179:
        /*0060*/ 	.word	index@(.nv.constant0._ZN3cub18CUB_300001_SM_10006detail8for_each13static_kernelINS2_12policy_hub_t12policy_500_tElN6thrust24THRUST_300001_SM_1000_NS8cuda_cub6__fill7functorINS7_6detail15normal_iteratorINS7_10device_ptrIyEEEEiEEEEvT0_T1_)
        /*0064*/ 	.short	0x0380
        /*0066*/ 	.short	0x0018


	//----- nvinfo : EIATTR_SW_WAR
	.align		4
.L_180:
        /*0068*/ 	.byte	0x04, 0x36
        /*006a*/ 	.short	(.L_182 - .L_181)
.L_181:
        /*006c*/ 	.word	0x00000008
.L_182:


//--------------------- .nv.info._ZN3cub18CUB_300001_SM_10006detail8for_each13static_kernelINS2_12policy_hub_t12policy_500_tEmN6thrust24THRUST_300001_SM_1000_NS8cuda_cub20__uninitialized_fill7functorINS7_10device_ptrIyEEyEEEEvT0_T1_ --------------------------
	.section	.nv.info._ZN3cub18CUB_300001_SM_10006detail8for_each13static_kernelINS2_12policy_hub_t12policy_500_tEmN6thrust24THRUST_300001_SM_1000_NS8cuda_cub20__uninitialized_fill7functorINS7_10device_ptrIyEEyEEEEvT0_T1_,"",@"SHT_CUDA_INFO"
	.sectionflags	@""
	.align	4


	//----- nvinfo : EIATTR_CUDA_API_VERSION
	.align		4
        /*0000*/ 	.byte	0x04, 0x37
        /*0002*/ 	.short	(.L_184 - .L_183)
.L_183:
        /*0004*/ 	.word	0x00000082


	//----- nvinfo : EIATTR_KPARAM_INFO
	.align		4
.L_184:
        /*0008*/ 	.byte	0x04, 0x17
        /*000a*/ 	.short	(.L_186 - .L_185)
.L_185:
        /*000c*/ 	.word	0x00000000
        /*0010*/ 	.short	0x0001
        /*0012*/ 	.short	0x0008
        /*0014*/ 	.byte	0x00, 0xf0, 0x41, 0x00


	//----- nvinfo : EIATTR_KPARAM_INFO
	.align		4
.L_186:
        /*0018*/ 	.byte	0x04, 0x17
        /*001a*/ 	.short	(.L_188 - .L_187)
.L_187:
        /*001c*/ 	.word	0x00000000
        /*0020*/ 	.short	0x0000
        /*0022*/ 	.short	0x0000
        /*0024*/ 	.byte	0x00, 0xf0, 0x21, 0x00


	//----- nvinfo : EIATTR_SPARSE_MMA_MASK
	.align		4
.L_188:
        /*0028*/ 	.byte	0x03, 0x50
        /*002a*/ 	.short	0x0000


	//----- nvinfo : EIATTR_MAXREG_COUNT
	.align		4
        /*002c*/ 	.byte	0x03, 0x1b
        /*002e*/ 	.short	0x00ff


	//----- nvinfo : EIATTR_MERCURY_ISA_VERSION
	.align		4
        /*0030*/ 	.byte	0x03, 0x5f
        /*0032*/ 	.short	0x0101


	//----- nvinfo : EIATTR_VRC_CTA_INIT_COUNT
	.align		4
        /*0034*/ 	.byte	0x02, 0x4a
	.zero		1
	.zero		1


	//----- nvinfo : EIATTR_EXIT_INSTR_OFFSETS
	.align		4
        /*0038*/ 	.byte	0x04, 0x1c
        /*003a*/ 	.short	(.L_190 - .L_189)


	//   ....[0]....
.L_189:
        /*003c*/ 	.word	0x00000130


	//   ....[1]....
        /*0040*/ 	.word	0x00000230


	//   ....[2]....
        /*0044*/ 	.word	0x00000260


	//----- nvinfo : EIATTR_MAX_THREADS
	.align		4
.L_190:
        /*0048*/ 	.byte	0x04, 0x05
        /*004a*/ 	.short	(.L_192 - .L_191)
.L_191:
        /*004c*/ 	.word	0x00000100
        /*0050*/ 	.word	0x00000001
        /*0054*/ 	.word	0x00000001


	//----- nvinfo : EIATTR_CBANK_PARAM_SIZE
	.align		4
.L_192:
        /*0058*/ 	.byte	0x03, 0x19
        /*005a*/ 	.short	0x0018


	//----- nvinfo : EIATTR_PARAM_CBANK
	.align		4
        /*005c*/ 	.byte	0x04, 0x0a
        /*005e*/ 	.short	(.L_194 - .L_193)
	.align		4
.L_193:
        /*0060*/ 	.word	index@(.nv.constant0._ZN3cub18CUB_300001_SM_10006detail8for_each13static_kernelINS2_12policy_hub_t12policy_500_tEmN6thrust24THRUST_300001_SM_1000_NS8cuda_cub20__uninitialized_fill7functorINS7_10device_ptrIyEEyEEEEvT0_T1_)
        /*0064*/ 	.short	0x0380
        /*0066*/ 	.short	0x0018


	//----- nvinfo : EIATTR_SW_WAR
	.align		4
.L_194:
        /*0068*/ 	.byte	0x04, 0x36
        /*006a*/ 	.short	(.L_196 - .L_195)
.L_195:
        /*006c*/ 	.word	0x00000008
.L_196:


//--------------------- .nv.info._ZN3cub18CUB_300001_SM_10006detail11EmptyKernelIvEEvv --------------------------
	.section	.nv.info._ZN3cub18CUB_300001_SM_10006detail11EmptyKernelIvEEvv,"",@"SHT_CUDA_INFO"
	.sectionflags	@""
	.align	4


	//----- nvinfo : EIATTR_CUDA_API_VERSION
	.align		4
        /*0000*/ 	.byte	0x04, 0x37
        /*0002*/ 	.short	(.L_198 - .L_197)
.L_197:
        /*0004*/ 	.word	0x00000082


	//----- nvinfo : EIATTR_SPARSE_MMA_MASK
	.align		4
.L_198:
        /*0008*/ 	.byte	0x03, 0x50
        /*000a*/ 	.short	0x0000


	//----- nvinfo : EIATTR_MAXREG_COUNT
	.align		4
        /*000c*/ 	.byte	0x03, 0x1b
        /*000e*/ 	.short	0x00ff


	//----- nvinfo : EIATTR_MERCURY_ISA_VERSION
	.align		4
        /*0010*/ 	.byte	0x03, 0x5f
        /*0012*/ 	.short	0x0101


	//----- nvinfo : EIATTR_VRC_CTA_INIT_COUNT
	.align		4
        /*0014*/ 	.byte	0x02, 0x4a
	.zero		1
	.zero		1


	//----- nvinfo : EIATTR_EXIT_INSTR_OFFSETS
	.align		4
        /*0018*/ 	.byte	0x04, 0x1c
        /*001a*/ 	.short	(.L_200 - .L_199)


	//   ....[0]....
.L_199:
        /*001c*/ 	.word	0x00000010


	//----- nvinfo : EIATTR_SW_WAR
	.align		4
.L_200:
        /*0020*/ 	.byte	0x04, 0x36
        /*0022*/ 	.short	(.L_202 - .L_201)
.L_201:
        /*0024*/ 	.word	0x00000008
.L_202:


//--------------------- .nv.info._Z19check_bucket_kerneliPKiS0_S0_PKyPKxPi --------------------------
	.section	.nv.info._Z19check_bucket_kerneliPKiS0_S0_PKyPKxPi,"",@"SHT_CUDA_INFO"
	.sectionflags	@""
	.align	4


	//----- nvinfo : EIATTR_CUDA_API_VERSION
	.align		4
        /*0000*/ 	.byte	0x04, 0x37
        /*0002*/ 	.short	(.L_204 - .L_203)
.L_203:
        /*0004*/ 	.word	0x00000082


	//----- nvinfo : EIATTR_KPARAM_INFO
	.align		4
.L_204:
        /*0008*/ 	.byte	0x04, 0x17
        /*000a*/ 	.short	(.L_206 - .L_205)
.L_205:
        /*000c*/ 	.word	0x00000000
        /*0010*/ 	.short	0x0006
        /*0012*/ 	.short	0x0030
        /*0014*/ 	.byte	0x00, 0xf5, 0x21, 0x00


	//----- nvinfo : EIATTR_KPARAM_INFO
	.align		4
.L_206:
        /*0018*/ 	.byte	0x04, 0x17
        /*001a*/ 	.short	(.L_208 - .L_207)
.L_207:
        /*001c*/ 	.word	0x00000000
        /*0020*/ 	.short	0x0005
        /*0022*/ 	.short	0x0028
        /*0024*/ 	.byte	0x00, 0xf5, 0x21, 0x00


	//----- nvinfo : EIATTR_KPARAM_INFO
	.align		4
.L_208:
        /*0028*/ 	.byte	0x04, 0x17
        /*002a*/ 	.short	(.L_210 - .L_209)
.L_209:
        /*002c*/ 	.word	0x00000000
        /*0030*/ 	.short	0x0004
        /*0032*/ 	.short	0x0020
        /*0034*/ 	.byte	0x00, 0xf5, 0x21, 0x00


	//----- nvinfo : EIATTR_KPARAM_INFO
	.align		4
.L_210:
        /*0038*/ 	.byte	0x04, 0x17
        /*003a*/ 	.short	(.L_212 - .L_211)
.L_211:
        /*003c*/ 	.word	0x00000000
        /*0040*/ 	.short	0x0003
        /*0042*/ 	.short	0x0018
        /*0044*/ 	.byte	0x00, 0xf5, 0x21, 0x00


	//----- nvinfo : EIATTR_KPARAM_INFO
	.align		4
.L_212:
        /*0048*/ 	.byte	0x04, 0x17
        /*004a*/ 	.short	(.L_214 - .L_213)
.L_213:
        /*004c*/ 	.word	0x00000000
        /*0050*/ 	.short	0x0002
        /*0052*/ 	.short	0x0010
        /*0054*/ 	.byte	0x00, 0xf5, 0x21, 0x00


	//----- nvinfo : EIATTR_KPARAM_INFO
	.align		4
.L_214:
        /*0058*/ 	.byte	0x04, 0x17
        /*005a*/ 	.short	(.L_216 - .L_215)
.L_215:
        /*005c*/ 	.word	0x00000000
        /*0060*/ 	.short	0x0001
        /*0062*/ 	.short	0x0008
        /*0064*/ 	.byte	0x00, 0xf5, 0x21, 0x00


	//----- nvinfo : EIATTR_KPARAM_INFO
	.align		4
.L_216:
        /*0068*/ 	.byte	0x04, 0x17
        /*006a*/ 	.short	(.L_218 - .L_217)
.L_217:
        /*006c*/ 	.word	0x00000000
        /*0070*/ 	.short	0x0000
        /*0072*/ 	.short	0x0000
        /*0074*/ 	.byte	0x00, 0xf0, 0x11, 0x00


	//----- nvinfo : EIATTR_SPARSE_MMA_MASK
	.align		4
.L_218:
        /*0078*/ 	.byte	0x03, 0x50
        /*007a*/ 	.short	0x0000


	//----- nvinfo : EIATTR_MAXREG_COUNT
	.align		4
        /*007c*/ 	.byte	0x03, 0x1b
        /*007e*/ 	.short	0x00ff


	//----- nvinfo : EIATTR_MERCURY_ISA_VERSION
	.align		4
        /*0080*/ 	.byte	0x03, 0x5f
        /*0082*/ 	.short	0x0101


	//----- nvinfo : EIATTR_VRC_CTA_INIT_COUNT
	.align		4
        /*0084*/ 	.byte	0x02, 0x4a
	.zero		1
	.zero		1


	//----- nvinfo : EIATTR_EXIT_INSTR_OFFSETS
	.align		4
        /*0088*/ 	.byte	0x04, 0x1c
        /*008a*/ 	.short	(.L_220 - .L_219)


	//   ....[0]....
.L_219:
        /*008c*/ 	.word	0x00000070


	//   ....[1]....
        /*0090*/ 	.word	0x000002e0


	//----- nvinfo : EIATTR_CRS_STACK_SIZE
	.align		4
.L_220:
        /*0094*/ 	.byte	0x04, 0x1e
        /*0096*/ 	.short	(.L_222 - .L_221)
.L_221:
        /*0098*/ 	.word	0x00000000


	//----- nvinfo : EIATTR_CBANK_PARAM_SIZE
	.align		4
.L_222:
        /*009c*/ 	.byte	0x03, 0x19
        /*009e*/ 	.short	0x0038


	//----- nvinfo : EIATTR_PARAM_CBANK
	.align		4
        /*00a0*/ 	.byte	0x04, 0x0a
        /*00a2*/ 	.short	(.L_224 - .L_223)
	.align		4
.L_223:
        /*00a4*/ 	.word	index@(.nv.constant0._Z19check_bucket_kerneliPKiS0_S0_PKyPKxPi)
        /*00a8*/ 	.short	0x0380
        /*00aa*/ 	.short	0x0038


	//----- nvinfo : EIATTR_SW_WAR
	.align		4
.L_224:
        /*00ac*/ 	.byte	0x04, 0x36
        /*00ae*/ 	.short	(.L_226 - .L_225)
.L_225:
        /*00b0*/ 	.word	0x00000008
.L_226:


//--------------------- .nv.info._Z22scatter_updates_kerneliiPKiS0_PKxPyi --------------------------
	.section	.nv.info._Z22scatter_updates_kerneliiPKiS0_PKxPyi,"",@"SHT_CUDA_INFO"
	.sectionflags	@""
	.align	4


	//----- nvinfo : EIATTR_CUDA_API_VERSION
	.align		4
        /*0000*/ 	.byte	0x04, 0x37
        /*0002*/ 	.short	(.L_228 - .L_227)
.L_227:
        /*0004*/ 	.word	0x00000082


	//----- nvinfo : EIATTR_KPARAM_INFO
	.align		4
.L_228:
        /*0008*/ 	.byte	0x04, 0x17
        /*000a*/ 	.short	(.L_230 - .L_229)
.L_229:
        /*000c*/ 	.word	0x00000000
        /*0010*/ 	.short	0x0006
        /*0012*/ 	.short	0x0028
        /*0014*/ 	.byte	0x00, 0xf0, 0x11, 0x00


	//----- nvinfo : EIATTR_KPARAM_INFO
	.align		4
.L_230:
        /*0018*/ 	.byte	0x04, 0x17
        /*001a*/ 	.short	(.L_232 - .L_231)
.L_231:
        /*001c*/ 	.word	0x00000000
        /*0020*/ 	.short	0x0005
        /*0022*/ 	.short	0x0020
        /*0024*/ 	.byte	0x00, 0xf5, 0x21, 0x00


	//----- nvinfo : EIATTR_KPARAM_INFO
	.align		4
.L_232:
        /*0028*/ 	.byte	0x04, 0x17
        /*002a*/ 	.short	(.L_234 - .L_233)
.L_233:
        /*002c*/ 	.word	0x00000000
        /*0030*/ 	.short	0x0004
        /*0032*/ 	.short	0x0018
        /*0034*/ 	.byte	0x00, 0xf5, 0x21, 0x00


	//----- nvinfo : EIATTR_KPARAM_INFO
	.align		4
.L_234:
        /*0038*/ 	.byte	0x04, 0x17
        /*003a*/ 	.short	(.L_236 - .L_235)
.L_235:
        /*003c*/ 	.word	0x00000000
        /*0040*/ 	.short	0x0003
        /*0042*/ 	.short	0x0010
        /*0044*/ 	.byte	0x00, 0xf5, 0x21, 0x00


	//----- nvinfo : EIATTR_KPARAM_INFO
	.align		4
.L_236:
        /*0048*/ 	.byte	0x04, 0x17
        /*004a*/ 	.short	(.L_238 - .L_237)
.L_237:
        /*004c*/ 	.word	0x00000000
        /*0050*/ 	.short	0x0002
        /*0052*/ 	.short	0x0008
        /*0054*/ 	.byte	0x00, 0xf5, 0x21, 0x00


	//----- nvinfo : EIATTR_KPARAM_INFO
	.align		4
.L_238:
        /*0058*/ 	.byte	0x04, 0x17
        /*005a*/ 	.short	(.L_240 - .L_239)
.L_239:
        /*005c*/ 	.word	0x00000000
        /*0060*/ 	.short	0x0001
        /*0062*/ 	.short	0x0004
        /*0064*/ 	.byte	0x00, 0xf0, 0x11, 0x00


	//----- nvinfo : EIATTR_KPARAM_INFO
	.align		4
.L_240:
        /*0068*/ 	.byte	0x04, 0x17
        /*006a*/ 	.short	(.L_242 - .L_241)
.L_241:
        /*006c*/ 	.word	0x00000000
        /*0070*/ 	.short	0x0000
        /*0072*/ 	.short	0x0000
        /*0074*/ 	.byte	0x00, 0xf0, 0x11, 0x00


	//----- nvinfo : EIATTR_SPARSE_MMA_MASK
	.align		4
.L_242:
        /*0078*/ 	.byte	0x03, 0x50
        /*007a*/ 	.short	0x0000


	//----- nvinfo : EIATTR_MAXREG_COUNT
	.align		4
        /*007c*/ 	.byte	0x03, 0x1b
        /*007e*/ 	.short	0x00ff


	//----- nvinfo : EIATTR_MERCURY_ISA_VERSION
	.align		4
        /*0080*/ 	.byte	0x03, 0x5f
        /*0082*/ 	.short	0x0101


	//----- nvinfo : EIATTR_VRC_CTA_INIT_COUNT
	.align		4
        /*0084*/ 	.byte	0x02, 0x4a
	.zero		1
	.zero		1


	//----- nvinfo : EIATTR_EXIT_INSTR_OFFSETS
	.align		4
        /*0088*/ 	.byte	0x04, 0x1c
        /*008a*/ 	.short	(.L_244 - .L_243)


	//   ....[0]....
.L_243:
        /*008c*/ 	.word	0x00000080


	//   ....[1]....
        /*0090*/ 	.word	0x000001d0


	//   ....[2]....
        /*0094*/ 	.word	0x00000200


	//   ....[3]....
        /*0098*/ 	.word	0x00000330


	//----- nvinfo : EIATTR_CRS_STACK_SIZE
	.align		4
.L_244:
        /*009c*/ 	.byte	0x04, 0x1e
        /*009e*/ 	.short	(.L_246 - .L_245)
.L_245:
        /*00a0*/ 	.word	0x00000000


	//----- nvinfo : EIATTR_CBANK_PARAM_SIZE
	.align		4
.L_246:
        /*00a4*/ 	.byte	0x03, 0x19
        /*00a6*/ 	.short	0x002c


	//----- nvinfo : EIATTR_PARAM_CBANK
	.align		4
        /*00a8*/ 	.byte	0x04, 0x0a
        /*00aa*/ 	.short	(.L_248 - .L_247)
	.align		4
.L_247:
        /*00ac*/ 	.word	index@(.nv.constant0._Z22scatter_updates_kerneliiPKiS0_PKxPyi)
        /*00b0*/ 	.short	0x0380
        /*00b2*/ 	.short	0x002c


	//----- nvinfo : EIATTR_SW_WAR
	.align		4
.L_248:
        /*00b4*/ 	.byte	0x04, 0x36
        /*00b6*/ 	.short	(.L_250 - .L_249)
.L_249:
        /*00b8*/ 	.word	0x00000008
.L_250:


//--------------------- .nv.callgraph             --------------------------
	.section	.nv.callgraph,"",@"SHT_CUDA_CALLGRAPH"
	.align	4
	.sectionentsize	8
	.align		4
        /*0000*/ 	.word	0x00000000
	.align		4
        /*0004*/ 	.word	0xffffffff
	.align		4
        /*0008*/ 	.word	0x00000000
	.align		4
        /*000c*/ 	.word	0xfffffffe
	.align		4
        /*0010*/ 	.word	0x00000000
	.align		4
        /*0014*/ 	.word	0xfffffffd
	.align		4
        /*0018*/ 	.word	0x00000000
	.align		4
        /*001c*/ 	.word	0xfffffffc


//--------------------- .nv.constant4             --------------------------
	.section	.nv.constant4,"a",@progbits
	.align	8
	.align		8
.nv.constant4:
        /*0000*/ 	.dword	_ZN34_INTERNAL_fab3465f_4_k_cu_502a128d4cuda3std3__45__cpo5beginE
	.align		8
        /*0008*/ 	.dword	_ZN34_INTERNAL_fab3465f_4_k_cu_502a128d4cuda3std3__45__cpo3endE
	.align		8
        /*0010*/ 	.dword	_ZN34_INTERNAL_fab3465f_4_k_cu_502a128d4cuda3std3__45__cpo6cbeginE
	.align		8
        /*0018*/ 	.dword	_ZN34_INTERNAL_fab3465f_4_k_cu_502a128d4cuda3std3__45__cpo4cendE
	.align		8
        /*0020*/ 	.dword	_ZN34_INTERNAL_fab3465f_4_k_cu_502a128d4cuda3std3__45__cpo6rbeginE
	.align		8
        /*0028*/ 	.dword	_ZN34_INTERNAL_fab3465f_4_k_cu_502a128d4cuda3std3__45__cpo4rendE
	.align		8
        /*0030*/ 	.dword	_ZN34_INTERNAL_fab3465f_4_k_cu_502a128d4cuda3std3__45__cpo7crbeginE
	.align		8
        /*0038*/ 	.dword	_ZN34_INTERNAL_fab3465f_4_k_cu_502a128d4cuda3std3__45__cpo5crendE
	.align		8
        /*0040*/ 	.dword	_ZN34_INTERNAL_fab3465f_4_k_cu_502a128d4cuda3std3__436_GLOBAL__N__fab3465f_4_k_cu_502a128d6ignoreE
	.align		8
        /*0048*/ 	.dword	_ZN34_INTERNAL_fab3465f_4_k_cu_502a128d4cuda3std3__419piecewise_constructE
	.align		8
        /*0050*/ 	.dword	_ZN34_INTERNAL_fab3465f_4_k_cu_502a128d4cuda3std3__48in_placeE
	.align		8
        /*0058*/ 	.dword	_ZN34_INTERNAL_fab3465f_4_k_cu_502a128d4cuda3std3__420unreachable_sentinelE
	.align		8
        /*0060*/ 	.dword	_ZN34_INTERNAL_fab3465f_4_k_cu_502a128d4cuda3std3__47nulloptE
	.align		8
        /*0068*/ 	.dword	_ZN34_INTERNAL_fab3465f_4_k_cu_502a128d4cuda3std3__48unexpectE
	.align		8
        /*0070*/ 	.dword	_ZN34_INTERNAL_fab3465f_4_k_cu_502a128d4cuda3std6ranges3__45__cpo4swapE
	.align		8
        /*0078*/ 	.dword	_ZN34_INTERNAL_fab3465f_4_k_cu_502a128d4cuda3std6ranges3__45__cpo9iter_moveE
	.align		8
        /*0080*/ 	.dword	_ZN34_INTERNAL_fab3465f_4_k_cu_502a128d4cuda3std6ranges3__45__cpo5beginE
	.align		8
        /*0088*/ 	.dword	_ZN34_INTERNAL_fab3465f_4_k_cu_502a128d4cuda3std6ranges3__45__cpo3endE
	.align		8
        /*0090*/ 	.dword	_ZN34_INTERNAL_fab3465f_4_k_cu_502a128d4cuda3std6ranges3__45__cpo6cbeginE
	.align		8
        /*0098*/ 	.dword	_ZN34_INTERNAL_fab3465f_4_k_cu_502a128d4cuda3std6ranges3__45__cpo4cendE
	.align		8
        /*00a0*/ 	.dword	_ZN34_INTERNAL_fab3465f_4_k_cu_502a128d4cuda3std6ranges3__45__cpo7advanceE
	.align		8
        /*00a8*/ 	.dword	_ZN34_INTERNAL_fab3465f_4_k_cu_502a128d4cuda3std6ranges3__45__cpo9iter_swapE
	.align		8
        /*00b0*/ 	.dword	_ZN34_INTERNAL_fab3465f_4_k_cu_502a128d4cuda3std6ranges3__45__cpo4nextE
	.align		8
        /*00b8*/ 	.dword	_ZN34_INTERNAL_fab3465f_4_k_cu_502a128d4cuda3std6ranges3__45__cpo4prevE
	.align		8
        /*00c0*/ 	.dword	_ZN34_INTERNAL_fab3465f_4_k_cu_502a128d4cuda3std6ranges3__45__cpo4dataE
	.align		8
        /*00c8*/ 	.dword	_ZN34_INTERNAL_fab3465f_4_k_cu_502a128d4cuda3std6ranges3__45__cpo5cdataE
	.align		8
        /*00d0*/ 	.dword	_ZN34_INTERNAL_fab3465f_4_k_cu_502a128d4cuda3std6ranges3__45__cpo4sizeE
	.align		8
        /*00d8*/ 	.dword	_ZN34_INTERNAL_fab3465f_4_k_cu_502a128d4cuda3std6ranges3__45__cpo5ssizeE
	.align		8
        /*00e0*/ 	.dword	_ZN34_INTERNAL_fab3465f_4_k_cu_502a128d4cuda3std6ranges3__45__cpo8distanceE
	.align		8
        /*00e8*/ 	.dword	_ZN34_INTERNAL_fab3465f_4_k_cu_502a128d6thrust24THRUST_300001_SM_1000_NS8cuda_cub3parE
	.align		8
        /*00f0*/ 	.dword	_ZN34_INTERNAL_fab3465f_4_k_cu_502a128d6thrust24THRUST_300001_SM_1000_NS8cuda_cub10par_nosyncE
	.align		8
        /*00f8*/ 	.dword	_ZN34_INTERNAL_fab3465f_4_k_cu_502a128d6thrust24THRUST_300001_SM_1000_NS6system6detail10sequential3seqE
	.align		8
        /*0100*/ 	.dword	_ZN34_INTERNAL_fab3465f_4_k_cu_502a128d6thrust24THRUST_300001_SM_1000_NS6system3cpp3parE
	.align		8
        /*0108*/ 	.dword	_ZN34_INTERNAL_fab3465f_4_k_cu_502a128d6thrust24THRUST_300001_SM_1000_NS12placeholders2_1E
	.align		8
        /*0110*/ 	.dword	_ZN34_INTERNAL_fab3465f_4_k_cu_502a128d6thrust24THRUST_300001_SM_1000_NS12placeholders2_2E
	.align		8
        /*0118*/ 	.dword	_ZN34_INTERNAL_fab3465f_4_k_cu_502a128d6thrust24THRUST_300001_SM_1000_NS12placeholders2_3E
	.align		8
        /*0120*/ 	.dword	_ZN34_INTERNAL_fab3465f_4_k_cu_502a128d6thrust24THRUST_300001_SM_1000_NS12placeholders2_4E
	.align		8
        /*0128*/ 	.dword	_ZN34_INTERNAL_fab3465f_4_k_cu_502a128d6thrust24THRUST_300001_SM_1000_NS12placeholders2_5E
	.align		8
        /*0130*/ 	.dword	_ZN34_INTERNAL_fab3465f_4_k_cu_502a128d6thrust24THRUST_300001_SM_1000_NS12placeholders2_6E
	.align		8
        /*0138*/ 	.dword	_ZN34_INTERNAL_fab3465f_4_k_cu_502a128d6thrust24THRUST_300001_SM_1000_NS12placeholders2_7E
	.align		8
        /*0140*/ 	.dword	_ZN34_INTERNAL_fab3465f_4_k_cu_502a128d6thrust24THRUST_300001_SM_1000_NS12placeholders2_8E
	.align		8
        /*0148*/ 	.dword	_ZN34_INTERNAL_fab3465f_4_k_cu_502a128d6thrust24THRUST_300001_SM_1000_NS12placeholders2_9E
	.align		8
        /*0150*/ 	.dword	_ZN34_INTERNAL_fab3465f_4_k_cu_502a128d6thrust24THRUST_300001_SM_1000_NS12placeholders3_10E
	.align		8
        /*0158*/ 	.dword	_ZN34_INTERNAL_fab3465f_4_k_cu_502a128d6thrust24THRUST_300001_SM_1000_NS3seqE
	.align		8
        /*0160*/ 	.dword	_ZN34_INTERNAL_fab3465f_4_k_cu_502a128d6thrust24THRUST_300001_SM_1000_NS6deviceE


//--------------------- .text._ZN3cub18CUB_300001_SM_10006detail4scan16DeviceScanKernelINS2_10policy_hubIyyymN4cuda3std3__44plusIvEEE10Policy1000EN6thrust24THRUST_300001_SM_1000_NS6detail15normal_iteratorINSD_10device_ptrIyEEEESI_NS0_13ScanTileStateIyLb1EEES9_NS0_8NullTypeEmyLb0ESL_EEvT0_T1_T2_iT3_T4_T5_ --------------------------
	.section	.text._ZN3cub18CUB_300001_SM_10006detail4scan16DeviceScanKernelINS2_10policy_hubIyyymN4cuda3std3__44plusIvEEE10Policy1000EN6thrust24THRUST_300001_SM_1000_NS6detail15normal_iteratorINSD_10device_ptrIyEEEESI_NS0_13ScanTileStateIyLb1EEES9_NS0_8NullTypeEmyLb0ESL_EEvT0_T1_T2_iT3_T4_T5_,"ax",@progbits
	.align	128
        .global         _ZN3cub18CUB_300001_SM_10006detail4scan16DeviceScanKernelINS2_10policy_hubIyyymN4cuda3std3__44plusIvEEE10Policy1000EN6thrust24THRUST_300001_SM_1000_NS6detail15normal_iteratorINSD_10device_ptrIyEEEESI_NS0_13ScanTileStateIyLb1EEES9_NS0_8NullTypeEmyLb0ESL_EEvT0_T1_T2_iT3_T4_T5_
        .type           _ZN3cub18CUB_300001_SM_10006detail4scan16DeviceScanKernelINS2_10policy_hubIyyymN4cuda3std3__44plusIvEEE10Policy1000EN6thrust24THRUST_300001_SM_1000_NS6detail15normal_iteratorINSD_10device_ptrIyEEEESI_NS0_13ScanTileStateIyLb1EEES9_NS0_8NullTypeEmyLb0ESL_EEvT0_T1_T2_iT3_T4_T5_,@function
        .size           _ZN3cub18CUB_300001_SM_10006detail4scan16DeviceScanKernelINS2_10policy_hubIyyymN4cuda3std3__44plusIvEEE10Policy1000EN6thrust24THRUST_300001_SM_1000_NS6detail15normal_iteratorINSD_10device_ptrIyEEEESI_NS0_13ScanTileStateIyLb1EEES9_NS0_8NullTypeEmyLb0ESL_EEvT0_T1_T2_iT3_T4_T5_,(.L_x_248 - _ZN3cub18CUB_300001_SM_10006detail4scan16DeviceScanKernelINS2_10policy_hubIyyymN4cuda3std3__44plusIvEEE10Policy1000EN6thrust24THRUST_300001_SM_1000_NS6detail15normal_iteratorINSD_10device_ptrIyEEEESI_NS0_13ScanTileStateIyLb1EEES9_NS0_8NullTypeEmyLb0ESL_EEvT0_T1_T2_iT3_T4_T5_)
        .other          _ZN3cub18CUB_300001_SM_10006detail4scan16DeviceScanKernelINS2_10policy_hubIyyymN4cuda3std3__44plusIvEEE10Policy1000EN6thrust24THRUST_300001_SM_1000_NS6detail15normal_iteratorINSD_10device_ptrIyEEEESI_NS0_13ScanTileStateIyLb1EEES9_NS0_8NullTypeEmyLb0ESL_EEvT0_T1_T2_iT3_T4_T5_,@"STO_CUDA_ENTRY STV_DEFAULT"
_ZN3cub18CUB_300001_SM_10006detail4scan16DeviceScanKernelINS2_10policy_hubIyyymN4cuda3std3__44plusIvEEE10Policy1000EN6thrust24THRUST_300001_SM_1000_NS6detail15normal_iteratorINSD_10device_ptrIyEEEESI_NS0_13ScanTileStateIyLb1EEES9_NS0_8NullTypeEmyLb0ESL_EEvT0_T1_T2_iT3_T4_T5_:
.text._ZN3cub18CUB_300001_SM_10006detail4scan16DeviceScanKernelINS2_10policy_hubIyyymN4cuda3std3__44plusIvEEE10Policy1000EN6thrust24THRUST_300001_SM_1000_NS6detail15normal_iteratorINSD_10device_ptrIyEEEESI_NS0_13ScanTileStateIyLb1EEES9_NS0_8NullTypeEmyLb0ESL_EEvT0_T1_T2_iT3_T4_T5_:
[----:B------:R-:W0:Y:S08]  /*0000*/  LDC R1, c[0x0][0x37c] ;  /* 0x0000df00ff017b82 */ /* 0x000e300000000800 */
[----:B------:R-:W1:Y:S01]  /*0010*/  S2UR UR8, SR_CTAID.X ;  /* 0x00000000000879c3 */ /* 0x000e620000002500 */
[----:B------:R-:W1:Y:S01]  /*0020*/  LDCU UR6, c[0x0][0x398] ;  /* 0x00007300ff0677ac */ /* 0x000e620008000800 */
[----:B0-----:R-:W-:Y:S01]  /*0030*/  VIADD R1, R1, 0xfffffff8 ;  /* 0xfffffff801017836 */ /* 0x001fe20000000000 */
[----:B------:R-:W0:Y:S01]  /*0040*/  LDCU.64 UR4, c[0x0][0x3a0] ;  /* 0x00007400ff0477ac */ /* 0x000e220008000a00 */
[----:B------:R-:W2:Y:S01]  /*0050*/  LDCU.64 UR10, c[0x0][0x358] ;  /* 0x00006b00ff0a77ac */ /* 0x000ea20008000a00 */
[----:B-1----:R-:W-:-:S04]  /*0060*/  UIADD3 UR6, UPT, UPT, UR8, UR6, URZ ;  /* 0x0000000608067290 */ /* 0x002fc8000fffe0ff */
[----:B------:R-:W-:-:S04]  /*0070*/  UIMAD.WIDE UR12, UR6, 0xdc0, URZ ;  /* 0x00000dc0060c78a5 */ /* 0x000fc8000f8e02ff */
[----:B0-----:R-:W-:-:S04]  /*0080*/  UIADD3 UR4, UP0, UPT, -UR12, UR4, URZ ;  /* 0x000000040c047290 */ /* 0x001fc8000ff1e1ff */
[----:B------:R-:W-:Y:S02]  /*0090*/  UIADD3.X UR5, UPT, UPT, ~UR13, UR5, URZ, UP0, !UPT ;  /* 0x000000050d057290 */ /* 0x000fe400087fe5ff */
[----:B------:R-:W-:-:S04]  /*00a0*/  UISETP.GE.U32.AND UP0, UPT, UR4, 0xdc1, UPT ;  /* 0x00000dc10400788c */ /* 0x000fc8000bf06070 */
[----:B------:R-:W-:-:S09]  /*00b0*/  UISETP.GE.U32.AND.EX UP0, UPT, UR5, URZ, UPT, UP0 ;  /* 0x000000ff0500728c */ /* 0x000fd2000bf06100 */
[----:B--2---:R-:W-:Y:S05]  /*00c0*/  BRA.U !UP0, `(.L_x_0) ;  /* 0x0000002108a87547 */ /* 0x004fea000b800000 */
[----:B------:R-:W0:Y:S01]  /*00d0*/  S2R R16, SR_TID.X ;  /* 0x0000000000107919 */ /* 0x000e220000002100 */
[----:B------:R-:W1:Y:S01]  /*00e0*/  LDCU.64 UR4, c[0x0][0x380] ;  /* 0x00007000ff0477ac */ /* 0x000e620008000a00 */
[C---:B0-----:R-:W-:Y:S02]  /*00f0*/  LOP3.LUT R0, R16.reuse, 0x1f, RZ, 0xc0, !PT ;  /* 0x0000001f10007812 */ /* 0x041fe400078ec0ff */
[----:B------:R-:W-:-:S05]  /*0100*/  LOP3.LUT R3, R16, 0x3e0, RZ, 0xc0, !PT ;  /* 0x000003e010037812 */ /* 0x000fca00078ec0ff */
[----:B------:R-:W-:-:S05]  /*0110*/  IMAD R0, R3, 0xb, R0 ;  /* 0x0000000b03007824 */ /* 0x000fca00078e0200 */
[----:B------:R-:W-:-:S05]  /*0120*/  IADD3 R0, P0, PT, R0, UR12, RZ ;  /* 0x0000000c00007c10 */ /* 0x000fca000ff1e0ff */
[----:B------:R-:W-:Y:S02]  /*0130*/  IMAD.SHL.U32 R2, R0, 0x8, RZ ;  /* 0x0000000800027824 */ /* 0x000fe400078e00ff */
[----:B------:R-:W-:-:S03]  /*0140*/  IMAD.X R3, RZ, RZ, UR13, P0 ;  /* 0x0000000dff037e24 */ /* 0x000fc600080e06ff */
[----:B------:R1:W-:Y:S02]  /*0150*/  STL [R1+0x4], R2 ;  /* 0x0000040201007387 */ /* 0x0003e40000100800 */
[----:B------:R-:W-:-:S05]  /*0160*/  SHF.L.U64.HI R4, R0, 0x3, R3 ;  /* 0x0000000300047819 */ /* 0x000fca0000010203 */
[----:B------:R0:W-:Y:S01]  /*0170*/  STL [R1], R4 ;  /* 0x0000000401007387 */ /* 0x0001e20000100800 */
[----:B-1----:R-:W-:-:S04]  /*0180*/  IADD3 R2, P0, PT, R2, UR4, RZ ;  /* 0x0000000402027c10 */ /* 0x002fc8000ff1e0ff */
[----:B------:R-:W-:-:S05]  /*0190*/  IADD3.X R3, PT, PT, R4, UR5, RZ, P0, !PT ;  /* 0x0000000504037c10 */ /* 0x000fca00087fe4ff */
[----:B0-----:R-:W2:Y:S04]  /*01a0*/  LDG.E.64 R4, desc[UR10][R2.64] ;  /* 0x0000000a02047981 */ /* 0x001ea8000c1e1b00 */
[----:B------:R-:W3:Y:S04]  /*01b0*/  LDG.E.64 R6, desc[UR10][R2.64+0x100] ;  /* 0x0001000a02067981 */ /* 0x000ee8000c1e1b00 */
[----:B------:R-:W4:Y:S04]  /*01c0*/  LDG.E.64 R8, desc[UR10][R2.64+0x200] ;  /* 0x0002000a02087981 */ /* 0x000f28000c1e1b00 */
[----:B------:R-:W5:Y:S04]  /*01d0*/  LDG.E.64 R10, desc[UR10][R2.64+0x300] ;  /* 0x0003000a020a7981 */ /* 0x000f68000c1e1b00 */
[----:B------:R-:W5:Y:S04]  /*01e0*/  LDG.E.64 R12, desc[UR10][R2.64+0x400] ;  /* 0x0004000a020c7981 */ /* 0x000f68000c1e1b00 */
[----:B------:R-:W5:Y:S04]  /*01f0*/  LDG.E.64 R14, desc[UR10][R2.64+0x500] ;  /* 0x0005000a020e7981 */ /* 0x000f68000c1e1b00 */
[----:B------:R-:W5:Y:S04]  /*0200*/  LDG.E.64 R18, desc[UR10][R2.64+0x600] ;  /* 0x0006000a02127981 */ /* 0x000f68000c1e1b00 */
[----:B------:R-:W5:Y:S04]  /*0210*/  LDG.E.64 R20, desc[UR10][R2.64+0x700] ;  /* 0x0007000a02147981 */ /* 0x000f68000c1e1b00 */
[----:B------:R-:W5:Y:S04]  /*0220*/  LDG.E.64 R22, desc[UR10][R2.64+0x800] ;  /* 0x0008000a02167981 */ /* 0x000f68000c1e1b00 */
[----:B------:R-:W5:Y:S04]  /*0230*/  LDG.E.64 R24, desc[UR10][R2.64+0x900] ;  /* 0x0009000a02187981 */ /* 0x000f68000c1e1b00 */
[----:B------:R-:W5:Y:S01]  /*0240*/  LDG.E.64 R26, desc[UR10][R2.64+0xa00] ;  /* 0x000a000a021a7981 */ /* 0x000f62000c1e1b00 */
[----:B------:R-:W0:Y:S01]  /*0250*/  S2UR UR5, SR_CgaCtaId ;  /* 0x00000000000579c3 */ /* 0x000e220000008800 */
[----:B------:R-:W-:Y:S01]  /*0260*/  SHF.R.U32.HI R45, RZ, 0x5, R16 ;  /* 0x00000005ff2d7819 */ /* 0x000fe20000011610 */
[----:B------:R-:W-:Y:S01]  /*0270*/  UMOV UR4, 0x400 ;  /* 0x0000040000047882 */ /* 0x000fe20000000000 */
[----:B------:R-:W1:Y:S01]  /*0280*/  S2R R28, SR_LANEID ;  /* 0x00000000001c7919 */ /* 0x000e620000000000 */
[----:B------:R-:W-:Y:S01]  /*0290*/  UISETP.NE.AND UP0, UPT, UR6, URZ, UPT ;  /* 0x000000ff0600728c */ /* 0x000fe2000bf05270 */
[----:B------:R-:W-:Y:S01]  /*02a0*/  BSSY.RECONVERGENT B0, `(.L_x_1) ;  /* 0x00001c5000007945 */ /* 0x000fe20003800200 */
[----:B0-----:R-:W-:Y:S01]  /*02b0*/  ULEA UR4, UR5, UR4, 0x18 ;  /* 0x0000000405047291 */ /* 0x001fe2000f8ec0ff */
[----:B-1----:R-:W-:-:S05]  /*02c0*/  IMAD R0, R45, 0x160, R28 ;  /* 0x000001602d007824 */ /* 0x002fca00078e021c */
[----:B------:R-:W-:-:S05]  /*02d0*/  LEA R29, R0, UR4, 0x3 ;  /* 0x00000004001d7c11 */ /* 0x000fca000f8e18ff */
[----:B------:R-:W-:Y:S01]  /*02e0*/  IMAD R0, R28, 0x50, R29 ;  /* 0x000000501c007824 */ /* 0x000fe200078e021d */
[----:B--2---:R0:W-:Y:S04]  /*02f0*/  STS.64 [R29], R4 ;  /* 0x000000041d007388 */ /* 0x0041e80000000a00 */
[----:B---3--:R0:W-:Y:S04]  /*0300*/  STS.64 [R29+0x100], R6 ;  /* 0x000100061d007388 */ /* 0x0081e80000000a00 */
[----:B----4-:R0:W-:Y:S04]  /*0310*/  STS.64 [R29+0x200], R8 ;  /* 0x000200081d007388 */ /* 0x0101e80000000a00 */
[----:B-----5:R0:W-:Y:S04]  /*0320*/  STS.64 [R29+0x300], R10 ;  /* 0x0003000a1d007388 */ /* 0x0201e80000000a00 */
[----:B------:R0:W-:Y:S04]  /*0330*/  STS.64 [R29+0x400], R12 ;  /* 0x0004000c1d007388 */ /* 0x0001e80000000a00 */
[----:B------:R0:W-:Y:S04]  /*0340*/  STS.64 [R29+0x500], R14 ;  /* 0x0005000e1d007388 */ /* 0x0001e80000000a00 */
[----:B------:R0:W-:Y:S04]  /*0350*/  STS.64 [R29+0x600], R18 ;  /* 0x000600121d007388 */ /* 0x0001e80000000a00 */
[----:B------:R0:W-:Y:S04]  /*0360*/  STS.64 [R29+0x700], R20 ;  /* 0x000700141d007388 */ /* 0x0001e80000000a00 */
[----:B------:R0:W-:Y:S04]  /*0370*/  STS.64 [R29+0x800], R22 ;  /* 0x000800161d007388 */ /* 0x0001e80000000a00 */
[----:B------:R0:W-:Y:S04]  /*0380*/  STS.64 [R29+0x900], R24 ;  /* 0x000900181d007388 */ /* 0x0001e80000000a00 */
[----:B------:R0:W-:Y:S01]  /*0390*/  STS.64 [R29+0xa00], R26 ;  /* 0x000a001a1d007388 */ /* 0x0001e20000000a00 */
[----:B------:R-:W-:-:S03]  /*03a0*/  NOP ;  /* 0x0000000000007918 */ /* 0x000fc60000000000 */
[----:B------:R0:W1:Y:S04]  /*03b0*/  LDS.64 R16, [R0] ;  /* 0x0000000000107984 */ /* 0x0000680000000a00 */
[----:B------:R0:W2:Y:S04]  /*03c0*/  LDS.64 R40, [R0+0x8] ;  /* 0x0000080000287984 */ /* 0x0000a80000000a00 */
[----:B------:R0:W3:Y:S04]  /*03d0*/  LDS.64 R36, [R0+0x10] ;  /* 0x0000100000247984 */ /* 0x0000e80000000a00 */
[----:B------:R0:W4:Y:S04]  /*03e0*/  LDS.64 R34, [R0+0x18] ;  /* 0x0000180000227984 */ /* 0x0001280000000a00 */
[----:B------:R0:W0:Y:S04]  /*03f0*/  LDS.64 R32, [R0+0x20] ;  /* 0x0000200000207984 */ /* 0x0000280000000a00 */
[----:B------:R0:W0:Y:S04]  /*0400*/  LDS.64 R18, [R0+0x28] ;  /* 0x0000280000127984 */ /* 0x0000280000000a00 */
[----:B------:R0:W0:Y:S04]  /*0410*/  LDS.64 R2, [R0+0x30] ;  /* 0x0000300000027984 */ /* 0x0000280000000a00 */
[----:B------:R0:W0:Y:S04]  /*0420*/  LDS.64 R4, [R0+0x38] ;  /* 0x0000380000047984 */ /* 0x0000280000000a00 */
[----:B------:R0:W0:Y:S04]  /*0430*/  LDS.64 R6, [R0+0x40] ;  /* 0x0000400000067984 */ /* 0x0000280000000a00 */
[----:B------:R0:W0:Y:S04]  /*0440*/  LDS.64 R12, [R0+0x48] ;  /* 0x00004800000c7984 */ /* 0x0000280000000a00 */
[----:B------:R0:W0:Y:S01]  /*0450*/  LDS.64 R14, [R0+0x50] ;  /* 0x00005000000e7984 */ /* 0x0000220000000a00 */
[----:B------:R-:W-:Y:S06]  /*0460*/  BAR.SYNC.DEFER_BLOCKING 0x0 ;  /* 0x0000000000007b1d */ /* 0x000fec0000010000 */
[----:B-1----:R-:W-:Y:S05]  /*0470*/  BRA.U UP0, `(.L_x_2) ;  /* 0x0000000500cc7547 */ /* 0x002fea000b800000 */
[----:B0-23--:R-:W-:Y:S02]  /*0480*/  IADD3 R9, P0, P1, R36, R40, R16 ;  /* 0x0000002824097210 */ /* 0x00dfe4000791e010 */
[----:B------:R-:W-:Y:S02]  /*0490*/  ISETP.NE.AND P5, PT, R45, 0x5, PT ;  /* 0x000000052d00780c */ /* 0x000fe40003fa5270 */
[----:B----4-:R-:W-:Y:S02]  /*04a0*/  IADD3 R9, P2, P3, R32, R34, R9 ;  /* 0x0000002220097210 */ /* 0x010fe40007b5e009 */
[----:B------:R-:W-:Y:S02]  /*04b0*/  IADD3.X R11, PT, PT, R37, R41, R17, P0, P1 ;  /* 0x00000029250b7210 */ /* 0x000fe400007e2411 */
[----:B------:R-:W-:Y:S02]  /*04c0*/  IADD3 R9, P0, P1, R2, R18, R9 ;  /* 0x0000001202097210 */ /* 0x000fe4000791e009 */
[----:B------:R-:W-:-:S02]  /*04d0*/  IADD3.X R11, PT, PT, R33, R35, R11, P2, P3 ;  /* 0x00000023210b7210 */ /* 0x000fc400017e640b */
[----:B------:R-:W-:Y:S02]  /*04e0*/  ISETP.NE.AND P3, PT, R45, 0x9, PT ;  /* 0x000000092d00780c */ /* 0x000fe40003f65270 */
[----:B------:R-:W-:Y:S02]  /*04f0*/  IADD3.X R11, PT, PT, R3, R19, R11, P0, P1 ;  /* 0x00000013030b7210 */ /* 0x000fe400007e240b */
[----:B------:R-:W-:-:S04]  /*0500*/  IADD3 R9, P0, P1, R6, R4, R9 ;  /* 0x0000000406097210 */ /* 0x000fc8000791e009 */
[----:B------:R-:W-:Y:S02]  /*0510*/  IADD3.X R11, PT, PT, R7, R5, R11, P0, P1 ;  /* 0x00000005070b7210 */ /* 0x000fe400007e240b */
[----:B------:R-:W-:-:S04]  /*0520*/  IADD3 R42, P0, P1, R14, R12, R9 ;  /* 0x0000000c0e2a7210 */ /* 0x000fc8000791e009 */
[----:B------:R-:W-:Y:S01]  /*0530*/  IADD3.X R0, PT, PT, R15, R13, R11, P0, P1 ;  /* 0x0000000d0f007210 */ /* 0x000fe200007e240b */
[----:B------:R-:W0:Y:S07]  /*0540*/  SHFL.UP PT, R9, R42, 0x1, RZ ;  /* 0x042000002a097989 */ /* 0x000e2e00000e00ff */
[----:B------:R-:W1:Y:S01]  /*0550*/  SHFL.UP P0, R11, R0, 0x1, RZ ;  /* 0x04200000000b7989 */ /* 0x000e6200000000ff */
[----:B0-----:R-:W-:-:S04]  /*0560*/  IADD3 R8, P1, PT, R9, R42, RZ ;  /* 0x0000002a09087210 */ /* 0x001fc80007f3e0ff */
[----:B-1----:R-:W-:Y:S01]  /*0570*/  SEL R25, R8, R9, P0 ;  /* 0x0000000908197207 */ /* 0x002fe20000000000 */
[----:B------:R-:W-:-:S04]  /*0580*/  IMAD.X R22, R11, 0x1, R0, P1 ;  /* 0x000000010b167824 */ /* 0x000fc800008e0600 */
[----:B------:R-:W0:Y:S01]  /*0590*/  SHFL.UP PT, R8, R25, 0x2, RZ ;  /* 0x0440000019087989 */ /* 0x000e2200000e00ff */
[----:B------:R-:W-:-:S05]  /*05a0*/  SEL R22, R22, R11, P0 ;  /* 0x0000000b16167207 */ /* 0x000fca0000000000 */
[----:B------:R-:W1:Y:S01]  /*05b0*/  SHFL.UP P0, R9, R22, 0x2, RZ ;  /* 0x0440000016097989 */ /* 0x000e6200000000ff */
[----:B0-----:R-:W-:-:S04]  /*05c0*/  IADD3 R21, P1, PT, R8, R25, RZ ;  /* 0x0000001908157210 */ /* 0x001fc80007f3e0ff */
[----:B-1----:R-:W-:Y:S01]  /*05d0*/  SEL R21, R21, R8, P0 ;  /* 0x0000000815157207 */ /* 0x002fe20000000000 */
[----:B------:R-:W-:-:S04]  /*05e0*/  IMAD.X R20, R9, 0x1, R22, P1 ;  /* 0x0000000109147824 */ /* 0x000fc800008e0616 */
[----:B------:R-:W0:Y:S01]  /*05f0*/  SHFL.UP PT, R8, R21, 0x4, RZ ;  /* 0x0480000015087989 */ /* 0x000e2200000e00ff */
[----:B------:R-:W-:-:S05]  /*0600*/  SEL R20, R20, R9, P0 ;  /* 0x0000000914147207 */ /* 0x000fca0000000000 */
[----:B------:R-:W1:Y:S01]  /*0610*/  SHFL.UP P0, R9, R20, 0x4, RZ ;  /* 0x0480000014097989 */ /* 0x000e6200000000ff */
[----:B0-----:R-:W-:-:S05]  /*0620*/  IADD3 R23, P1, PT, R8, R21, RZ ;  /* 0x0000001508177210 */ /* 0x001fca0007f3e0ff */
[----:B-1----:R-:W-:Y:S01]  /*0630*/  IMAD.X R10, R9, 0x1, R20, P1 ;  /* 0x00000001090a7824 */ /* 0x002fe200008e0614 */
[----:B------:R-:W-:-:S04]  /*0640*/  SEL R23, R23, R8, P0 ;  /* 0x0000000817177207 */ /* 0x000fc80000000000 */
[----:B------:R-:W-:Y:S01]  /*0650*/  SEL R10, R10, R9, P0 ;  /* 0x000000090a0a7207 */ /* 0x000fe20000000000 */
[----:B------:R-:W0:Y:S04]  /*0660*/  SHFL.UP PT, R8, R23, 0x8, RZ ;  /* 0x0500000017087989 */ /* 0x000e2800000e00ff */
[----:B------:R-:W1:Y:S01]  /*0670*/  SHFL.UP P0, R9, R10, 0x8, RZ ;  /* 0x050000000a097989 */ /* 0x000e6200000000ff */
[----:B0-----:R-:W-:-:S04]  /*0680*/  IADD3 R11, P1, PT, R8, R23, RZ ;  /* 0x00000017080b7210 */ /* 0x001fc80007f3e0ff */
[----:B-1----:R-:W-:Y:S01]  /*0690*/  SEL R11, R11, R8, P0 ;  /* 0x000000080b0b7207 */ /* 0x002fe20000000000 */
[----:B------:R-:W-:Y:S01]  /*06a0*/  IMAD.X R8, R9, 0x1, R10, P1 ;  /* 0x0000000109087824 */ /* 0x000fe200008e060a */
[----:B------:R-:W-:-:S03]  /*06b0*/  ISETP.NE.AND P1, PT, R28, 0x1f, PT ;  /* 0x0000001f1c00780c */ /* 0x000fc60003f25270 */
[----:B------:R-:W0:Y:S01]  /*06c0*/  SHFL.UP PT, R38, R11, 0x10, RZ ;  /* 0x060000000b267989 */ /* 0x000e2200000e00ff */
[----:B------:R-:W-:-:S05]  /*06d0*/  SEL R21, R8, R9, P0 ;  /* 0x0000000908157207 */ /* 0x000fca0000000000 */
[----:B------:R-:W1:Y:S04]  /*06e0*/  SHFL.UP P0, R8, R21, 0x10, RZ ;  /* 0x0600000015087989 */ /* 0x000e6800000000ff */
[----:B------:R-:W-:Y:S02]  /*06f0*/  @!P1 LEA R44, R45, UR4, 0x3 ;  /* 0x000000042d2c9c11 */ /* 0x000fe4000f8e18ff */
[----:B0-----:R-:W-:-:S05]  /*0700*/  IADD3 R39, P2, PT, R38, R11, RZ ;  /* 0x0000000b26277210 */ /* 0x001fca0007f5e0ff */
[----:B-1----:R-:W-:Y:S01]  /*0710*/  IMAD.X R9, R8, 0x1, R21, P2 ;  /* 0x0000000108097824 */ /* 0x002fe200010e0615 */
[----:B------:R-:W-:Y:S02]  /*0720*/  SEL R38, R39, R38, P0 ;  /* 0x0000002627267207 */ /* 0x000fe40000000000 */
[----:B------:R-:W-:Y:S02]  /*0730*/  ISETP.NE.AND P2, PT, R45, 0x8, PT ;  /* 0x000000082d00780c */ /* 0x000fe40003f45270 */
[----:B------:R-:W-:-:S05]  /*0740*/  SEL R39, R9, R8, P0 ;  /* 0x0000000809277207 */ /* 0x000fca0000000000 */
[----:B------:R-:W-:Y:S01]  /*0750*/  @!P1 STS.64 [R44+0x20], R38 ;  /* 0x000020262c009388 */ /* 0x000fe20000000a00 */
[----:B------:R-:W-:Y:S06]  /*0760*/  BAR.SYNC.DEFER_BLOCKING 0x0 ;  /* 0x0000000000007b1d */ /* 0x000fec0000010000 */
[----:B------:R-:W0:Y:S04]  /*0770*/  LDS.128 R28, [UR4+0x20] ;  /* 0x00002004ff1c7984 */ /* 0x000e280008000c00 */
[----:B------:R-:W1:Y:S04]  /*0780*/  LDS.128 R8, [UR4+0x30] ;  /* 0x00003004ff087984 */ /* 0x000e680008000c00 */
[----:B------:R-:W2:Y:S04]  /*0790*/  LDS.128 R20, [UR4+0x40] ;  /* 0x00004004ff147984 */ /* 0x000ea80008000c00 */
[----:B------:R-:W3:Y:S01]  /*07a0*/  LDS.128 R24, [UR4+0x50] ;  /* 0x00005004ff187984 */ /* 0x000ee20008000c00 */
[----:B0-----:R-:W-:-:S04]  /*07b0*/  IADD3 R43, P0, PT, R28, R30, RZ ;  /* 0x0000001e1c2b7210 */ /* 0x001fc80007f1e0ff */
[----:B-1----:R-:W-:Y:S01]  /*07c0*/  IADD3 R8, P1, PT, R8, R43, RZ ;  /* 0x0000002b08087210 */ /* 0x002fe20007f3e0ff */
[----:B------:R-:W-:Y:S01]  /*07d0*/  IMAD.X R30, R29, 0x1, R31, P0 ;  /* 0x000000011d1e7824 */ /* 0x000fe200000e061f */
[----:B------:R-:W-:-:S03]  /*07e0*/  ISETP.NE.AND P0, PT, R45, 0x2, PT ;  /* 0x000000022d00780c */ /* 0x000fc60003f05270 */
[----:B------:R-:W-:Y:S01]  /*07f0*/  IMAD.X R9, R9, 0x1, R30, P1 ;  /* 0x0000000109097824 */ /* 0x000fe200008e061e */
[----:B------:R-:W-:Y:S02]  /*0800*/  SEL R43, R43, R28, !P0 ;  /* 0x0000001c2b2b7207 */ /* 0x000fe40004000000 */
[----:B------:R-:W-:Y:S02]  /*0810*/  SEL R44, R30, R29, !P0 ;  /* 0x0000001d1e2c7207 */ /* 0x000fe40004000000 */
[----:B------:R-:W-:Y:S01]  /*0820*/  IADD3 R10, P1, PT, R10, R8, RZ ;  /* 0x000000080a0a7210 */ /* 0x000fe20007f3e0ff */
[----:B------:R-:W0:Y:S01]  /*0830*/  LDS.128 R28, [UR4+0x60] ;  /* 0x00006004ff1c7984 */ /* 0x000e220008000c00 */
[----:B------:R-:W-:-:S03]  /*0840*/  ISETP.NE.AND P0, PT, R45, 0x3, PT ;  /* 0x000000032d00780c */ /* 0x000fc60003f05270 */
[----:B------:R-:W-:Y:S01]  /*0850*/  IMAD.X R11, R11, 0x1, R9, P1 ;  /* 0x000000010b0b7824 */ /* 0x000fe200008e0609 */
[----:B------:R-:W-:Y:S02]  /*0860*/  SEL R44, R9, R44, !P0 ;  /* 0x0000002c092c7207 */ /* 0x000fe40004000000 */
[----:B------:R-:W1:Y:S01]  /*0870*/  S2R R9, SR_LANEID ;  /* 0x0000000000097919 */ /* 0x000e620000000000 */
[----:B------:R-:W-:Y:S02]  /*0880*/  SEL R43, R8, R43, !P0 ;  /* 0x0000002b082b7207 */ /* 0x000fe40004000000 */
[----:B--2---:R-:W-:Y:S02]  /*0890*/  IADD3 R8, P1, PT, R20, R10, RZ ;  /* 0x0000000a14087210 */ /* 0x004fe40007f3e0ff */
[----:B------:R-:W-:-:S03]  /*08a0*/  ISETP.NE.AND P0, PT, R45, 0x4, PT ;  /* 0x000000042d00780c */ /* 0x000fc60003f05270 */
[----:B------:R-:W-:Y:S01]  /*08b0*/  IMAD.X R20, R21, 0x1, R11, P1 ;  /* 0x0000000115147824 */ /* 0x000fe200008e060b */
[----:B------:R-:W-:Y:S02]  /*08c0*/  SEL R43, R10, R43, !P0 ;  /* 0x0000002b0a2b7207 */ /* 0x000fe40004000000 */
[----:B------:R-:W-:Y:S02]  /*08d0*/  SEL R11, R11, R44, !P0 ;  /* 0x0000002c0b0b7207 */ /* 0x000fe40004000000 */
[----:B------:R-:W2:Y:S01]  /*08e0*/  S2R R44, SR_TID.X ;  /* 0x00000000002c7919 */ /* 0x000ea20000002100 */
[----:B------:R-:W-:Y:S02]  /*08f0*/  SEL R43, R8, R43, !P5 ;  /* 0x0000002b082b7207 */ /* 0x000fe40006800000 */
[----:B------:R-:W-:Y:S02]  /*0900*/  ISETP.NE.AND P0, PT, R45, 0x6, PT ;  /* 0x000000062d00780c */ /* 0x000fe40003f05270 */
[----:B------:R-:W-:-:S02]  /*0910*/  IADD3 R8, P6, PT, R22, R8, RZ ;  /* 0x0000000816087210 */ /* 0x000fc40007fde0ff */
[----:B------:R-:W-:Y:S02]  /*0920*/  ISETP.NE.AND P1, PT, R45, 0x7, PT ;  /* 0x000000072d00780c */ /* 0x000fe40003f25270 */
[----:B------:R-:W-:Y:S01]  /*0930*/  SEL R43, R8, R43, !P0 ;  /* 0x0000002b082b7207 */ /* 0x000fe20004000000 */
[----:B------:R-:W-:Y:S01]  /*0940*/  IMAD.X R23, R23, 0x1, R20, P6 ;  /* 0x0000000117177824 */ /* 0x000fe200030e0614 */
[----:B---3--:R-:W-:Y:S02]  /*0950*/  IADD3 R8, P4, PT, R24, R8, RZ ;  /* 0x0000000818087210 */ /* 0x008fe40007f9e0ff */
[----:B------:R-:W-:Y:S02]  /*0960*/  SEL R20, R20, R11, !P5 ;  /* 0x0000000b14147207 */ /* 0x000fe40006800000 */
[----:B------:R-:W-:Y:S02]  /*0970*/  SEL R10, R8, R43, !P1 ;  /* 0x0000002b080a7207 */ /* 0x000fe40004800000 */
[----:B-1----:R-:W-:-:S02]  /*0980*/  ISETP.NE.AND P5, PT, R9, RZ, PT ;  /* 0x000000ff0900720c */ /* 0x002fc40003fa5270 */
[----:B------:R-:W-:Y:S02]  /*0990*/  IADD3 R9, P6, PT, R26, R8, RZ ;  /* 0x000000081a097210 */ /* 0x000fe40007fde0ff */
[----:B------:R-:W-:Y:S01]  /*09a0*/  SEL R8, R23, R20, !P0 ;  /* 0x0000001417087207 */ /* 0x000fe20004000000 */
[----:B------:R-:W-:Y:S01]  /*09b0*/  IMAD.X R23, R25, 0x1, R23, P4 ;  /* 0x0000000119177824 */ /* 0x000fe200020e0617 */
[----:B------:R-:W-:Y:S02]  /*09c0*/  SEL R10, R9, R10, !P2 ;  /* 0x0000000a090a7207 */ /* 0x000fe40005000000 */
[----:B------:R-:W-:Y:S01]  /*09d0*/  IADD3 R42, P0, PT, R38, -R42, RZ ;  /* 0x8000002a262a7210 */ /* 0x000fe20007f1e0ff */
[----:B------:R-:W-:Y:S01]  /*09e0*/  IMAD.X R27, R27, 0x1, R23, P6 ;  /* 0x000000011b1b7824 */ /* 0x000fe200030e0617 */
[----:B0-----:R-:W-:Y:S02]  /*09f0*/  IADD3 R9, P4, PT, R28, R9, RZ ;  /* 0x000000091c097210 */ /* 0x001fe40007f9e0ff */
[----:B------:R-:W-:Y:S01]  /*0a00*/  SEL R20, R23, R8, !P1 ;  /* 0x0000000817147207 */ /* 0x000fe20004800000 */
[----:B------:R-:W-:Y:S01]  /*0a10*/  IMAD.X R39, R39, 0x1, ~R0, P0 ;  /* 0x0000000127277824 */ /* 0x000fe200000e0e00 */
[----:B------:R-:W-:Y:S01]  /*0a20*/  SEL R11, R42, RZ, P5 ;  /* 0x000000ff2a0b7207 */ /* 0x000fe20002800000 */
[----:B------:R-:W-:Y:S01]  /*0a30*/  IMAD.X R29, R29, 0x1, R27, P4 ;  /* 0x000000011d1d7824 */ /* 0x000fe200020e061b */
[----:B------:R-:W-:-:S02]  /*0a40*/  SEL R8, R9, R10, !P3 ;  /* 0x0000000a09087207 */ /* 0x000fc40005800000 */
[----:B------:R-:W-:Y:S02]  /*0a50*/  SEL R0, R27, R20, !P2 ;  /* 0x000000141b007207 */ /* 0x000fe40005000000 */
[----:B------:R-:W-:Y:S02]  /*0a60*/  IADD3 R11, P2, PT, R11, R8, RZ ;  /* 0x000000080b0b7210 */ /* 0x000fe40007f5e0ff */
[----:B------:R-:W-:Y:S02]  /*0a70*/  SEL R8, R39, RZ, P5 ;  /* 0x000000ff27087207 */ /* 0x000fe40002800000 */
[----:B------:R-:W-:Y:S02]  /*0a80*/  SEL R21, R29, R0, !P3 ;  /* 0x000000001d157207 */ /* 0x000fe40005800000 */
[C---:B--2---:R-:W-:Y:S02]  /*0a90*/  ISETP.GE.U32.AND P0, PT, R44.reuse, 0x20, PT ;  /* 0x000000202c00780c */ /* 0x044fe40003f06070 */
[----:B------:R-:W-:Y:S01]  /*0aa0*/  ISETP.NE.AND P1, PT, R44, RZ, PT ;  /* 0x000000ff2c00720c */ /* 0x000fe20003f25270 */
[----:B------:R-:W-:Y:S01]  /*0ab0*/  IMAD.X R8, R8, 0x1, R21, P2 ;  /* 0x0000000108087824 */ /* 0x000fe200010e0615 */
[----:B------:R-:W-:-:S02]  /*0ac0*/  ISETP.NE.AND P2, PT, R44, RZ, PT ;  /* 0x000000ff2c00720c */ /* 0x000fc40003f45270 */
[----:B------:R-:W-:Y:S02]  /*0ad0*/  SEL R11, R42, R11, !P0 ;  /* 0x0000000b2a0b7207 */ /* 0x000fe40004000000 */
[----:B------:R-:W-:Y:S02]  /*0ae0*/  SEL R8, R39, R8, !P0 ;  /* 0x0000000827087207 */ /* 0x000fe40004000000 */
[----:B------:R-:W-:Y:S02]  /*0af0*/  SEL R11, R11, RZ, P1 ;  /* 0x000000ff0b0b7207 */ /* 0x000fe40000800000 */
[----:B------:R-:W-:Y:S02]  /*0b00*/  IADD3 R10, P0, PT, R30, R9, RZ ;  /* 0x000000091e0a7210 */ /* 0x000fe40007f1e0ff */
[----:B------:R-:W-:Y:S02]  /*0b10*/  IADD3 R0, P3, PT, R16, R11, RZ ;  /* 0x0000000b10007210 */ /* 0x000fe40007f7e0ff */
[----:B------:R-:W-:Y:S01]  /*0b20*/  SEL R9, R8, RZ, P1 ;  /* 0x000000ff08097207 */ /* 0x000fe20000800000 */
[----:B------:R-:W-:-:S04]  /*0b30*/  IMAD.X R11, R31, 0x1, R29, P0 ;  /* 0x000000011f0b7824 */ /* 0x000fc800000e061d */
[----:B------:R-:W-:Y:S01]  /*0b40*/  IMAD.X R17, R17, 0x1, R9, P3 ;  /* 0x0000000111117824 */ /* 0x000fe200018e0609 */
[----:B------:R-:W-:Y:S06]  /*0b50*/  @P2 BRA `(.L_x_3) ;  /* 0x0000001000e42947 */ /* 0x000fec0003800000 */
[----:B------:R-:W0:Y:S01]  /*0b60*/  LDC.64 R20, c[0x0][0x390] ;  /* 0x0000e400ff147b82 */ /* 0x000e220000000a00 */
[----:B------:R-:W-:Y:S02]  /*0b70*/  IMAD.MOV.U32 R8, RZ, RZ, 0x65 ;  /* 0x00000065ff087424 */ /* 0x000fe400078e00ff */
[----:B------:R-:W-:-:S05]  /*0b80*/  IMAD.MOV.U32 R9, RZ, RZ, 0x0 ;  /* 0x00000000ff097424 */ /* 0x000fca00078e00ff */
[----:B0-----:R0:W-:Y:S01]  /*0b90*/  ST.E.128.STRONG.GPU desc[UR10][R20.64+0x200], R8 ;  /* 0x0002000814007985 */ /* 0x0011e2000c10fd0a */
[----:B------:R-:W-:Y:S05]  /*0ba0*/  BRA `(.L_x_3) ;  /* 0x0000001000d07947 */ /* 0x000fea0003800000 */
.L_x_2:
[----:B0-23--:R-:W-:Y:S01]  /*0bb0*/  IADD3 R9, P0, P1, R36, R40, R16 ;  /* 0x0000002824097210 */ /* 0x00dfe2000791e010 */
[----:B------:R-:W0:Y:S01]  /*0bc0*/  S2R R24, SR_LANEID ;  /* 0x0000000000187919 */ /* 0x000e220000000000 */
        /* <DEDUP_REMOVED lines=10> */
[----:B------:R-:W-:Y:S02]  /*0c70*/  IADD3.X R0, PT, PT, R15, R13, R9, P0, P1 ;  /* 0x0000000d0f007210 */ /* 0x000fe400007e2409 */
[----:B------:R-:W1:Y:S01]  /*0c80*/  SHFL.UP PT, R9, R42, 0x1, RZ ;  /* 0x042000002a097989 */ /* 0x000e6200000e00ff */
[----:B0-----:R-:W-:-:S05]  /*0c90*/  ISETP.NE.AND P2, PT, R24, 0x1f, PT ;  /* 0x0000001f1800780c */ /* 0x001fca0003f45270 */
[----:B------:R-:W0:Y:S08]  /*0ca0*/  SHFL.UP P0, R11, R0, 0x1, RZ ;  /* 0x04200000000b7989 */ /* 0x000e3000000000ff */
[----:B------:R-:W-:Y:S02]  /*0cb0*/  @!P2 LEA R44, R45, UR4, 0x3 ;  /* 0x000000042d2cac11 */ /* 0x000fe4000f8e18ff */
[----:B-1----:R-:W-:-:S04]  /*0cc0*/  IADD3 R8, P1, PT, R9, R42, RZ ;  /* 0x0000002a09087210 */ /* 0x002fc80007f3e0ff */
[----:B0-----:R-:W-:Y:S01]  /*0cd0*/  SEL R25, R8, R9, P0 ;  /* 0x0000000908197207 */ /* 0x001fe20000000000 */
        /* <DEDUP_REMOVED lines=24> */
[----:B------:R-:W-:Y:S02]  /*0e60*/  SEL R38, R39, R38, P0 ;  /* 0x0000002627267207 */ /* 0x000fe40000000000 */
[----:B------:R-:W-:Y:S02]  /*0e70*/  ISETP.NE.AND P1, PT, R45, 0x2, PT ;  /* 0x000000022d00780c */ /* 0x000fe40003f25270 */
[----:B------:R-:W-:-:S05]  /*0e80*/  SEL R39, R9, R8, P0 ;  /* 0x0000000809277207 */ /* 0x000fca0000000000 */
[----:B------:R-:W-:Y:S01]  /*0e90*/  @!P2 STS.64 [R44+0x20], R38 ;  /* 0x000020262c00a388 */ /* 0x000fe20000000a00 */
[----:B------:R-:W-:Y:S01]  /*0ea0*/  BAR.SYNC.DEFER_BLOCKING 0x0 ;  /* 0x0000000000007b1d */ /* 0x000fe20000010000 */
[----:B------:R-:W-:-:S05]  /*0eb0*/  ISETP.NE.AND P2, PT, R45, 0x4, PT ;  /* 0x000000042d00780c */ /* 0x000fca0003f45270 */
[----:B------:R-:W0:Y:S04]  /*0ec0*/  LDS.128 R28, [UR4+0x20] ;  /* 0x00002004ff1c7984 */ /* 0x000e280008000c00 */
[----:B------:R-:W1:Y:S04]  /*0ed0*/  LDS.128 R8, [UR4+0x30] ;  /* 0x00003004ff087984 */ /* 0x000e680008000c00 */
[----:B------:R-:W2:Y:S04]  /*0ee0*/  LDS.128 R20, [UR4+0x40] ;  /* 0x00004004ff147984 */ /* 0x000ea80008000c00 */
[----:B------:R-:W3:Y:S01]  /*0ef0*/  LDS.128 R24, [UR4+0x50] ;  /* 0x00005004ff187984 */ /* 0x000ee20008000c00 */
[----:B0-----:R-:W-:-:S05]  /*0f00*/  IADD3 R43, P0, PT, R28, R30, RZ ;  /* 0x0000001e1c2b7210 */ /* 0x001fca0007f1e0ff */
[----:B------:R-:W-:Y:S01]  /*0f10*/  IMAD.X R30, R29, 0x1, R31, P0 ;  /* 0x000000011d1e7824 */ /* 0x000fe200000e061f */
[----:B-1----:R-:W-:Y:S02]  /*0f20*/  IADD3 R8, P0, PT, R8, R43, RZ ;  /* 0x0000002b08087210 */ /* 0x002fe40007f1e0ff */
[----:B------:R-:W-:Y:S02]  /*0f30*/  SEL R43, R43, R28, !P1 ;  /* 0x0000001c2b2b7207 */ /* 0x000fe40004800000 */
[----:B------:R-:W-:Y:S01]  /*0f40*/  SEL R44, R30, R29, !P1 ;  /* 0x0000001d1e2c7207 */ /* 0x000fe20004800000 */
[----:B------:R-:W-:Y:S01]  /*0f50*/  IMAD.X R9, R9, 0x1, R30, P0 ;  /* 0x0000000109097824 */ /* 0x000fe200000e061e */
[----:B------:R-:W-:Y:S01]  /*0f60*/  IADD3 R10, P0, PT, R10, R8, RZ ;  /* 0x000000080a0a7210 */ /* 0x000fe20007f1e0ff */
[----:B------:R-:W0:Y:S01]  /*0f70*/  LDS.128 R28, [UR4+0x60] ;  /* 0x00006004ff1c7984 */ /* 0x000e220008000c00 */
[----:B------:R-:W-:-:S03]  /*0f80*/  ISETP.NE.AND P1, PT, R45, 0x3, PT ;  /* 0x000000032d00780c */ /* 0x000fc60003f25270 */
[----:B------:R-:W-:Y:S01]  /*0f90*/  IMAD.X R11, R11, 0x1, R9, P0 ;  /* 0x000000010b0b7824 */ /* 0x000fe200000e0609 */
[----:B------:R-:W-:Y:S02]  /*0fa0*/  SEL R43, R8, R43, !P1 ;  /* 0x0000002b082b7207 */ /* 0x000fe40004800000 */
[----:B--2---:R-:W-:Y:S02]  /*0fb0*/  IADD3 R8, P0, PT, R20, R10, RZ ;  /* 0x0000000a14087210 */ /* 0x004fe40007f1e0ff */
[----:B------:R-:W-:Y:S02]  /*0fc0*/  SEL R44, R9, R44, !P1 ;  /* 0x0000002c092c7207 */ /* 0x000fe40004800000 */
[----:B------:R-:W-:Y:S01]  /*0fd0*/  SEL R43, R10, R43, !P2 ;  /* 0x0000002b0a2b7207 */ /* 0x000fe20005000000 */
[----:B------:R-:W-:Y:S01]  /*0fe0*/  IMAD.X R20, R21, 0x1, R11, P0 ;  /* 0x0000000115147824 */ /* 0x000fe200000e060b */
[----:B------:R-:W-:Y:S01]  /*0ff0*/  SEL R11, R11, R44, !P2 ;  /* 0x0000002c0b0b7207 */ /* 0x000fe20005000000 */
[----:B------:R-:W1:Y:S01]  /*1000*/  S2R R21, SR_LANEID ;  /* 0x0000000000157919 */ /* 0x000e620000000000 */
[----:B------:R-:W-:-:S02]  /*1010*/  ISETP.NE.AND P1, PT, R45, 0x5, PT ;  /* 0x000000052d00780c */ /* 0x000fc40003f25270 */
[C---:B------:R-:W-:Y:S01]  /*1020*/  ISETP.NE.AND P2, PT, R45.reuse, 0x8, PT ;  /* 0x000000082d00780c */ /* 0x040fe20003f45270 */
[----:B------:R-:W2:Y:S01]  /*1030*/  S2R R44, SR_TID.X ;  /* 0x00000000002c7919 */ /* 0x000ea20000002100 */
[----:B------:R-:W-:Y:S02]  /*1040*/  SEL R43, R8, R43, !P1 ;  /* 0x0000002b082b7207 */ /* 0x000fe40004800000 */
[----:B------:R-:W-:Y:S02]  /*1050*/  IADD3 R8, P3, PT, R22, R8, RZ ;  /* 0x0000000816087210 */ /* 0x000fe40007f7e0ff */
[----:B------:R-:W-:Y:S02]  /*1060*/  ISETP.NE.AND P0, PT, R45, 0x9, PT ;  /* 0x000000092d00780c */ /* 0x000fe40003f05270 */
[----:B------:R-:W-:Y:S01]  /*1070*/  SEL R43, R8, R43, !P5 ;  /* 0x0000002b082b7207 */ /* 0x000fe20006800000 */
[----:B------:R-:W-:Y:S01]  /*1080*/  IMAD.X R23, R23, 0x1, R20, P3 ;  /* 0x0000000117177824 */ /* 0x000fe200018e0614 */
[----:B---3--:R-:W-:-:S02]  /*1090*/  IADD3 R8, P6, PT, R24, R8, RZ ;  /* 0x0000000818087210 */ /* 0x008fc40007fde0ff */
[----:B------:R-:W-:Y:S02]  /*10a0*/  SEL R20, R20, R11, !P1 ;  /* 0x0000000b14147207 */ /* 0x000fe40004800000 */
[----:B------:R-:W-:Y:S02]  /*10b0*/  SEL R10, R8, R43, !P4 ;  /* 0x0000002b080a7207 */ /* 0x000fe40006000000 */
[----:B------:R-:W-:Y:S02]  /*10c0*/  IADD3 R9, P1, PT, R26, R8, RZ ;  /* 0x000000081a097210 */ /* 0x000fe40007f3e0ff */
[----:B------:R-:W-:Y:S01]  /*10d0*/  SEL R8, R23, R20, !P5 ;  /* 0x0000001417087207 */ /* 0x000fe20006800000 */
[----:B------:R-:W-:Y:S01]  /*10e0*/  IMAD.X R23, R25, 0x1, R23, P6 ;  /* 0x0000000119177824 */ /* 0x000fe200030e0617 */
[----:B------:R-:W-:Y:S02]  /*10f0*/  SEL R10, R9, R10, !P2 ;  /* 0x0000000a090a7207 */ /* 0x000fe40005000000 */
[----:B------:R-:W-:Y:S01]  /*1100*/  IADD3 R45, P3, PT, R38, -R42, RZ ;  /* 0x8000002a262d7210 */ /* 0x000fe20007f7e0ff */
[----:B------:R-:W-:Y:S01]  /*1110*/  IMAD.X R27, R27, 0x1, R23, P1 ;  /* 0x000000011b1b7824 */ /* 0x000fe200008e0617 */
[----:B0-----:R-:W-:-:S02]  /*1120*/  IADD3 R9, P6, PT, R28, R9, RZ ;  /* 0x000000091c097210 */ /* 0x001fc40007fde0ff */
[----:B------:R-:W-:Y:S01]  /*1130*/  SEL R20, R23, R8, !P4 ;  /* 0x0000000817147207 */ /* 0x000fe20006000000 */
[----:B------:R-:W-:Y:S01]  /*1140*/  IMAD.X R0, R39, 0x1, ~R0, P3 ;  /* 0x0000000127007824 */ /* 0x000fe200018e0e00 */
[----:B------:R-:W-:Y:S01]  /*1150*/  SEL R11, R9, R10, !P0 ;  /* 0x0000000a090b7207 */ /* 0x000fe20004000000 */
[----:B------:R-:W-:Y:S01]  /*1160*/  IMAD.X R29, R29, 0x1, R27, P6 ;  /* 0x000000011d1d7824 */ /* 0x000fe200030e061b */
[----:B-1----:R-:W-:Y:S02]  /*1170*/  ISETP.NE.AND P5, PT, R21, RZ, PT ;  /* 0x000000ff1500720c */ /* 0x002fe40003fa5270 */
[----:B------:R-:W-:Y:S02]  /*1180*/  SEL R20, R27, R20, !P2 ;  /* 0x000000141b147207 */ /* 0x000fe40005000000 */
[----:B------:R-:W-:Y:S02]  /*1190*/  SEL R8, R45, RZ, P5 ;  /* 0x000000ff2d087207 */ /* 0x000fe40002800000 */
[----:B------:R-:W-:-:S02]  /*11a0*/  SEL R10, R0, RZ, P5 ;  /* 0x000000ff000a7207 */ /* 0x000fc40002800000 */
[----:B------:R-:W-:Y:S02]  /*11b0*/  IADD3 R8, P2, PT, R8, R11, RZ ;  /* 0x0000000b08087210 */ /* 0x000fe40007f5e0ff */
[----:B------:R-:W-:Y:S02]  /*11c0*/  SEL R11, R29, R20, !P0 ;  /* 0x000000141d0b7207 */ /* 0x000fe40004000000 */
[----:B--2---:R-:W-:Y:S02]  /*11d0*/  ISETP.GT.U32.AND P0, PT, R44, 0x1f, PT ;  /* 0x0000001f2c00780c */ /* 0x004fe40003f04070 */
[----:B------:R-:W-:Y:S01]  /*11e0*/  IADD3 R42, P1, PT, R30, R9, RZ ;  /* 0x000000091e2a7210 */ /* 0x000fe20007f3e0ff */
[----:B------:R-:W-:Y:S01]  /*11f0*/  IMAD.X R9, R10, 0x1, R11, P2 ;  /* 0x000000010a097824 */ /* 0x000fe200010e060b */
[----:B------:R-:W-:-:S03]  /*1200*/  ISETP.GE.U32.AND P3, PT, R44, 0x20, PT ;  /* 0x000000202c00780c */ /* 0x000fc60003f66070 */
[----:B------:R-:W-:Y:S01]  /*1210*/  IMAD.X R39, R31, 0x1, R29, P1 ;  /* 0x000000011f277824 */ /* 0x000fe200008e061d */
[----:B------:R-:W-:Y:S02]  /*1220*/  SEL R45, R45, R8, !P3 ;  /* 0x000000082d2d7207 */ /* 0x000fe40005800000 */
[----:B------:R-:W-:-:S03]  /*1230*/  SEL R43, R0, R9, !P3 ;  /* 0x00000009002b7207 */ /* 0x000fc60005800000 */
[----:B------:R-:W-:Y:S05]  /*1240*/  @P0 BRA `(.L_x_4) ;  /* 0x0000000800f80947 */ /* 0x000fea0003800000 */
[----:B------:R-:W0:Y:S01]  /*1250*/  LDC.64 R20, c[0x0][0x390] ;  /* 0x0000e400ff147b82 */ /* 0x000e220000000a00 */
[----:B------:R-:W-:Y:S01]  /*1260*/  ISETP.NE.AND P0, PT, R44, RZ, PT ;  /* 0x000000ff2c00720c */ /* 0x000fe20003f05270 */
[----:B------:R-:W-:Y:S01]  /*1270*/  IMAD.U32 R23, RZ, RZ, UR6 ;  /* 0x00000006ff177e24 */ /* 0x000fe2000f8e00ff */
[----:B------:R-:W-:-:S05]  /*1280*/  LOP3.LUT R24, RZ, R44, RZ, 0x33, !PT ;  /* 0x0000002cff187212 */ /* 0x000fca00078e33ff */
[----:B------:R-:W-:-:S06]  /*1290*/  VIADD R24, R24, UR6 ;  /* 0x0000000618187c36 */ /* 0x000fcc0008000000 */
[----:B------:R-:W-:Y:S02]  /*12a0*/  @!P0 IMAD.MOV.U32 R10, RZ, RZ, R42 ;  /* 0x000000ffff0a8224 */ /* 0x000fe400078e002a */
[----:B------:R-:W-:Y:S02]  /*12b0*/  @!P0 IMAD.MOV.U32 R11, RZ, RZ, R39 ;  /* 0x000000ffff0b8224 */ /* 0x000fe400078e0027 */
[----:B------:R-:W-:Y:S02]  /*12c0*/  @!P0 IMAD.MOV.U32 R8, RZ, RZ, 0x64 ;  /* 0x00000064ff088424 */ /* 0x000fe400078e00ff */
[----:B------:R-:W-:Y:S01]  /*12d0*/  @!P0 IMAD.MOV.U32 R9, RZ, RZ, 0x0 ;  /* 0x00000000ff098424 */ /* 0x000fe200078e00ff */
[----:B------:R-:W-:Y:S01]  /*12e0*/  @!P0 STS.64 [UR4+0x18], R10 ;  /* 0x0000180aff008988 */ /* 0x000fe20008000a04 */
[----:B0-----:R-:W-:-:S04]  /*12f0*/  IMAD.WIDE R22, R23, 0x10, R20 ;  /* 0x0000001017167825 */ /* 0x001fc800078e0214 */
[----:B------:R-:W-:Y:S01]  /*1300*/  IMAD.WIDE R20, R24, 0x10, R20 ;  /* 0x0000001018147825 */ /* 0x000fe200078e0214 */
[----:B------:R0:W-:Y:S01]  /*1310*/  @!P0 ST.E.128.STRONG.GPU desc[UR10][R22.64+0x200], R8 ;  /* 0x0002000816008985 */ /* 0x0001e2000c10fd0a */
[----:B------:R-:W-:Y:S05]  /*1320*/  NANOSLEEP 0x3c5 ;  /* 0x000003c50000795d */ /* 0x000fea0003800000 */
[----:B0-----:R-:W2:Y:S01]  /*1330*/  LD.E.128.STRONG.GPU R8, desc[UR10][R20.64+0x200] ;  /* 0x0002000a14087980 */ /* 0x001ea2000c10fd00 */
[----:B------:R-:W-:Y:S01]  /*1340*/  UMOV UR5, 0xffffffff ;  /* 0xffffffff00057882 */ /* 0x000fe20000000000 */
[----:B--2---:R-:W-:-:S04]  /*1350*/  ISETP.NE.U32.AND P0, PT, R8, 0x63, PT ;  /* 0x000000630800780c */ /* 0x004fc80003f05070 */
[----:B------:R-:W-:Y:S01]  /*1360*/  ISETP.NE.AND.EX P0, PT, R9, RZ, PT, P0 ;  /* 0x000000ff0900720c */ /* 0x000fe20003f05300 */
[----:B------:R-:W-:-:S12]  /*1370*/  BRA.DIV UR5, `(.L_x_5) ;  /* 0x0000003605ac7947 */ /* 0x000fd8000b800000 */
[----:B------:R-:W-:-:S13]  /*1380*/  VOTE.ANY P0, !P0 ;  /* 0x0000000000ff7806 */ /* 0x000fda0004000100 */
.L_x_38:
[----:B------:R-:W-:Y:S05]  /*1390*/  @!P0 BRA `(.L_x_6) ;  /* 0x0000000000288947 */ /* 0x000fea0003800000 */
[----:B------:R-:W-:-:S07]  /*13a0*/  IMAD.MOV.U32 R22, RZ, RZ, 0x148 ;  /* 0x00000148ff167424 */ /* 0x000fce00078e00ff */
.L_x_8:
[----:B------:R-:W-:Y:S05]  /*13b0*/  NANOSLEEP R22 ;  /* 0x000000160000735d */ /* 0x000fea0003800000 */
[----:B------:R-:W2:Y:S01]  /*13c0*/  LD.E.128.STRONG.GPU R8, desc[UR10][R20.64+0x200] ;  /* 0x0002000a14087980 */ /* 0x000ea2000c10fd00 */
[----:B------:R-:W-:Y:S01]  /*13d0*/  UMOV UR5, 0xffffffff ;  /* 0xffffffff00057882 */ /* 0x000fe20000000000 */
[----:B------:R-:W-:Y:S01]  /*13e0*/  IMAD.SHL.U32 R22, R22, 0x2, RZ ;  /* 0x0000000216167824 */ /* 0x000fe200078e00ff */
[----:B--2---:R-:W-:-:S04]  /*13f0*/  ISETP.NE.U32.AND P0, PT, R8, 0x63, PT ;  /* 0x000000630800780c */ /* 0x004fc80003f05070 */
[----:B------:R-:W-:Y:S01]  /*1400*/  ISETP.NE.AND.EX P0, PT, R9, RZ, PT, P0 ;  /* 0x000000ff0900720c */ /* 0x000fe20003f05300 */
[----:B------:R-:W-:-:S12]  /*1410*/  BRA.DIV UR5, `(.L_x_7) ;  /* 0x0000003605a47947 */ /* 0x000fd8000b800000 */
[----:B------:R-:W-:-:S13]  /*1420*/  VOTE.ANY P0, !P0 ;  /* 0x0000000000ff7806 */ /* 0x000fda0004000100 */
.L_x_41:
[----:B------:R-:W-:Y:S05]  /*1430*/  @P0 BRA `(.L_x_8) ;  /* 0xfffffffc00dc0947 */ /* 0x000fea000383ffff */
.L_x_6:
[----:B------:R-:W-:Y:S01]  /*1440*/  UMOV UR5, 0xffffffff ;  /* 0xffffffff00057882 */ /* 0x000fe20000000000 */
[----:B------:R-:W-:-:S04]  /*1450*/  ISETP.NE.U32.AND P0, PT, R8, 0x65, PT ;  /* 0x000000650800780c */ /* 0x000fc80003f05070 */
[----:B------:R-:W-:Y:S01]  /*1460*/  ISETP.NE.AND.EX P0, PT, R9, RZ, PT, P0 ;  /* 0x000000ff0900720c */ /* 0x000fe20003f05300 */
[----:B------:R-:W-:-:S12]  /*1470*/  BRA.DIV UR5, `(.L_x_9) ;  /* 0x0000003605ac7947 */ /* 0x000fd8000b800000 */
[----:B------:R-:W0:Y:S01]  /*1480*/  S2R R20, SR_GEMASK ;  /* 0x0000000000147919 */ /* 0x000e220000003c00 */
[----:B------:R-:W-:-:S04]  /*1490*/  VOTE.ANY R0, PT, !P0 ;  /* 0x0000000000007806 */ /* 0x000fc800040e0100 */
[----:B0-----:R-:W-:Y:S02]  /*14a0*/  LOP3.LUT R0, R0, 0x80000000, R20, 0xec, !PT ;  /* 0x8000000000007812 */ /* 0x001fe400078eec14 */
[----:B------:R-:W0:Y:S03]  /*14b0*/  S2R R20, SR_LANEID ;  /* 0x0000000000147919 */ /* 0x000e260000000000 */
[----:B------:R-:W-:-:S05]  /*14c0*/  VIADD R21, R0, 0xffffffff ;  /* 0xffffffff00157836 */ /* 0x000fca0000000000 */
[----:B------:R-:W-:-:S04]  /*14d0*/  LOP3.LUT R21, R0, R21, RZ, 0xc, !PT ;  /* 0x0000001500157212 */ /* 0x000fc800078e0cff */
[----:B------:R-:W1:Y:S02]  /*14e0*/  POPC R23, R21 ;  /* 0x0000001500177309 */ /* 0x000e640000000000 */
[----:B-1----:R-:W1:Y:S04]  /*14f0*/  SHFL.DOWN PT, R26, R10, 0x1, R23 ;  /* 0x082000000a1a7989 */ /* 0x002e6800000e0017 */
[----:B------:R-:W2:Y:S01]  /*1500*/  SHFL.DOWN PT, R25, R11, 0x1, R23 ;  /* 0x082000000b197989 */ /* 0x000ea200000e0017 */
[C---:B0-----:R-:W-:Y:S01]  /*1510*/  ISETP.GE.AND P0, PT, R20.reuse, R23, PT ;  /* 0x000000171400720c */ /* 0x041fe20003f06270 */
[----:B------:R-:W-:-:S03]  /*1520*/  VIADD R28, R20, 0x2 ;  /* 0x00000002141c7836 */ /* 0x000fc60000000000 */
[----:B-1----:R-:W-:-:S04]  /*1530*/  SEL R27, R26, RZ, !P0 ;  /* 0x000000ff1a1b7207 */ /* 0x002fc80004000000 */
[----:B------:R-:W-:Y:S01]  /*1540*/  IADD3 R38, P1, PT, R10, R27, RZ ;  /* 0x0000001b0a267210 */ /* 0x000fe20007f3e0ff */
[----:B------:R-:W-:Y:S01]  /*1550*/  VIADD R27, R20, 0x4 ;  /* 0x00000004141b7836 */ /* 0x000fe20000000000 */
[----:B--2---:R-:W-:Y:S02]  /*1560*/  SEL R25, R25, RZ, !P0 ;  /* 0x000000ff19197207 */ /* 0x004fe40004000000 */
[----:B------:R-:W-:Y:S01]  /*1570*/  ISETP.GT.AND P0, PT, R28, R23, PT ;  /* 0x000000171c00720c */ /* 0x000fe20003f04270 */
[----:B------:R-:W0:Y:S02]  /*1580*/  SHFL.DOWN PT, R22, R38, 0x2, R23 ;  /* 0x0840000026167989 */ /* 0x000e2400000e0017 */
[----:B------:R-:W-:-:S05]  /*1590*/  IMAD.X R44, R11, 0x1, R25, P1 ;  /* 0x000000010b2c7824 */ /* 0x000fca00008e0619 */
[----:B------:R-:W1:Y:S01]  /*15a0*/  SHFL.DOWN PT, R25, R44, 0x2, R23 ;  /* 0x084000002c197989 */ /* 0x000e6200000e0017 */
[----:B0-----:R-:W-:-:S04]  /*15b0*/  SEL R21, R22, RZ, !P0 ;  /* 0x000000ff16157207 */ /* 0x001fc80004000000 */
[----:B------:R-:W-:Y:S02]  /*15c0*/  IADD3 R26, P1, PT, R21, R38, RZ ;  /* 0x00000026151a7210 */ /* 0x000fe40007f3e0ff */
[----:B-1----:R-:W-:-:S03]  /*15d0*/  SEL R25, R25, RZ, !P0 ;  /* 0x000000ff19197207 */ /* 0x002fc60004000000 */
[----:B------:R-:W0:Y:S01]  /*15e0*/  SHFL.DOWN PT, R22, R26, 0x4, R23 ;  /* 0x088000001a167989 */ /* 0x000e2200000e0017 */
[----:B------:R-:W-:Y:S01]  /*15f0*/  ISETP.GT.AND P0, PT, R27, R23, PT ;  /* 0x000000171b00720c */ /* 0x000fe20003f04270 */
[----:B------:R-:W-:Y:S02]  /*1600*/  IMAD.X R30, R25, 0x1, R44, P1 ;  /* 0x00000001191e7824 */ /* 0x000fe400008e062c */
[----:B------:R-:W-:-:S03]  /*1610*/  VIADD R25, R20, 0x10 ;  /* 0x0000001014197836 */ /* 0x000fc60000000000 */
[----:B------:R-:W1:Y:S01]  /*1620*/  SHFL.DOWN PT, R10, R30, 0x4, R23 ;  /* 0x088000001e0a7989 */ /* 0x000e6200000e0017 */
[----:B0-----:R-:W-:-:S04]  /*1630*/  SEL R11, R22, RZ, !P0 ;  /* 0x000000ff160b7207 */ /* 0x001fc80004000000 */
[----:B------:R-:W-:Y:S01]  /*1640*/  IADD3 R38, P1, PT, R11, R26, RZ ;  /* 0x0000001a0b267210 */ /* 0x000fe20007f3e0ff */
[----:B------:R-:W-:Y:S01]  /*1650*/  VIADD R26, R20, 0x8 ;  /* 0x00000008141a7836 */ /* 0x000fe20000000000 */
[----:B-1----:R-:W-:-:S03]  /*1660*/  SEL R11, R10, RZ, !P0 ;  /* 0x000000ff0a0b7207 */ /* 0x002fc60004000000 */
[----:B------:R-:W0:Y:S01]  /*1670*/  SHFL.DOWN PT, R22, R38, 0x8, R23 ;  /* 0x0900000026167989 */ /* 0x000e2200000e0017 */
[----:B------:R-:W-:Y:S01]  /*1680*/  ISETP.GT.AND P0, PT, R26, R23, PT ;  /* 0x000000171a00720c */ /* 0x000fe20003f04270 */
[----:B------:R-:W-:Y:S02]  /*1690*/  IMAD.X R11, R11, 0x1, R30, P1 ;  /* 0x000000010b0b7824 */ /* 0x000fe400008e061e */
[----:B------:R-:W1:Y:S03]  /*16a0*/  LDC.64 R30, c[0x0][0x390] ;  /* 0x0000e400ff1e7b82 */ /* 0x000e660000000a00 */
[----:B------:R-:W2:Y:S01]  /*16b0*/  SHFL.DOWN PT, R10, R11, 0x8, R23 ;  /* 0x090000000b0a7989 */ /* 0x000ea200000e0017 */
[----:B0-----:R-:W-:-:S04]  /*16c0*/  SEL R29, R22, RZ, !P0 ;  /* 0x000000ff161d7207 */ /* 0x001fc80004000000 */
[----:B------:R-:W-:Y:S02]  /*16d0*/  IADD3 R29, P1, PT, R29, R38, RZ ;  /* 0x000000261d1d7210 */ /* 0x000fe40007f3e0ff */
[----:B-1----:R-:W-:Y:S02]  /*16e0*/  IADD3 R30, P3, PT, R30, 0x200, RZ ;  /* 0x000002001e1e7810 */ /* 0x002fe40007f7e0ff */
[----:B--2---:R-:W-:Y:S01]  /*16f0*/  SEL R10, R10, RZ, !P0 ;  /* 0x000000ff0a0a7207 */ /* 0x004fe20004000000 */
[----:B------:R-:W0:Y:S01]  /*1700*/  SHFL.DOWN PT, R0, R29, 0x10, R23 ;  /* 0x0a0000001d007989 */ /* 0x000e2200000e0017 */
[----:B------:R-:W-:Y:S01]  /*1710*/  ISETP.NE.U32.AND P0, PT, R8, 0x65, PT ;  /* 0x000000650800780c */ /* 0x000fe20003f05070 */
[----:B------:R-:W-:Y:S02]  /*1720*/  IMAD.X R38, RZ, RZ, R31, P3 ;  /* 0x000000ffff267224 */ /* 0x000fe400018e061f */
[----:B------:R-:W-:Y:S01]  /*1730*/  IMAD.X R10, R10, 0x1, R11, P1 ;  /* 0x000000010a0a7824 */ /* 0x000fe200008e060b */
[----:B------:R-:W-:-:S02]  /*1740*/  ISETP.NE.AND.EX P0, PT, R9, RZ, PT, P0 ;  /* 0x000000ff0900720c */ /* 0x000fc40003f05300 */
[----:B------:R-:W-:Y:S02]  /*1750*/  ISETP.GT.AND P1, PT, R25, R23, PT ;  /* 0x000000171900720c */ /* 0x000fe40003f24270 */
[----:B------:R-:W1:Y:S09]  /*1760*/  SHFL.DOWN PT, R22, R10, 0x10, R23 ;  /* 0x0a0000000a167989 */ /* 0x000e7200000e0017 */
[----:B------:R-:W-:-:S02]  /*1770*/  VOTE.ALL P0, P0 ;  /* 0x0000000000ff7806 */ /* 0x000fc40000000000 */
[----:B0-----:R-:W-:-:S04]  /*1780*/  SEL R0, R0, RZ, !P1 ;  /* 0x000000ff00007207 */ /* 0x001fc80004800000 */
[----:B------:R-:W-:Y:S02]  /*1790*/  IADD3 R29, P2, PT, R0, R29, RZ ;  /* 0x0000001d001d7210 */ /* 0x000fe40007f5e0ff */
[----:B-1----:R-:W-:-:S05]  /*17a0*/  SEL R9, R22, RZ, !P1 ;  /* 0x000000ff16097207 */ /* 0x002fca0004800000 */
[----:B------:R-:W-:-:S07]  /*17b0*/  IMAD.X R31, R9, 0x1, R10, P2 ;  /* 0x00000001091f7824 */ /* 0x000fce00010e060a */
.L_x_55:
[----:B------:R-:W-:Y:S05]  /*17c0*/  @!P0 BRA `(.L_x_10) ;  /* 0x0000000400208947 */ /* 0x000fea0003800000 */
.L_x_16:
[----:B------:R-:W-:Y:S02]  /*17d0*/  IMAD.MOV.U32 R8, RZ, RZ, R30 ;  /* 0x000000ffff087224 */ /* 0x000fe400078e001e */
[----:B------:R-:W-:Y:S02]  /*17e0*/  IMAD.MOV.U32 R9, RZ, RZ, R38 ;  /* 0x000000ffff097224 */ /* 0x000fe400078e0026 */
[----:B------:R-:W-:-:S05]  /*17f0*/  IMAD.WIDE R20, R24, 0x10, R8 ;  /* 0x0000001018147825 */ /* 0x000fca00078e0208 */
[----:B------:R-:W2:Y:S01]  /*1800*/  LD.E.128.STRONG.GPU R8, desc[UR10][R20.64+-0x200] ;  /* 0xfffe000a14087980 */ /* 0x000ea2000c10fd00 */
[----:B------:R-:W-:Y:S05]  /*1810*/  YIELD ;  /* 0x0000000000007946 */ /* 0x000fea0003800000 */
[----:B------:R-:W-:Y:S01]  /*1820*/  UMOV UR5, 0xffffffff ;  /* 0xffffffff00057882 */ /* 0x000fe20000000000 */
[----:B--2---:R-:W-:-:S04]  /*1830*/  ISETP.NE.U32.AND P0, PT, R8, 0x63, PT ;  /* 0x000000630800780c */ /* 0x004fc80003f05070 */
[----:B------:R-:W-:Y:S01]  /*1840*/  ISETP.NE.AND.EX P0, PT, R9, RZ, PT, P0 ;  /* 0x000000ff0900720c */ /* 0x000fe20003f05300 */
[----:B------:R-:W-:-:S12]  /*1850*/  BRA.DIV UR5, `(.L_x_11) ;  /* 0x0000003a05547947 */ /* 0x000fd8000b800000 */
[----:B------:R-:W-:-:S13]  /*1860*/  VOTE.ANY P0, !P0 ;  /* 0x0000000000ff7806 */ /* 0x000fda0004000100 */
.L_x_58:
[----:B------:R-:W-:Y:S05]  /*1870*/  @!P0 BRA `(.L_x_12) ;  /* 0x0000000000288947 */ /* 0x000fea0003800000 */
[----:B------:R-:W-:-:S07]  /*1880*/  IMAD.MOV.U32 R22, RZ, RZ, 0x148 ;  /* 0x00000148ff167424 */ /* 0x000fce00078e00ff */
.L_x_14:
        /* <DEDUP_REMOVED lines=8> */
.L_x_61:
[----:B------:R-:W-:Y:S05]  /*1910*/  @P0 BRA `(.L_x_14) ;  /* 0xfffffffc00dc0947 */ /* 0x000fea000383ffff */
.L_x_12:
[----:B------:R-:W-:Y:S01]  /*1920*/  UMOV UR5, 0xffffffff ;  /* 0xffffffff00057882 */ /* 0x000fe20000000000 */
[----:B------:R-:W-:-:S04]  /*1930*/  ISETP.NE.U32.AND P0, PT, R8, 0x65, PT ;  /* 0x000000650800780c */ /* 0x000fc80003f05070 */
[----:B------:R-:W-:Y:S01]  /*1940*/  ISETP.NE.AND.EX P0, PT, R9, RZ, PT, P0 ;  /* 0x000000ff0900720c */ /* 0x000fe20003f05300 */
[----:B------:R-:W-:-:S12]  /*1950*/  BRA.DIV UR5, `(.L_x_15) ;  /* 0x0000003a05547947 */ /* 0x000fd8000b800000 */
[----:B------:R-:W0:Y:S01]  /*1960*/  S2R R20, SR_GEMASK ;  /* 0x0000000000147919 */ /* 0x000e220000003c00 */
[----:B------:R-:W-:Y:S01]  /*1970*/  VOTE.ANY R0, PT, !P0 ;  /* 0x0000000000007806 */ /* 0x000fe200040e0100 */
[----:B------:R-:W-:-:S03]  /*1980*/  VIADD R24, R24, 0xffffffe0 ;  /* 0xffffffe018187836 */ /* 0x000fc60000000000 */
[----:B0-----:R-:W-:Y:S02]  /*1990*/  LOP3.LUT R0, R0, 0x80000000, R20, 0xec, !PT ;  /* 0x8000000000007812 */ /* 0x001fe400078eec14 */
[----:B------:R-:W0:Y:S03]  /*19a0*/  S2R R20, SR_LANEID ;  /* 0x0000000000147919 */ /* 0x000e260000000000 */
[----:B------:R-:W-:-:S05]  /*19b0*/  VIADD R21, R0, 0xffffffff ;  /* 0xffffffff00157836 */ /* 0x000fca0000000000 */
[----:B------:R-:W-:-:S04]  /*19c0*/  LOP3.LUT R21, R0, R21, RZ, 0xc, !PT ;  /* 0x0000001500157212 */ /* 0x000fc800078e0cff */
[----:B------:R-:W1:Y:S02]  /*19d0*/  POPC R23, R21 ;  /* 0x0000001500177309 */ /* 0x000e640000000000 */
[----:B-1----:R-:W1:Y:S04]  /*19e0*/  SHFL.DOWN PT, R44, R10, 0x1, R23 ;  /* 0x082000000a2c7989 */ /* 0x002e6800000e0017 */
[----:B------:R-:W2:Y:S01]  /*19f0*/  SHFL.DOWN PT, R0, R11, 0x1, R23 ;  /* 0x082000000b007989 */ /* 0x000ea200000e0017 */
[----:B0-----:R-:W-:-:S04]  /*1a00*/  ISETP.GE.AND P0, PT, R20, R23, PT ;  /* 0x000000171400720c */ /* 0x001fc80003f06270 */
[----:B-1----:R-:W-:Y:S02]  /*1a10*/  SEL R44, R44, RZ, !P0 ;  /* 0x000000ff2c2c7207 */ /* 0x002fe40004000000 */
[----:B--2---:R-:W-:Y:S02]  /*1a20*/  SEL R0, R0, RZ, !P0 ;  /* 0x000000ff00007207 */ /* 0x004fe40004000000 */
[----:B------:R-:W-:-:S05]  /*1a30*/  IADD3 R10, P0, PT, R10, R44, RZ ;  /* 0x0000002c0a0a7210 */ /* 0x000fca0007f1e0ff */
[----:B------:R-:W-:Y:S01]  /*1a40*/  IMAD.X R11, R11, 0x1, R0, P0 ;  /* 0x000000010b0b7824 */ /* 0x000fe200000e0600 */
[----:B------:R-:W-:Y:S01]  /*1a50*/  ISETP.GT.AND P0, PT, R28, R23, PT ;  /* 0x000000171c00720c */ /* 0x000fe20003f04270 */
[----:B------:R-:W0:Y:S04]  /*1a60*/  SHFL.DOWN PT, R0, R10, 0x2, R23 ;  /* 0x084000000a007989 */ /* 0x000e2800000e0017 */
[----:B------:R-:W1:Y:S01]  /*1a70*/  SHFL.DOWN PT, R22, R11, 0x2, R23 ;  /* 0x084000000b167989 */ /* 0x000e6200000e0017 */
[----:B0-----:R-:W-:-:S04]  /*1a80*/  SEL R0, R0, RZ, !P0 ;  /* 0x000000ff00007207 */ /* 0x001fc80004000000 */
[----:B------:R-:W-:Y:S02]  /*1a90*/  IADD3 R10, P1, PT, R0, R10, RZ ;  /* 0x0000000a000a7210 */ /* 0x000fe40007f3e0ff */
[----:B-1----:R-:W-:Y:S02]  /*1aa0*/  SEL R0, R22, RZ, !P0 ;  /* 0x000000ff16007207 */ /* 0x002fe40004000000 */
        /* <DEDUP_REMOVED lines=9> */
[----:B------:R-:W-:-:S05]  /*1b40*/  IMAD.X R10, R0, 0x1, R11, P1 ;  /* 0x00000001000a7824 */ /* 0x000fca00008e060b */
[----:B------:R-:W1:Y:S01]  /*1b50*/  SHFL.DOWN PT, R0, R10, 0x8, R23 ;  /* 0x090000000a007989 */ /* 0x000e6200000e0017 */
[----:B0-----:R-:W-:-:S04]  /*1b60*/  SEL R11, R22, RZ, !P0 ;  /* 0x000000ff160b7207 */ /* 0x001fc80004000000 */
[----:B------:R-:W-:Y:S02]  /*1b70*/  IADD3 R11, P1, PT, R11, R44, RZ ;  /* 0x0000002c0b0b7210 */ /* 0x000fe40007f3e0ff */
[----:B-1----:R-:W-:-:S03]  /*1b80*/  SEL R0, R0, RZ, !P0 ;  /* 0x000000ff00007207 */ /* 0x002fc60004000000 */
[----:B------:R-:W0:Y:S01]  /*1b90*/  SHFL.DOWN PT, R44, R11, 0x10, R23 ;  /* 0x0a0000000b2c7989 */ /* 0x000e2200000e0017 */
[----:B------:R-:W-:Y:S01]  /*1ba0*/  ISETP.NE.U32.AND P0, PT, R8, 0x65, PT ;  /* 0x000000650800780c */ /* 0x000fe20003f05070 */
[----:B------:R-:W-:-:S03]  /*1bb0*/  IMAD.X R10, R0, 0x1, R10, P1 ;  /* 0x00000001000a7824 */ /* 0x000fc600008e060a */
[----:B------:R-:W-:Y:S02]  /*1bc0*/  ISETP.NE.AND.EX P0, PT, R9, RZ, PT, P0 ;  /* 0x000000ff0900720c */ /* 0x000fe40003f05300 */
[----:B------:R-:W-:Y:S01]  /*1bd0*/  ISETP.GT.AND P1, PT, R25, R23, PT ;  /* 0x000000171900720c */ /* 0x000fe20003f24270 */
[----:B------:R-:W1:Y:S10]  /*1be0*/  SHFL.DOWN PT, R0, R10, 0x10, R23 ;  /* 0x0a0000000a007989 */ /* 0x000e7400000e0017 */
[----:B------:R-:W-:-:S02]  /*1bf0*/  VOTE.ALL P0, P0 ;  /* 0x0000000000ff7806 */ /* 0x000fc40000000000 */
[----:B0-----:R-:W-:-:S04]  /*1c00*/  SEL R44, R44, RZ, !P1 ;  /* 0x000000ff2c2c7207 */ /* 0x001fc80004800000 */
[----:B------:R-:W-:Y:S02]  /*1c10*/  IADD3 R29, P2, P3, R44, R11, R29 ;  /* 0x0000000b2c1d7210 */ /* 0x000fe40007b5e01d */
[----:B-1----:R-:W-:-:S04]  /*1c20*/  SEL R0, R0, RZ, !P1 ;  /* 0x000000ff00007207 */ /* 0x002fc80004800000 */
[----:B------:R-:W-:-:S07]  /*1c30*/  IADD3.X R31, PT, PT, R0, R10, R31, P2, P3 ;  /* 0x0000000a001f7210 */ /* 0x000fce00017e641f */
.L_x_75:
[----:B------:R-:W-:Y:S05]  /*1c40*/  @P0 BRA `(.L_x_16) ;  /* 0xfffffff800e00947 */ /* 0x000fea000383ffff */
.L_x_10:
[----:B------:R-:W0:Y:S01]  /*1c50*/  S2R R0, SR_LANEID ;  /* 0x0000000000007919 */ /* 0x000e220000000000 */
[----:B------:R-:W-:Y:S01]  /*1c60*/  BSSY.RECONVERGENT B1, `(.L_x_17) ;  /* 0x0000017000017945 */ /* 0x000fe20003800200 */
[----:B------:R-:W-:Y:S01]  /*1c70*/  IMAD.MOV.U32 R30, RZ, RZ, R29 ;  /* 0x000000ffff1e7224 */ /* 0x000fe200078e001d */
[----:B0-----:R-:W-:Y:S02]  /*1c80*/  ISETP.NE.AND P0, PT, R0, RZ, PT ;  /* 0x000000ff0000720c */ /* 0x001fe40003f05270 */
[----:B------:R-:W0:Y:S11]  /*1c90*/  S2R R0, SR_TID.X ;  /* 0x0000000000007919 */ /* 0x000e360000002100 */
[----:B------:R-:W1:Y:S01]  /*1ca0*/  @!P0 S2R R9, SR_CgaCtaId ;  /* 0x0000000000098919 */ /* 0x000e620000008800 */
[----:B0-----:R-:W-:-:S02]  /*1cb0*/  ISETP.NE.AND P1, PT, R0, RZ, PT ;  /* 0x000000ff0000720c */ /* 0x001fc40003f25270 */
[----:B------:R-:W-:-:S04]  /*1cc0*/  @!P0 MOV R0, 0x400 ;  /* 0x0000040000008802 */ /* 0x000fc80000000f00 */
[----:B-1----:R-:W-:-:S07]  /*1cd0*/  @!P0 LEA R23, R9, R0, 0x18 ;  /* 0x0000000009178211 */ /* 0x002fce00078ec0ff */
[----:B------:R-:W-:Y:S05]  /*1ce0*/  @P1 BRA `(.L_x_18) ;  /* 0x0000000000381947 */ /* 0x000fea0003800000 */
[----:B------:R-:W0:Y:S01]  /*1cf0*/  LDC R0, c[0x0][0x398] ;  /* 0x0000e600ff007b82 */ /* 0x000e220000000800 */
[----:B------:R-:W-:Y:S01]  /*1d00*/  IADD3 R10, P1, PT, R30, R42, RZ ;  /* 0x0000002a1e0a7210 */ /* 0x000fe20007f3e0ff */
[----:B------:R-:W-:-:S04]  /*1d10*/  UMOV UR5, 0x400 ;  /* 0x0000040000057882 */ /* 0x000fc80000000000 */
[----:B------:R-:W-:Y:S02]  /*1d20*/  IMAD.X R11, R31, 0x1, R39, P1 ;  /* 0x000000011f0b7824 */ /* 0x000fe400008e0627 */
[----:B------:R-:W1:Y:S08]  /*1d30*/  S2UR UR7, SR_CgaCtaId ;  /* 0x00000000000779c3 */ /* 0x000e700000008800 */
[----:B------:R-:W2:Y:S01]  /*1d40*/  LDC.64 R8, c[0x0][0x390] ;  /* 0x0000e400ff087b82 */ /* 0x000ea20000000a00 */
[----:B0-----:R-:W-:Y:S01]  /*1d50*/  VIADD R21, R0, UR8 ;  /* 0x0000000800157c36 */ /* 0x001fe20008000000 */
[----:B-1----:R-:W-:-:S03]  /*1d60*/  ULEA UR5, UR7, UR5, 0x18 ;  /* 0x0000000507057291 */ /* 0x002fc6000f8ec0ff */
[----:B--2---:R-:W-:-:S04]  /*1d70*/  IMAD.WIDE R20, R21, 0x10, R8 ;  /* 0x0000001015147825 */ /* 0x004fc800078e0208 */
[----:B------:R-:W-:Y:S02]  /*1d80*/  IMAD.MOV.U32 R8, RZ, RZ, 0x65 ;  /* 0x00000065ff087424 */ /* 0x000fe400078e00ff */
[----:B------:R-:W-:-:S05]  /*1d90*/  IMAD.MOV.U32 R9, RZ, RZ, 0x0 ;  /* 0x00000000ff097424 */ /* 0x000fca00078e00ff */
[----:B------:R0:W-:Y:S04]  /*1da0*/  ST.E.128.STRONG.GPU desc[UR10][R20.64+0x200], R8 ;  /* 0x0002000814007985 */ /* 0x0001e8000c10fd0a */
[----:B------:R0:W-:Y:S04]  /*1db0*/  STS.64 [UR5+0x10], R10 ;  /* 0x0000100aff007988 */ /* 0x0001e80008000a05 */
[----:B------:R0:W-:Y:S02]  /*1dc0*/  STS.64 [UR5+0x8], R30 ;  /* 0x0000081eff007988 */ /* 0x0001e40008000a05 */
.L_x_18:
[----:B------:R-:W-:Y:S05]  /*1dd0*/  BSYNC.RECONVERGENT B1 ;  /* 0x0000000000017941 */ /* 0x000fea0003800200 */
.L_x_17:
[----:B------:R1:W-:Y:S01]  /*1de0*/  @!P0 STS.64 [R23+0x80], R30 ;  /* 0x0000801e17008388 */ /* 0x0003e20000000a00 */
[----:B0-----:R-:W-:Y:S02]  /*1df0*/  IMAD.MOV.U32 R8, RZ, RZ, R45 ;  /* 0x000000ffff087224 */ /* 0x001fe400078e002d */
[----:B------:R-:W-:Y:S02]  /*1e00*/  IMAD.MOV.U32 R9, RZ, RZ, R43 ;  /* 0x000000ffff097224 */ /* 0x000fe400078e002b */
[----:B------:R-:W-:Y:S02]  /*1e10*/  @!P0 IMAD.MOV.U32 R8, RZ, RZ, R30 ;  /* 0x000000ffff088224 */ /* 0x000fe400078e001e */
[----:B------:R-:W-:-:S07]  /*1e20*/  @!P0 IMAD.MOV.U32 R9, RZ, RZ, R31 ;  /* 0x000000ffff098224 */ /* 0x000fce00078e001f */
.L_x_4:
[----:B------:R-:W0:Y:S01]  /*1e30*/  S2R R0, SR_TID.X ;  /* 0x0000000000007919 */ /* 0x000e220000002100 */
[----:B------:R-:W-:Y:S05]  /*1e40*/  WARPSYNC.ALL ;  /* 0x0000000000007948 */ /* 0x000fea0003800000 */
[----:B------:R-:W-:Y:S01]  /*1e50*/  BAR.SYNC.DEFER_BLOCKING 0x0 ;  /* 0x0000000000007b1d */ /* 0x000fe20000010000 */
[----:B0-----:R-:W-:-:S13]  /*1e60*/  ISETP.NE.AND P2, PT, R0, RZ, PT ;  /* 0x000000ff0000720c */ /* 0x001fda0003f45270 */
[----:B------:R-:W0:Y:S01]  /*1e70*/  @P2 S2R R11, SR_CgaCtaId ;  /* 0x00000000000b2919 */ /* 0x000e220000008800 */
[----:B------:R-:W-:-:S04]  /*1e80*/  @P2 MOV R0, 0x400 ;  /* 0x0000040000002802 */ /* 0x000fc80000000f00 */
[----:B0-----:R-:W-:-:S06]  /*1e90*/  @P2 LEA R11, R11, R0, 0x18 ;  /* 0x000000000b0b2211 */ /* 0x001fcc00078ec0ff */
[----:B------:R-:W0:Y:S02]  /*1ea0*/  @P2 LDS.64 R10, [R11+0x80] ;  /* 0x000080000b0a2984 */ /* 0x000e240000000a00 */
[----:B0-----:R-:W-:-:S04]  /*1eb0*/  @P2 IADD3 R8, P0, PT, R10, R8, RZ ;  /* 0x000000080a082210 */ /* 0x001fc80007f1e0ff */
[----:B------:R-:W-:Y:S01]  /*1ec0*/  IADD3 R0, P1, PT, R16, R8, RZ ;  /* 0x0000000810007210 */ /* 0x000fe20007f3e0ff */
[----:B------:R-:W-:-:S04]  /*1ed0*/  @P2 IMAD.X R9, R11, 0x1, R9, P0 ;  /* 0x000000010b092824 */ /* 0x000fc800000e0609 */
[----:B------:R-:W-:-:S08]  /*1ee0*/  IMAD.X R17, R17, 0x1, R9, P1 ;  /* 0x0000000111117824 */ /* 0x000fd000008e0609 */
.L_x_3:
[----:B------:R-:W-:Y:S05]  /*1ef0*/  BSYNC.RECONVERGENT B0 ;  /* 0x0000000000007941 */ /* 0x000fea0003800200 */
.L_x_1:
[----:B------:R-:W2:Y:S01]  /*1f00*/  LDL.LU R39, [R1+0x4] ;  /* 0x0000040001277983 */ /* 0x000ea20000300800 */
[----:B0-----:R-:W-:Y:S01]  /*1f10*/  IADD3 R10, P0, PT, R40, R0, RZ ;  /* 0x00000000280a7210 */ /* 0x001fe20007f1e0ff */
[----:B------:R-:W0:Y:S01]  /*1f20*/  S2R R8, SR_TID.X ;  /* 0x0000000000087919 */ /* 0x000e220000002100 */
[----:B------:R-:W3:Y:S01]  /*1f30*/  S2R R9, SR_LANEID ;  /* 0x0000000000097919 */ /* 0x000ee20000000000 */
[----:B------:R-:W4:Y:S01]  /*1f40*/  S2UR UR7, SR_CgaCtaId ;  /* 0x00000000000779c3 */ /* 0x000f220000008800 */
[----:B------:R-:W-:Y:S01]  /*1f50*/  UMOV UR5, 0x400 ;  /* 0x0000040000057882 */ /* 0x000fe20000000000 */
[----:B------:R-:W-:Y:S01]  /*1f60*/  IMAD.MOV.U32 R16, RZ, RZ, R0 ;  /* 0x000000ffff107224 */ /* 0x000fe200078e0000 */
[----:B------:R-:W5:Y:S01]  /*1f70*/  LDL.LU R38, [R1] ;  /* 0x0000000001267983 */ /* 0x000f620000300800 */
[----:B------:R-:W-:-:S04]  /*1f80*/  IMAD.X R11, R41, 0x1, R17, P0 ;  /* 0x00000001290b7824 */ /* 0x000fc800000e0611 */
[----:B------:R-:W-:Y:S01]  /*1f90*/  BAR.SYNC.DEFER_BLOCKING 0x0 ;  /* 0x0000000000007b1d */ /* 0x000fe20000010000 */
[----:B------:R-:W-:-:S05]  /*1fa0*/  IADD3 R20, P0, PT, R36, R10, RZ ;  /* 0x0000000a24147210 */ /* 0x000fca0007f1e0ff */
[----:B------:R-:W-:Y:S01]  /*1fb0*/  IMAD.X R21, R37, 0x1, R11, P0 ;  /* 0x0000000125157824 */ /* 0x000fe200000e060b */
[----:B------:R-:W-:Y:S01]  /*1fc0*/  IADD3 R22, P0, PT, R34, R20, RZ ;  /* 0x0000001422167210 */ /* 0x000fe20007f1e0ff */
[----:B------:R-:W2:Y:S04]  /*1fd0*/  LDCU.64 UR12, c[0x0][0x388] ;  /* 0x00007100ff0c77ac */ /* 0x000ea80008000a00 */
[----:B-1----:R-:W-:Y:S01]  /*1fe0*/  IMAD.X R23, R35, 0x1, R21, P0 ;  /* 0x0000000123177824 */ /* 0x002fe200000e0615 */
[----:B------:R-:W-:Y:S01]  /*1ff0*/  IADD3 R24, P0, PT, R32, R22, RZ ;  /* 0x0000001620187210 */ /* 0x000fe20007f1e0ff */
[----:B----4-:R-:W-:-:S04]  /*2000*/  ULEA UR5, UR7, UR5, 0x18 ;  /* 0x0000000507057291 */ /* 0x010fc8000f8ec0ff */
[----:B------:R-:W-:Y:S01]  /*2010*/  IMAD.X R25, R33, 0x1, R23, P0 ;  /* 0x0000000121197824 */ /* 0x000fe200000e0617 */
[----:B------:R-:W-:Y:S02]  /*2020*/  IADD3 R18, P0, PT, R18, R24, RZ ;  /* 0x0000001812127210 */ /* 0x000fe40007f1e0ff */
[----:B0-----:R-:W-:-:S03]  /*2030*/  SHF.R.U32.HI R8, RZ, 0x5, R8 ;  /* 0x00000005ff087819 */ /* 0x001fc60000011608 */
[----:B------:R-:W-:Y:S01]  /*2040*/  IMAD.X R19, R19, 0x1, R25, P0 ;  /* 0x0000000113137824 */ /* 0x000fe200000e0619 */
[----:B------:R-:W-:Y:S01]  /*2050*/  IADD3 R26, P0, PT, R2, R18, RZ ;  /* 0x00000012021a7210 */ /* 0x000fe20007f1e0ff */
[----:B---3--:R-:W-:-:S04]  /*2060*/  IMAD R8, R8, 0x160, R9 ;  /* 0x0000016008087824 */ /* 0x008fc800078e0209 */
[----:B------:R-:W-:Y:S01]  /*2070*/  IMAD.X R27, R3, 0x1, R19, P0 ;  /* 0x00000001031b7824 */ /* 0x000fe200000e0613 */
[----:B------:R-:W-:Y:S02]  /*2080*/  IADD3 R28, P0, PT, R4, R26, RZ ;  /* 0x0000001a041c7210 */ /* 0x000fe40007f1e0ff */
[----:B------:R-:W-:-:S03]  /*2090*/  LEA R8, R8, UR5, 0x3 ;  /* 0x0000000508087c11 */ /* 0x000fc6000f8e18ff */
[----:B------:R-:W-:Y:S01]  /*20a0*/  IMAD.X R29, R5, 0x1, R27, P0 ;  /* 0x00000001051d7824 */ /* 0x000fe200000e061b */
[----:B------:R-:W-:Y:S01]  /*20b0*/  IADD3 R30, P0, PT, R6, R28, RZ ;  /* 0x0000001c061e7210 */ /* 0x000fe20007f1e0ff */
[----:B------:R-:W-:-:S04]  /*20c0*/  IMAD R9, R9, 0x50, R8 ;  /* 0x0000005009097824 */ /* 0x000fc800078e0208 */
[----:B------:R-:W-:Y:S01]  /*20d0*/  IMAD.X R31, R7, 0x1, R29, P0 ;  /* 0x00000001071f7824 */ /* 0x000fe200000e061d */
[----:B------:R-:W-:Y:S01]  /*20e0*/  IADD3 R32, P0, PT, R12, R30, RZ ;  /* 0x0000001e0c207210 */ /* 0x000fe20007f1e0ff */
[----:B------:R-:W-:Y:S04]  /*20f0*/  STS.64 [R9], R16 ;  /* 0x0000001009007388 */ /* 0x000fe80000000a00 */
[----:B------:R-:W-:Y:S01]  /*2100*/  IMAD.X R33, R13, 0x1, R31, P0 ;  /* 0x000000010d217824 */ /* 0x000fe200000e061f */
[----:B------:R-:W-:Y:S01]  /*2110*/  IADD3 R34, P0, PT, R14, R32, RZ ;  /* 0x000000200e227210 */ /* 0x000fe20007f1e0ff */
[----:B------:R-:W-:Y:S04]  /*2120*/  STS.64 [R9+0x8], R10 ;  /* 0x0000080a09007388 */ /* 0x000fe80000000a00 */
[----:B------:R-:W-:Y:S01]  /*2130*/  IMAD.X R35, R15, 0x1, R33, P0 ;  /* 0x000000010f237824 */ /* 0x000fe200000e0621 */
[----:B------:R-:W-:Y:S04]  /*2140*/  STS.64 [R9+0x10], R20 ;  /* 0x0000101409007388 */ /* 0x000fe80000000a00 */
[----:B------:R-:W-:Y:S04]  /*2150*/  STS.64 [R9+0x18], R22 ;  /* 0x0000181609007388 */ /* 0x000fe80000000a00 */
[----:B------:R-:W-:Y:S04]  /*2160*/  STS.64 [R9+0x20], R24 ;  /* 0x0000201809007388 */ /* 0x000fe80000000a00 */
[----:B------:R-:W-:Y:S04]  /*2170*/  STS.64 [R9+0x28], R18 ;  /* 0x0000281209007388 */ /* 0x000fe80000000a00 */
[----:B------:R2:W-:Y:S04]  /*2180*/  STS.64 [R9+0x30], R26 ;  /* 0x0000301a09007388 */ /* 0x0005e80000000a00 */
[----:B------:R-:W-:Y:S04]  /*2190*/  STS.64 [R9+0x38], R28 ;  /* 0x0000381c09007388 */ /* 0x000fe80000000a00 */
[----:B------:R-:W-:Y:S04]  /*21a0*/  STS.64 [R9+0x40], R30 ;  /* 0x0000401e09007388 */ /* 0x000fe80000000a00 */
[----:B------:R-:W-:Y:S04]  /*21b0*/  STS.64 [R9+0x48], R32 ;  /* 0x0000482009007388 */ /* 0x000fe80000000a00 */
[----:B------:R-:W-:Y:S01]  /*21c0*/  STS.64 [R9+0x50], R34 ;  /* 0x0000502209007388 */ /* 0x000fe20000000a00 */
[----:B------:R-:W-:-:S03]  /*21d0*/  NOP ;  /* 0x0000000000007918 */ /* 0x000fc60000000000 */
[----:B------:R-:W0:Y:S04]  /*21e0*/  LDS.64 R2, [R8] ;  /* 0x0000000008027984 */ /* 0x000e280000000a00 */
[----:B------:R-:W1:Y:S04]  /*21f0*/  LDS.64 R4, [R8+0x100] ;  /* 0x0001000008047984 */ /* 0x000e680000000a00 */
[----:B------:R-:W3:Y:S04]  /*2200*/  LDS.64 R6, [R8+0x200] ;  /* 0x0002000008067984 */ /* 0x000ee80000000a00 */
[----:B------:R-:W4:Y:S04]  /*2210*/  LDS.64 R10, [R8+0x300] ;  /* 0x00030000080a7984 */ /* 0x000f280000000a00 */
[----:B------:R-:W4:Y:S04]  /*2220*/  LDS.64 R12, [R8+0x400] ;  /* 0x00040000080c7984 */ /* 0x000f280000000a00 */
[----:B------:R-:W4:Y:S04]  /*2230*/  LDS.64 R14, [R8+0x500] ;  /* 0x00050000080e7984 */ /* 0x000f280000000a00 */
[----:B------:R-:W4:Y:S04]  /*2240*/  LDS.64 R16, [R8+0x600] ;  /* 0x0006000008107984 */ /* 0x000f280000000a00 */
[----:B------:R-:W4:Y:S04]  /*2250*/  LDS.64 R18, [R8+0x700] ;  /* 0x0007000008127984 */ /* 0x000f280000000a00 */
[----:B------:R-:W4:Y:S04]  /*2260*/  LDS.64 R20, [R8+0x800] ;  /* 0x0008000008147984 */ /* 0x000f280000000a00 */
[----:B------:R-:W4:Y:S04]  /*2270*/  LDS.64 R22, [R8+0x900] ;  /* 0x0009000008167984 */ /* 0x000f280000000a00 */
[----:B------:R-:W4:Y:S01]  /*2280*/  LDS.64 R24, [R8+0xa00] ;  /* 0x000a000008187984 */ /* 0x000f220000000a00 */
[----:B--2---:R-:W-:-:S04]  /*2290*/  IADD3 R26, P0, PT, R39, UR12, RZ ;  /* 0x0000000c271a7c10 */ /* 0x004fc8000ff1e0ff */
[----:B-----5:R-:W-:-:S05]  /*22a0*/  IADD3.X R27, PT, PT, R38, UR13, RZ, P0, !PT ;  /* 0x0000000d261b7c10 */ /* 0x020fca00087fe4ff */
[----:B0-----:R-:W-:Y:S04]  /*22b0*/  STG.E.64 desc[UR10][R26.64], R2 ;  /* 0x000000021a007986 */ /* 0x001fe8000c101b0a */
[----:B-1----:R-:W-:Y:S04]  /*22c0*/  STG.E.64 desc[UR10][R26.64+0x100], R4 ;  /* 0x000100041a007986 */ /* 0x002fe8000c101b0a */
[----:B---3--:R-:W-:Y:S04]  /*22d0*/  STG.E.64 desc[UR10][R26.64+0x200], R6 ;  /* 0x000200061a007986 */ /* 0x008fe8000c101b0a */
[----:B----4-:R-:W-:Y:S04]  /*22e0*/  STG.E.64 desc[UR10][R26.64+0x300], R10 ;  /* 0x0003000a1a007986 */ /* 0x010fe8000c101b0a */
[----:B------:R-:W-:Y:S04]  /*22f0*/  STG.E.64 desc[UR10][R26.64+0x400], R12 ;  /* 0x0004000c1a007986 */ /* 0x000fe8000c101b0a */
[----:B------:R-:W-:Y:S04]  /*2300*/  STG.E.64 desc[UR10][R26.64+0x500], R14 ;  /* 0x0005000e1a007986 */ /* 0x000fe8000c101b0a */
[----:B------:R-:W-:Y:S04]  /*2310*/  STG.E.64 desc[UR10][R26.64+0x600], R16 ;  /* 0x000600101a007986 */ /* 0x000fe8000c101b0a */
[----:B------:R-:W-:Y:S04]  /*2320*/  STG.E.64 desc[UR10][R26.64+0x700], R18 ;  /* 0x000700121a007986 */ /* 0x000fe8000c101b0a */
[----:B------:R-:W-:Y:S04]  /*2330*/  STG.E.64 desc[UR10][R26.64+0x800], R20 ;  /* 0x000800141a007986 */ /* 0x000fe8000c101b0a */
[----:B------:R-:W-:Y:S04]  /*2340*/  STG.E.64 desc[UR10][R26.64+0x900], R22 ;  /* 0x000900161a007986 */ /* 0x000fe8000c101b0a */
[----:B------:R-:W-:Y:S01]  /*2350*/  STG.E.64 desc[UR10][R26.64+0xa00], R24 ;  /* 0x000a00181a007986 */ /* 0x000fe2000c101b0a */
[----:B------:R-:W-:Y:S05]  /*2360*/  EXIT ;  /* 0x000000000000794d */ /* 0x000fea0003800000 */
.L_x_0:
[----:B------:R-:W0:Y:S02]  /*2370*/  LDCU UR4, c[0x0][0x3a0] ;  /* 0x00007400ff0477ac */ /* 0x000e240008000800 */
[----:B0-----:R-:W-:-:S06]  /*2380*/  UIADD3 UR7, UPT, UPT, -UR12, UR4, URZ ;  /* 0x000000040c077290 */ /* 0x001fcc000fffe1ff */
[----:B------:R-:W-:-:S04]  /*2390*/  ISETP.NE.U32.AND P0, PT, RZ, UR7, PT ;  /* 0x00000007ff007c0c */ /* 0x000fc8000bf05070 */
[----:B------:R-:W-:-:S13]  /*23a0*/  ISETP.NE.AND.EX P0, PT, RZ, UR5, PT, P0 ;  /* 0x00000005ff007c0c */ /* 0x000fda000bf05300 */
[----:B------:R-:W-:Y:S05]  /*23b0*/  @!P0 EXIT ;  /* 0x000000000000894d */ /* 0x000fea0003800000 */
[----:B------:R-:W0:Y:S02]  /*23c0*/  LDCU.64 UR4, c[0x0][0x380] ;  /* 0x00007000ff0477ac */ /* 0x000e240008000a00 */
[----:B0-----:R-:W-:-:S06]  /*23d0*/  UIMAD.WIDE UR4, UR6, 0x6e00, UR4 ;  /* 0x00006e00060478a5 */ /* 0x001fcc000f8e0204 */
[----:B------:R-:W-:Y:S02]  /*23e0*/  IMAD.U32 R2, RZ, RZ, UR4 ;  /* 0x00000004ff027e24 */ /* 0x000fe4000f8e00ff */
[----:B------:R-:W-:-:S06]  /*23f0*/  IMAD.U32 R3, RZ, RZ, UR5 ;  /* 0x00000005ff037e24 */ /* 0x000fcc000f8e00ff */
[----:B------:R-:W2:Y:S01]  /*2400*/  LDG.E.64 R2, desc[UR10][R2.64] ;  /* 0x0000000a02027981 */ /* 0x000ea2000c1e1b00 */
[----:B------:R-:W0:Y:S02]  /*2410*/  S2R R26, SR_TID.X ;  /* 0x00000000001a7919 */ /* 0x000e240000002100 */
[C---:B0-----:R-:W-:Y:S02]  /*2420*/  LOP3.LUT R0, R26.reuse, 0x1f, RZ, 0xc0, !PT ;  /* 0x0000001f1a007812 */ /* 0x041fe400078ec0ff */
[----:B------:R-:W-:-:S05]  /*2430*/  LOP3.LUT R5, R26, 0x3e0, RZ, 0xc0, !PT ;  /* 0x000003e01a057812 */ /* 0x000fca00078ec0ff */
[----:B------:R-:W-:-:S04]  /*2440*/  IMAD R15, R5, 0xb, R0 ;  /* 0x0000000b050f7824 */ /* 0x000fc800078e0200 */
[C---:B------:R-:W-:Y:S01]  /*2450*/  VIADD R0, R15.reuse, 0x20 ;  /* 0x000000200f007836 */ /* 0x040fe20000000000 */
[C---:B------:R-:W-:Y:S01]  /*2460*/  ISETP.GE.U32.AND P5, PT, R15.reuse, UR7, PT ;  /* 0x000000070f007c0c */ /* 0x040fe2000bfa6070 */
[C---:B------:R-:W-:Y:S02]  /*2470*/  VIADD R4, R15.reuse, 0x40 ;  /* 0x000000400f047836 */ /* 0x040fe40000000000 */
[C---:B------:R-:W-:Y:S01]  /*2480*/  VIADD R5, R15.reuse, 0x60 ;  /* 0x000000600f057836 */ /* 0x040fe20000000000 */
[----:B------:R-:W-:Y:S01]  /*2490*/  ISETP.GE.U32.AND P6, PT, R0, UR7, PT ;  /* 0x0000000700007c0c */ /* 0x000fe2000bfc6070 */
[C---:B------:R-:W-:Y:S01]  /*24a0*/  VIADD R0, R15.reuse, 0x80 ;  /* 0x000000800f007836 */ /* 0x040fe20000000000 */
[----:B------:R-:W-:Y:S01]  /*24b0*/  ISETP.GE.U32.AND P0, PT, R4, UR7, PT ;  /* 0x0000000704007c0c */ /* 0x000fe2000bf06070 */
[C---:B------:R-:W-:Y:S01]  /*24c0*/  VIADD R6, R15.reuse, 0xa0 ;  /* 0x000000a00f067836 */ /* 0x040fe20000000000 */
[C---:B------:R-:W-:Y:S01]  /*24d0*/  LEA R4, P3, R15.reuse, UR4, 0x3 ;  /* 0x000000040f047c11 */ /* 0x040fe2000f8618ff */
[----:B------:R-:W-:Y:S01]  /*24e0*/  VIADD R7, R15, 0xc0 ;  /* 0x000000c00f077836 */ /* 0x000fe20000000000 */
[----:B------:R-:W-:-:S02]  /*24f0*/  ISETP.GE.U32.AND P1, PT, R5, UR7, PT ;  /* 0x0000000705007c0c */ /* 0x000fc4000bf26070 */
[----:B------:R-:W-:Y:S01]  /*2500*/  ISETP.GE.U32.AND P2, PT, R0, UR7, PT ;  /* 0x0000000700007c0c */ /* 0x000fe2000bf46070 */
[----:B------:R-:W-:Y:S01]  /*2510*/  IMAD.X R5, RZ, RZ, UR5, P3 ;  /* 0x00000005ff057e24 */ /* 0x000fe200098e06ff */
[----:B------:R-:W-:Y:S01]  /*2520*/  ISETP.GE.U32.AND P3, PT, R6, UR7, PT ;  /* 0x0000000706007c0c */ /* 0x000fe2000bf66070 */
[----:B------:R-:W-:Y:S01]  /*2530*/  VIADD R0, R15, 0xe0 ;  /* 0x000000e00f007836 */ /* 0x000fe20000000000 */
[----:B------:R-:W-:Y:S01]  /*2540*/  ISETP.GE.U32.AND P4, PT, R7, UR7, PT ;  /* 0x0000000707007c0c */ /* 0x000fe2000bf86070 */
[----:B------:R-:W-:Y:S02]  /*2550*/  VIADD R14, R15, 0x120 ;  /* 0x000001200f0e7836 */ /* 0x000fe40000000000 */
[----:B--2---:R-:W-:Y:S02]  /*2560*/  IMAD.MOV.U32 R8, RZ, RZ, R2 ;  /* 0x000000ffff087224 */ /* 0x004fe400078e0002 */
[----:B------:R-:W-:Y:S02]  /*2570*/  IMAD.MOV.U32 R9, RZ, RZ, R3 ;  /* 0x000000ffff097224 */ /* 0x000fe400078e0003 */
[----:B------:R-:W2:Y:S01]  /*2580*/  @!P5 LDG.E.64 R2, desc[UR10][R4.64] ;  /* 0x0000000a0402d981 */ /* 0x000ea2000c1e1b00 */
[----:B------:R-:W-:Y:S01]  /*2590*/  IMAD.MOV.U32 R6, RZ, RZ, R8 ;  /* 0x000000ffff067224 */ /* 0x000fe200078e0008 */
[----:B------:R-:W-:Y:S01]  /*25a0*/  ISETP.GE.U32.AND P5, PT, R0, UR7, PT ;  /* 0x0000000700007c0c */ /* 0x000fe2000bfa6070 */
[----:B------:R-:W-:-:S02]  /*25b0*/  IMAD.MOV.U32 R7, RZ, RZ, R9 ;  /* 0x000000ffff077224 */ /* 0x000fc400078e0009 */
[C---:B------:R-:W-:Y:S02]  /*25c0*/  VIADD R0, R15.reuse, 0x100 ;  /* 0x000001000f007836 */ /* 0x040fe40000000000 */
[--C-:B------:R-:W-:Y:S02]  /*25d0*/  IMAD.MOV.U32 R10, RZ, RZ, R8.reuse ;  /* 0x000000ffff0a7224 */ /* 0x100fe400078e0008 */
[--C-:B------:R-:W-:Y:S01]  /*25e0*/  IMAD.MOV.U32 R11, RZ, RZ, R9.reuse ;  /* 0x000000ffff0b7224 */ /* 0x100fe200078e0009 */
[----:B------:R-:W3:Y:S01]  /*25f0*/  @!P6 LDG.E.64 R6, desc[UR10][R4.64+0x100] ;  /* 0x0001000a0406e981 */ /* 0x000ee2000c1e1b00 */
[----:B------:R-:W-:Y:S01]  /*2600*/  IMAD.MOV.U32 R12, RZ, RZ, R8 ;  /* 0x000000ffff0c7224 */ /* 0x000fe200078e0008 */
[----:B------:R-:W-:Y:S01]  /*2610*/  ISETP.GE.U32.AND P6, PT, R0, UR7, PT ;  /* 0x0000000700007c0c */ /* 0x000fe2000bfc6070 */
[----:B------:R-:W-:Y:S02]  /*2620*/  IMAD.MOV.U32 R13, RZ, RZ, R9 ;  /* 0x000000ffff0d7224 */ /* 0x000fe400078e0009 */
[----:B------:R-:W-:Y:S01]  /*2630*/  VIADD R0, R15, 0x140 ;  /* 0x000001400f007836 */ /* 0x000fe20000000000 */
[----:B------:R-:W4:Y:S01]  /*2640*/  @!P0 LDG.E.64 R10, desc[UR10][R4.64+0x200] ;  /* 0x0002000a040a8981 */ /* 0x000f22000c1e1b00 */
[----:B------:R-:W-:-:S03]  /*2650*/  ISETP.GE.U32.AND P0, PT, R14, UR7, PT ;  /* 0x000000070e007c0c */ /* 0x000fc6000bf06070 */
[----:B------:R-:W5:Y:S01]  /*2660*/  @!P1 LDG.E.64 R12, desc[UR10][R4.64+0x300] ;  /* 0x0003000a040c9981 */ /* 0x000f62000c1e1b00 */
[----:B------:R-:W-:Y:S01]  /*2670*/  ISETP.GE.U32.AND P1, PT, R0, UR7, PT ;  /* 0x0000000700007c0c */ /* 0x000fe2000bf26070 */
[--C-:B------:R-:W-:Y:S02]  /*2680*/  IMAD.MOV.U32 R14, RZ, RZ, R8.reuse ;  /* 0x000000ffff0e7224 */ /* 0x100fe400078e0008 */
[--C-:B------:R-:W-:Y:S02]  /*2690*/  IMAD.MOV.U32 R15, RZ, RZ, R9.reuse ;  /* 0x000000ffff0f7224 */ /* 0x100fe400078e0009 */
[--C-:B------:R-:W-:Y:S02]  /*26a0*/  IMAD.MOV.U32 R16, RZ, RZ, R8.reuse ;  /* 0x000000ffff107224 */ /* 0x100fe400078e0008 */
[--C-:B------:R-:W-:Y:S02]  /*26b0*/  IMAD.MOV.U32 R17, RZ, RZ, R9.reuse ;  /* 0x000000ffff117224 */ /* 0x100fe400078e0009 */
[----:B------:R-:W-:Y:S01]  /*26c0*/  IMAD.MOV.U32 R18, RZ, RZ, R8 ;  /* 0x000000ffff127224 */ /* 0x000fe200078e0008 */
[----:B------:R-:W5:Y:S01]  /*26d0*/  @!P2 LDG.E.64 R14, desc[UR10][R4.64+0x400] ;  /* 0x0004000a040ea981 */ /* 0x000f62000c1e1b00 */
[----:B------:R-:W-:-:S02]  /*26e0*/  IMAD.MOV.U32 R19, RZ, RZ, R9 ;  /* 0x000000ffff137224 */ /* 0x000fc400078e0009 */
[--C-:B------:R-:W-:Y:S01]  /*26f0*/  IMAD.MOV.U32 R20, RZ, RZ, R8.reuse ;  /* 0x000000ffff147224 */ /* 0x100fe200078e0008 */
[----:B------:R-:W5:Y:S01]  /*2700*/  @!P3 LDG.E.64 R16, desc[UR10][R4.64+0x500] ;  /* 0x0005000a0410b981 */ /* 0x000f62000c1e1b00 */
[--C-:B------:R-:W-:Y:S02]  /*2710*/  IMAD.MOV.U32 R21, RZ, RZ, R9.reuse ;  /* 0x000000ffff157224 */ /* 0x100fe400078e0009 */
[--C-:B------:R-:W-:Y:S01]  /*2720*/  IMAD.MOV.U32 R22, RZ, RZ, R8.reuse ;  /* 0x000000ffff167224 */ /* 0x100fe200078e0008 */
[----:B------:R-:W5:Y:S01]  /*2730*/  @!P4 LDG.E.64 R18, desc[UR10][R4.64+0x600] ;  /* 0x0006000a0412c981 */ /* 0x000f62000c1e1b00 */
[--C-:B------:R-:W-:Y:S02]  /*2740*/  IMAD.MOV.U32 R23, RZ, RZ, R9.reuse ;  /* 0x000000ffff177224 */ /* 0x100fe400078e0009 */
[----:B------:R-:W-:Y:S01]  /*2750*/  IMAD.MOV.U32 R24, RZ, RZ, R8 ;  /* 0x000000ffff187224 */ /* 0x000fe200078e0008 */
[----:B------:R-:W5:Y:S01]  /*2760*/  @!P5 LDG.E.64 R20, desc[UR10][R4.64+0x700] ;  /* 0x0007000a0414d981 */ /* 0x000f62000c1e1b00 */
[----:B------:R-:W-:-:S03]  /*2770*/  IMAD.MOV.U32 R25, RZ, RZ, R9 ;  /* 0x000000ffff197224 */ /* 0x000fc600078e0009 */
[----:B------:R-:W5:Y:S04]  /*2780*/  @!P6 LDG.E.64 R22, desc[UR10][R4.64+0x800] ;  /* 0x0008000a0416e981 */ /* 0x000f68000c1e1b00 */
[----:B------:R-:W5:Y:S04]  /*2790*/  @!P0 LDG.E.64 R24, desc[UR10][R4.64+0x900] ;  /* 0x0009000a04188981 */ /* 0x000f68000c1e1b00 */
[----:B------:R-:W5:Y:S01]  /*27a0*/  @!P1 LDG.E.64 R8, desc[UR10][R4.64+0xa00] ;  /* 0x000a000a04089981 */ /* 0x000f62000c1e1b00 */
[----:B------:R-:W0:Y:S01]  /*27b0*/  S2R R45, SR_LANEID ;  /* 0x00000000002d7919 */ /* 0x000e220000000000 */
[----:B------:R-:W1:Y:S01]  /*27c0*/  S2UR UR5, SR_CgaCtaId ;  /* 0x00000000000579c3 */ /* 0x000e620000008800 */
[----:B------:R-:W-:Y:S01]  /*27d0*/  SHF.R.U32.HI R27, RZ, 0x5, R26 ;  /* 0x00000005ff1b7819 */ /* 0x000fe2000001161a */
[----:B------:R-:W-:-:S02]  /*27e0*/  UMOV UR4, 0x400 ;  /* 0x0000040000047882 */ /* 0x000fc40000000000 */
[----:B-1----:R-:W-:Y:S02]  /*27f0*/  ULEA UR4, UR5, UR4, 0x18 ;  /* 0x0000000405047291 */ /* 0x002fe4000f8ec0ff */
[----:B0-----:R-:W-:-:S05]  /*2800*/  IMAD R0, R27, 0x160, R45 ;  /* 0x000001601b007824 */ /* 0x001fca00078e022d */
[----:B------:R-:W-:-:S05]  /*2810*/  LEA R27, R0, UR4, 0x3 ;  /* 0x00000004001b7c11 */ /* 0x000fca000f8e18ff */
[----:B------:R-:W-:Y:S01]  /*2820*/  IMAD R0, R45, 0x50, R27 ;  /* 0x000000502d007824 */ /* 0x000fe200078e021b */
[----:B------:R-:W-:Y:S01]  /*2830*/  UISETP.NE.AND UP0, UPT, UR6, URZ, UPT ;  /* 0x000000ff0600728c */ /* 0x000fe2000bf05270 */
        /* <DEDUP_REMOVED lines=25> */
[----:B0-23--:R-:W-:-:S04]  /*29d0*/  IADD3 R17, P0, P1, R36, R38, R2 ;  /* 0x0000002624117210 */ /* 0x00dfc8000791e002 */
[----:B----4-:R-:W-:Y:S02]  /*29e0*/  IADD3 R17, P2, P3, R32, R34, R17 ;  /* 0x0000002220117210 */ /* 0x010fe40007b5e011 */
[----:B------:R-:W-:Y:S02]  /*29f0*/  IADD3.X R19, PT, PT, R37, R39, R3, P0, P1 ;  /* 0x0000002725137210 */ /* 0x000fe400007e2403 */
[----:B------:R-:W-:Y:S02]  /*2a00*/  IADD3 R17, P0, P1, R4, R14, R17 ;  /* 0x0000000e04117210 */ /* 0x000fe4000791e011 */
[----:B------:R-:W-:Y:S02]  /*2a10*/  IADD3.X R19, PT, PT, R33, R35, R19, P2, P3 ;  /* 0x0000002321137210 */ /* 0x000fe400017e6413 */
[----:B------:R-:W-:Y:S02]  /*2a20*/  ISETP.NE.AND P2, PT, R45, 0x1f, PT ;  /* 0x0000001f2d00780c */ /* 0x000fe40003f45270 */
[----:B------:R-:W-:-:S02]  /*2a30*/  IADD3.X R19, PT, PT, R5, R15, R19, P0, P1 ;  /* 0x0000000f05137210 */ /* 0x000fc400007e2413 */
[----:B------:R-:W-:Y:S02]  /*2a40*/  IADD3 R17, P0, P1, R8, R6, R17 ;  /* 0x0000000608117210 */ /* 0x000fe4000791e011 */
[----:B------:R-:W-:Y:S02]  /*2a50*/  SHF.R.U32.HI R45, RZ, 0x5, R26 ;  /* 0x00000005ff2d7819 */ /* 0x000fe4000001161a */
        /* <DEDUP_REMOVED lines=33> */
[----:B------:R-:W-:Y:S02]  /*2c70*/  SEL R41, R17, R16, P0 ;  /* 0x0000001011297207 */ /* 0x000fe40000000000 */
[----:B------:R-:W-:Y:S02]  /*2c80*/  @!P2 LEA R17, R45, UR4, 0x3 ;  /* 0x000000042d11ac11 */ /* 0x000fe4000f8e18ff */
[----:B------:R-:W0:Y:S03]  /*2c90*/  S2R R45, SR_LANEID ;  /* 0x00000000002d7919 */ /* 0x000e260000000000 */
[----:B------:R-:W-:Y:S01]  /*2ca0*/  @!P2 STS.64 [R17+0x20], R40 ;  /* 0x000020281100a388 */ /* 0x000fe20000000a00 */
[----:B------:R-:W-:Y:S06]  /*2cb0*/  BAR.SYNC.DEFER_BLOCKING 0x0 ;  /* 0x0000000000007b1d */ /* 0x000fec0000010000 */
[----:B------:R-:W1:Y:S04]  /*2cc0*/  LDS.128 R16, [UR4+0x20] ;  /* 0x00002004ff107984 */ /* 0x000e680008000c00 */
[----:B------:R-:W2:Y:S04]  /*2cd0*/  LDS.128 R20, [UR4+0x30] ;  /* 0x00003004ff147984 */ /* 0x000ea80008000c00 */
[----:B------:R-:W3:Y:S04]  /*2ce0*/  LDS.128 R24, [UR4+0x40] ;  /* 0x00004004ff187984 */ /* 0x000ee80008000c00 */
[----:B------:R-:W4:Y:S04]  /*2cf0*/  LDS.128 R28, [UR4+0x50] ;  /* 0x00005004ff1c7984 */ /* 0x000f280008000c00 */
[----:B------:R-:W5:Y:S01]  /*2d00*/  LDS.64 R42, [UR4+0x60] ;  /* 0x00006004ff2a7984 */ /* 0x000f620008000a00 */
[----:B-1----:R-:W-:-:S05]  /*2d10*/  IADD3 R18, P0, PT, R16, R18, RZ ;  /* 0x0000001210127210 */ /* 0x002fca0007f1e0ff */
[----:B------:R-:W-:Y:S01]  /*2d20*/  IMAD.X R19, R17, 0x1, R19, P0 ;  /* 0x0000000111137824 */ /* 0x000fe200000e0613 */
[----:B--2---:R-:W-:Y:S02]  /*2d30*/  IADD3 R20, P0, PT, R20, R18, RZ ;  /* 0x0000001214147210 */ /* 0x004fe40007f1e0ff */
[----:B------:R-:W-:Y:S02]  /*2d40*/  SEL R18, R18, R16, !P1 ;  /* 0x0000001012127207 */ /* 0x000fe40004800000 */
[----:B------:R-:W-:Y:S01]  /*2d50*/  SEL R16, R19, R17, !P1 ;  /* 0x0000001113107207 */ /* 0x000fe20004800000 */
[----:B------:R-:W-:Y:S01]  /*2d60*/  IMAD.X R19, R21, 0x1, R19, P0 ;  /* 0x0000000115137824 */ /* 0x000fe200000e0613 */
[----:B------:R-:W1:Y:S02]  /*2d70*/  S2R R17, SR_TID.X ;  /* 0x0000000000117919 */ /* 0x000e640000002100 */
[----:B-1----:R-:W-:Y:S02]  /*2d80*/  SHF.R.U32.HI R21, RZ, 0x5, R17 ;  /* 0x00000005ff157819 */ /* 0x002fe40000011611 */
[----:B------:R-:W-:-:S02]  /*2d90*/  IADD3 R17, P0, PT, R22, R20, RZ ;  /* 0x0000001416117210 */ /* 0x000fc40007f1e0ff */
[C---:B------:R-:W-:Y:S02]  /*2da0*/  ISETP.NE.AND P1, PT, R21.reuse, 0x3, PT ;  /* 0x000000031500780c */ /* 0x040fe40003f25270 */
[----:B------:R-:W-:Y:S01]  /*2db0*/  ISETP.NE.AND P2, PT, R21, 0x4, PT ;  /* 0x000000041500780c */ /* 0x000fe20003f45270 */
[----:B------:R-:W-:Y:S01]  /*2dc0*/  IMAD.X R23, R23, 0x1, R19, P0 ;  /* 0x0000000117177824 */ /* 0x000fe200000e0613 */
[----:B------:R-:W-:Y:S02]  /*2dd0*/  SEL R16, R19, R16, !P1 ;  /* 0x0000001013107207 */ /* 0x000fe40004800000 */
[----:B---3--:R-:W-:Y:S02]  /*2de0*/  IADD3 R19, P0, PT, R24, R17, RZ ;  /* 0x0000001118137210 */ /* 0x008fe40007f1e0ff */
[----:B------:R-:W-:Y:S02]  /*2df0*/  SEL R16, R23, R16, !P2 ;  /* 0x0000001017107207 */ /* 0x000fe40005000000 */
[----:B------:R-:W-:Y:S01]  /*2e00*/  SEL R18, R20, R18, !P1 ;  /* 0x0000001214127207 */ /* 0x000fe20004800000 */
[----:B------:R-:W-:Y:S01]  /*2e10*/  IMAD.X R23, R25, 0x1, R23, P0 ;  /* 0x0000000119177824 */ /* 0x000fe200000e0617 */
[----:B------:R-:W-:Y:S01]  /*2e20*/  ISETP.NE.AND P4, PT, R21, 0x5, PT ;  /* 0x000000051500780c */ /* 0x000fe20003f85270 */
[----:B------:R-:W1:Y:S01]  /*2e30*/  S2R R25, SR_TID.X ;  /* 0x0000000000197919 */ /* 0x000e620000002100 */
[----:B------:R-:W-:-:S02]  /*2e40*/  SEL R18, R17, R18, !P2 ;  /* 0x0000001211127207 */ /* 0x000fc40005000000 */
[----:B------:R-:W-:Y:S02]  /*2e50*/  IADD3 R17, P2, PT, R26, R19, RZ ;  /* 0x000000131a117210 */ /* 0x000fe40007f5e0ff */
[C---:B------:R-:W-:Y:S02]  /*2e60*/  ISETP.NE.AND P1, PT, R21.reuse, 0x9, PT ;  /* 0x000000091500780c */ /* 0x040fe40003f25270 */
[----:B------:R-:W-:Y:S01]  /*2e70*/  ISETP.NE.AND P5, PT, R21, 0x6, PT ;  /* 0x000000061500780c */ /* 0x000fe20003fa5270 */
[----:B------:R-:W-:Y:S01]  /*2e80*/  IMAD.X R27, R27, 0x1, R23, P2 ;  /* 0x000000011b1b7824 */ /* 0x000fe200010e0617 */
[----:B------:R-:W-:Y:S02]  /*2e90*/  SEL R18, R19, R18, !P4 ;  /* 0x0000001213127207 */ /* 0x000fe40006000000 */
[----:B------:R-:W-:Y:S02]  /*2ea0*/  SEL R16, R23, R16, !P4 ;  /* 0x0000001017107207 */ /* 0x000fe40006000000 */
[----:B----4-:R-:W-:-:S02]  /*2eb0*/  IADD3 R19, P6, PT, R28, R17, RZ ;  /* 0x000000111c137210 */ /* 0x010fc40007fde0ff */
[----:B------:R-:W-:Y:S02]  /*2ec0*/  ISETP.NE.AND P3, PT, R21, 0x7, PT ;  /* 0x000000071500780c */ /* 0x000fe40003f65270 */
[----:B------:R-:W-:Y:S01]  /*2ed0*/  SEL R18, R17, R18, !P5 ;  /* 0x0000001211127207 */ /* 0x000fe20006800000 */
[----:B------:R-:W-:Y:S01]  /*2ee0*/  IMAD.X R29, R29, 0x1, R27, P6 ;  /* 0x000000011d1d7824 */ /* 0x000fe200030e061b */
[----:B------:R-:W-:Y:S02]  /*2ef0*/  SEL R20, R27, R16, !P5 ;  /* 0x000000101b147207 */ /* 0x000fe40006800000 */
[----:B------:R-:W-:Y:S02]  /*2f00*/  IADD3 R17, P4, PT, R30, R19, RZ ;  /* 0x000000131e117210 */ /* 0x000fe40007f9e0ff */
[----:B------:R-:W-:Y:S02]  /*2f10*/  IADD3 R22, P5, PT, R40, -R0, RZ ;  /* 0x8000000028167210 */ /* 0x000fe40007fbe0ff */
[----:B------:R-:W-:Y:S01]  /*2f20*/  ISETP.NE.AND P0, PT, R21, 0x8, PT ;  /* 0x000000081500780c */ /* 0x000fe20003f05270 */
[----:B------:R-:W-:Y:S01]  /*2f30*/  IMAD.X R31, R31, 0x1, R29, P4 ;  /* 0x000000011f1f7824 */ /* 0x000fe200020e061d */
[----:B------:R-:W-:Y:S01]  /*2f40*/  SEL R18, R19, R18, !P3 ;  /* 0x0000001213127207 */ /* 0x000fe20005800000 */
[----:B------:R-:W-:Y:S01]  /*2f50*/  IMAD.X R40, R41, 0x1, ~R44, P5 ;  /* 0x0000000129287824 */ /* 0x000fe200028e0e2c */
[----:B0-----:R-:W-:-:S02]  /*2f60*/  ISETP.NE.AND P2, PT, R45, RZ, PT ;  /* 0x000000ff2d00720c */ /* 0x001fc40003f45270 */
[----:B-----5:R-:W-:Y:S02]  /*2f70*/  IADD3 R16, P6, PT, R42, R17, RZ ;  /* 0x000000112a107210 */ /* 0x020fe40007fde0ff */
[----:B------:R-:W-:Y:S02]  /*2f80*/  @P1 SEL R16, R17, R18, !P0 ;  /* 0x0000001211101207 */ /* 0x000fe40004000000 */
[----:B------:R-:W-:Y:S01]  /*2f90*/  SEL R17, R22, RZ, P2 ;  /* 0x000000ff16117207 */ /* 0x000fe20001000000 */
[----:B------:R-:W-:Y:S01]  /*2fa0*/  IMAD.X R42, R43, 0x1, R31, P6 ;  /* 0x000000012b2a7824 */ /* 0x000fe200030e061f */
[----:B------:R-:W-:Y:S02]  /*2fb0*/  SEL R0, R29, R20, !P3 ;  /* 0x000000141d007207 */ /* 0x000fe40005800000 */
[----:B------:R-:W-:Y:S02]  /*2fc0*/  IADD3 R17, P3, PT, R17, R16, RZ ;  /* 0x0000001011117210 */ /* 0x000fe40007f7e0ff */
[----:B------:R-:W-:-:S02]  /*2fd0*/  @P1 SEL R42, R31, R0, !P0 ;  /* 0x000000001f2a1207 */ /* 0x000fc40004000000 */
[----:B------:R-:W-:Y:S02]  /*2fe0*/  SEL R21, R40, RZ, P2 ;  /* 0x000000ff28157207 */ /* 0x000fe40001000000 */
[C---:B-1----:R-:W-:Y:S02]  /*2ff0*/  ISETP.GE.U32.AND P4, PT, R25.reuse, 0x20, PT ;  /* 0x000000201900780c */ /* 0x042fe40003f86070 */
[----:B------:R-:W-:Y:S01]  /*3000*/  ISETP.NE.AND P1, PT, R25, RZ, PT ;  /* 0x000000ff1900720c */ /* 0x000fe20003f25270 */
[----:B------:R-:W-:Y:S01]  /*3010*/  IMAD.X R21, R21, 0x1, R42, P3 ;  /* 0x0000000115157824 */ /* 0x000fe200018e062a */
[----:B------:R-:W-:-:S04]  /*3020*/  SEL R17, R22, R17, !P4 ;  /* 0x0000001116117207 */ /* 0x000fc80006000000 */
[----:B------:R-:W-:Y:S02]  /*3030*/  SEL R17, R17, RZ, P1 ;  /* 0x000000ff11117207 */ /* 0x000fe40000800000 */
[----:B------:R-:W-:Y:S02]  /*3040*/  SEL R21, R40, R21, !P4 ;  /* 0x0000001528157207 */ /* 0x000fe40006000000 */
[----:B------:R-:W-:Y:S02]  /*3050*/  IADD3 R20, P0, PT, R2, R17, RZ ;  /* 0x0000001102147210 */ /* 0x000fe40007f1e0ff */
[----:B------:R-:W-:-:S05]  /*3060*/  SEL R21, R21, RZ, P1 ;  /* 0x000000ff15157207 */ /* 0x000fca0000800000 */
[----:B------:R-:W-:Y:S01]  /*3070*/  IMAD.X R21, R3, 0x1, R21, P0 ;  /* 0x0000000103157824 */ /* 0x000fe200000e0615 */
[----:B------:R-:W-:Y:S06]  /*3080*/  BRA `(.L_x_20) ;  /* 0x0000001000c87947 */ /* 0x000fec0003800000 */
.L_x_19:
[----:B0-23--:R-:W-:Y:S01]  /*3090*/  IADD3 R17, P0, P1, R36, R38, R2 ;  /* 0x0000002624117210 */ /* 0x00dfe2000791e002 */
[----:B------:R-:W0:Y:S03]  /*30a0*/  S2R R24, SR_TID.X ;  /* 0x0000000000187919 */ /* 0x000e260000002100 */
        /* <DEDUP_REMOVED lines=11> */
[----:B0-----:R-:W-:-:S05]  /*3160*/  SHF.R.U32.HI R43, RZ, 0x5, R24 ;  /* 0x00000005ff2b7819 */ /* 0x001fca0000011618 */
[----:B------:R-:W0:Y:S01]  /*3170*/  SHFL.UP P0, R19, R0, 0x1, RZ ;  /* 0x0420000000137989 */ /* 0x000e2200000000ff */
        /* <DEDUP_REMOVED lines=29> */
[----:B------:R-:W-:-:S05]  /*3350*/  @!P2 LEA R17, R43, UR4, 0x3 ;  /* 0x000000042b11ac11 */ /* 0x000fca000f8e18ff */
[----:B------:R-:W-:Y:S01]  /*3360*/  @!P2 STS.64 [R17+0x20], R40 ;  /* 0x000020281100a388 */ /* 0x000fe20000000a00 */
[----:B------:R-:W-:Y:S06]  /*3370*/  BAR.SYNC.DEFER_BLOCKING 0x0 ;  /* 0x0000000000007b1d */ /* 0x000fec0000010000 */
[----:B------:R-:W0:Y:S04]  /*3380*/  LDS.128 R28, [UR4+0x20] ;  /* 0x00002004ff1c7984 */ /* 0x000e280008000c00 */
[----:B------:R-:W1:Y:S04]  /*3390*/  LDS.128 R24, [UR4+0x30] ;  /* 0x00003004ff187984 */ /* 0x000e680008000c00 */
[----:B------:R-:W2:Y:S04]  /*33a0*/  LDS.128 R20, [UR4+0x40] ;  /* 0x00004004ff147984 */ /* 0x000ea80008000c00 */
[----:B------:R-:W3:Y:S01]  /*33b0*/  LDS.128 R16, [UR4+0x50] ;  /* 0x00005004ff107984 */ /* 0x000ee20008000c00 */
[----:B0-----:R-:W-:-:S04]  /*33c0*/  IADD3 R30, P0, PT, R28, R30, RZ ;  /* 0x0000001e1c1e7210 */ /* 0x001fc80007f1e0ff */
[----:B------:R-:W-:Y:S01]  /*33d0*/  SEL R45, R30, R28, !P1 ;  /* 0x0000001c1e2d7207 */ /* 0x000fe20004800000 */
[----:B------:R-:W-:Y:S01]  /*33e0*/  IMAD.X R43, R29, 0x1, R31, P0 ;  /* 0x000000011d2b7824 */ /* 0x000fe200000e061f */
[----:B-1----:R-:W-:-:S04]  /*33f0*/  IADD3 R24, P0, PT, R24, R30, RZ ;  /* 0x0000001e18187210 */ /* 0x002fc80007f1e0ff */
[----:B------:R-:W-:Y:S01]  /*3400*/  SEL R44, R43, R29, !P1 ;  /* 0x0000001d2b2c7207 */ /* 0x000fe20004800000 */
[----:B------:R-:W-:Y:S01]  /*3410*/  IMAD.X R25, R25, 0x1, R43, P0 ;  /* 0x0000000119197824 */ /* 0x000fe200000e062b */
[----:B------:R-:W0:Y:S01]  /*3420*/  LDS.128 R28, [UR4+0x60] ;  /* 0x00006004ff1c7984 */ /* 0x000e220008000c00 */
[----:B------:R-:W-:Y:S01]  /*3430*/  IADD3 R26, P0, PT, R26, R24, RZ ;  /* 0x000000181a1a7210 */ /* 0x000fe20007f1e0ff */
[----:B------:R-:W1:Y:S04]  /*3440*/  S2R R43, SR_TID.X ;  /* 0x00000000002b7919 */ /* 0x000e680000002100 */
[----:B------:R-:W-:Y:S01]  /*3450*/  IMAD.X R27, R27, 0x1, R25, P0 ;  /* 0x000000011b1b7824 */ /* 0x000fe200000e0619 */
[----:B--2---:R-:W-:-:S05]  /*3460*/  IADD3 R20, P0, PT, R20, R26, RZ ;  /* 0x0000001a14147210 */ /* 0x004fca0007f1e0ff */
[----:B------:R-:W-:Y:S01]  /*3470*/  IMAD.X R21, R21, 0x1, R27, P0 ;  /* 0x0000000115157824 */ /* 0x000fe200000e061b */
[----:B-1----:R-:W-:-:S04]  /*3480*/  SHF.R.U32.HI R43, RZ, 0x5, R43 ;  /* 0x00000005ff2b7819 */ /* 0x002fc8000001162b */
[C---:B------:R-:W-:Y:S02]  /*3490*/  ISETP.NE.AND P1, PT, R43.reuse, 0x3, PT ;  /* 0x000000032b00780c */ /* 0x040fe40003f25270 */
[----:B------:R-:W-:Y:S02]  /*34a0*/  ISETP.NE.AND P2, PT, R43, 0x4, PT ;  /* 0x000000042b00780c */ /* 0x000fe40003f45270 */
[----:B------:R-:W-:Y:S02]  /*34b0*/  SEL R24, R24, R45, !P1 ;  /* 0x0000002d18187207 */ /* 0x000fe40004800000 */
[----:B------:R-:W-:Y:S01]  /*34c0*/  SEL R44, R25, R44, !P1 ;  /* 0x0000002c192c7207 */ /* 0x000fe20004800000 */
[----:B------:R-:W1:Y:S01]  /*34d0*/  S2R R45, SR_LANEID ;  /* 0x00000000002d7919 */ /* 0x000e620000000000 */
[----:B------:R-:W-:Y:S02]  /*34e0*/  SEL R25, R26, R24, !P2 ;  /* 0x000000181a197207 */ /* 0x000fe40005000000 */
[----:B------:R-:W-:-:S02]  /*34f0*/  SEL R44, R27, R44, !P2 ;  /* 0x0000002c1b2c7207 */ /* 0x000fc40005000000 */
[C---:B------:R-:W-:Y:S02]  /*3500*/  ISETP.NE.AND P5, PT, R43.reuse, 0x5, PT ;  /* 0x000000052b00780c */ /* 0x040fe40003fa5270 */
[C---:B------:R-:W-:Y:S02]  /*3510*/  ISETP.NE.AND P0, PT, R43.reuse, 0x6, PT ;  /* 0x000000062b00780c */ /* 0x040fe40003f05270 */
[C---:B------:R-:W-:Y:S02]  /*3520*/  ISETP.NE.AND P1, PT, R43.reuse, 0x7, PT ;  /* 0x000000072b00780c */ /* 0x040fe40003f25270 */
[C---:B------:R-:W-:Y:S02]  /*3530*/  ISETP.NE.AND P2, PT, R43.reuse, 0x8, PT ;  /* 0x000000082b00780c */ /* 0x040fe40003f45270 */
[----:B------:R-:W-:Y:S02]  /*3540*/  ISETP.NE.AND P3, PT, R43, 0x9, PT ;  /* 0x000000092b00780c */ /* 0x000fe40003f65270 */
[----:B------:R-:W2:Y:S01]  /*3550*/  S2R R43, SR_TID.X ;  /* 0x00000000002b7919 */ /* 0x000ea20000002100 */
[----:B------:R-:W-:-:S02]  /*3560*/  SEL R24, R20, R25, !P5 ;  /* 0x0000001914187207 */ /* 0x000fc40006800000 */
[----:B------:R-:W-:Y:S02]  /*3570*/  IADD3 R25, P6, PT, R22, R20, RZ ;  /* 0x0000001416197210 */ /* 0x000fe40007fde0ff */
[----:B------:R-:W-:Y:S02]  /*3580*/  SEL R44, R21, R44, !P5 ;  /* 0x0000002c152c7207 */ /* 0x000fe40006800000 */
[----:B------:R-:W-:Y:S01]  /*3590*/  SEL R20, R25, R24, !P0 ;  /* 0x0000001819147207 */ /* 0x000fe20004000000 */
[----:B------:R-:W-:Y:S01]  /*35a0*/  IMAD.X R23, R23, 0x1, R21, P6 ;  /* 0x0000000117177824 */ /* 0x000fe200030e0615 */
[----:B---3--:R-:W-:Y:S02]  /*35b0*/  IADD3 R25, P4, PT, R16, R25, RZ ;  /* 0x0000001910197210 */ /* 0x008fe40007f9e0ff */
[----:B------:R-:W-:Y:S02]  /*35c0*/  IADD3 R42, P6, PT, R40, -R42, RZ ;  /* 0x8000002a282a7210 */ /* 0x000fe40007fde0ff */
[----:B------:R-:W-:-:S02]  /*35d0*/  SEL R16, R25, R20, !P1 ;  /* 0x0000001419107207 */ /* 0x000fc40004800000 */
[----:B------:R-:W-:Y:S01]  /*35e0*/  IADD3 R25, P5, PT, R18, R25, RZ ;  /* 0x0000001912197210 */ /* 0x000fe20007fbe0ff */
[----:B------:R-:W-:Y:S01]  /*35f0*/  IMAD.X R18, R17, 0x1, R23, P4 ;  /* 0x0000000111127824 */ /* 0x000fe200020e0617 */
[----:B------:R-:W-:Y:S01]  /*3600*/  SEL R27, R23, R44, !P0 ;  /* 0x0000002c171b7207 */ /* 0x000fe20004000000 */
[----:B------:R-:W-:Y:S01]  /*3610*/  IMAD.X R20, R41, 0x1, ~R0, P6 ;  /* 0x0000000129147824 */ /* 0x000fe200030e0e00 */
[----:B0-----:R-:W-:Y:S01]  /*3620*/  IADD3 R17, P4, PT, R28, R25, RZ ;  /* 0x000000191c117210 */ /* 0x001fe20007f9e0ff */
[----:B------:R-:W-:Y:S01]  /*3630*/  IMAD.X R21, R19, 0x1, R18, P5 ;  /* 0x0000000113157824 */ /* 0x000fe200028e0612 */
[----:B------:R-:W-:Y:S02]  /*3640*/  SEL R18, R18, R27, !P1 ;  /* 0x0000001b12127207 */ /* 0x000fe40004800000 */
[----:B-1----:R-:W-:Y:S01]  /*3650*/  ISETP.NE.AND P0, PT, R45, RZ, PT ;  /* 0x000000ff2d00720c */ /* 0x002fe20003f05270 */
[----:B------:R-:W-:Y:S01]  /*3660*/  IMAD.X R29, R29, 0x1, R21, P4 ;  /* 0x000000011d1d7824 */ /* 0x000fe200020e0615 */
[----:B------:R-:W-:-:S02]  /*3670*/  SEL R16, R25, R16, !P2 ;  /* 0x0000001019107207 */ /* 0x000fc40005000000 */
[----:B------:R-:W-:Y:S02]  /*3680*/  SEL R0, R21, R18, !P2 ;  /* 0x0000001215007207 */ /* 0x000fe40005000000 */
[----:B------:R-:W-:Y:S02]  /*3690*/  SEL R19, R42, RZ, P0 ;  /* 0x000000ff2a137207 */ /* 0x000fe40000000000 */
[----:B------:R-:W-:Y:S02]  /*36a0*/  SEL R16, R17, R16, !P3 ;  /* 0x0000001011107207 */ /* 0x000fe40005800000 */
[----:B--2---:R-:W-:Y:S02]  /*36b0*/  ISETP.GT.U32.AND P2, PT, R43, 0x1f, PT ;  /* 0x0000001f2b00780c */ /* 0x004fe40003f44070 */
[----:B------:R-:W-:Y:S02]  /*36c0*/  IADD3 R19, P1, PT, R19, R16, RZ ;  /* 0x0000001013137210 */ /* 0x000fe40007f3e0ff */
[----:B------:R-:W-:-:S02]  /*36d0*/  SEL R23, R20, RZ, P0 ;  /* 0x000000ff14177207 */ /* 0x000fc40000000000 */
[----:B------:R-:W-:Y:S02]  /*36e0*/  SEL R0, R29, R0, !P3 ;  /* 0x000000001d007207 */ /* 0x000fe40005800000 */
[----:B------:R-:W-:Y:S02]  /*36f0*/  IADD3 R40, P0, PT, R30, R17, RZ ;  /* 0x000000111e287210 */ /* 0x000fe40007f1e0ff */
[----:B------:R-:W-:Y:S01]  /*3700*/  ISETP.GE.U32.AND P4, PT, R43, 0x20, PT ;  /* 0x000000202b00780c */ /* 0x000fe20003f86070 */
[----:B------:R-:W-:Y:S02]  /*3710*/  IMAD.X R23, R23, 0x1, R0, P1 ;  /* 0x0000000117177824 */ /* 0x000fe400008e0600 */
[----:B------:R-:W-:Y:S01]  /*3720*/  IMAD.X R31, R31, 0x1, R29, P0 ;  /* 0x000000011f1f7824 */ /* 0x000fe200000e061d */
[----:B------:R-:W-:Y:S02]  /*3730*/  SEL R42, R42, R19, !P4 ;  /* 0x000000132a2a7207 */ /* 0x000fe40006000000 */
[----:B------:R-:W-:Y:S01]  /*3740*/  SEL R41, R20, R23, !P4 ;  /* 0x0000001714297207 */ /* 0x000fe20006000000 */
[----:B------:R-:W-:Y:S06]  /*3750*/  @P2 BRA `(.L_x_21) ;  /* 0x0000000800e42947 */ /* 0x000fec0003800000 */
        /* <DEDUP_REMOVED lines=20> */
.L_x_78:
[----:B------:R-:W-:Y:S05]  /*38a0*/  @!P0 BRA `(.L_x_23) ;  /* 0x0000000000288947 */ /* 0x000fea0003800000 */
[----:B------:R-:W-:-:S07]  /*38b0*/  IMAD.MOV.U32 R22, RZ, RZ, 0x148 ;  /* 0x00000148ff167424 */ /* 0x000fce00078e00ff */
.L_x_25:
        /* <DEDUP_REMOVED lines=8> */
.L_x_81:
[----:B------:R-:W-:Y:S05]  /*3940*/  @P0 BRA `(.L_x_25) ;  /* 0xfffffffc00dc0947 */ /* 0x000fea000383ffff */
.L_x_23:
[----:B------:R-:W-:Y:S01]  /*3950*/  UMOV UR5, 0xffffffff ;  /* 0xffffffff00057882 */ /* 0x000fe20000000000 */
[----:B------:R-:W-:-:S04]  /*3960*/  ISETP.NE.U32.AND P0, PT, R16, 0x65, PT ;  /* 0x000000651000780c */ /* 0x000fc80003f05070 */
[----:B------:R-:W-:Y:S01]  /*3970*/  ISETP.NE.AND.EX P0, PT, R17, RZ, PT, P0 ;  /* 0x000000ff1100720c */ /* 0x000fe20003f05300 */
[----:B------:R-:W-:-:S12]  /*3980*/  BRA.DIV UR5, `(.L_x_26) ;  /* 0x0000002205247947 */ /* 0x000fd8000b800000 */
[----:B------:R-:W0:Y:S01]  /*3990*/  S2R R44, SR_GEMASK ;  /* 0x00000000002c7919 */ /* 0x000e220000003c00 */
[----:B------:R-:W-:Y:S01]  /*39a0*/  VOTE.ANY R0, PT, !P0 ;  /* 0x0000000000007806 */ /* 0x000fe200040e0100 */
[----:B------:R-:W1:Y:S02]  /*39b0*/  LDCU.64 UR8, c[0x0][0x390] ;  /* 0x00007200ff0877ac */ /* 0x000e640008000a00 */
[----:B-1----:R-:W-:-:S04]  /*39c0*/  UIADD3 UR8, UP0, UPT, UR8, 0x200, URZ ;  /* 0x0000020008087890 */ /* 0x002fc8000ff1e0ff */
[----:B------:R-:W-:Y:S01]  /*39d0*/  UIADD3.X UR9, UPT, UPT, URZ, UR9, URZ, UP0, !UPT ;  /* 0x00000009ff097290 */ /* 0x000fe200087fe4ff */
[----:B0-----:R-:W-:-:S05]  /*39e0*/  LOP3.LUT R0, R0, 0x80000000, R44, 0xec, !PT ;  /* 0x8000000000007812 */ /* 0x001fca00078eec2c */
[----:B------:R-:W-:-:S05]  /*39f0*/  VIADD R21, R0, 0xffffffff ;  /* 0xffffffff00157836 */ /* 0x000fca0000000000 */
[----:B------:R-:W-:Y:S01]  /*3a00*/  LOP3.LUT R21, R0, R21, RZ, 0xc, !PT ;  /* 0x0000001500157212 */ /* 0x000fe200078e0cff */
[----:B------:R-:W-:-:S03]  /*3a10*/  VIADD R0, R45, 0x2 ;  /* 0x000000022d007836 */ /* 0x000fc60000000000 */
[----:B------:R-:W0:Y:S02]  /*3a20*/  POPC R23, R21 ;  /* 0x0000001500177309 */ /* 0x000e240000000000 */
[----:B0-----:R-:W0:Y:S01]  /*3a30*/  SHFL.DOWN PT, R25, R18, 0x1, R23 ;  /* 0x0820000012197989 */ /* 0x001e2200000e0017 */
[----:B------:R-:W-:-:S03]  /*3a40*/  ISETP.GE.AND P0, PT, R45, R23, PT ;  /* 0x000000172d00720c */ /* 0x000fc60003f06270 */
[----:B------:R-:W1:Y:S01]  /*3a50*/  SHFL.DOWN PT, R22, R19, 0x1, R23 ;  /* 0x0820000013167989 */ /* 0x000e6200000e0017 */
[----:B0-----:R-:W-:-:S04]  /*3a60*/  SEL R25, R25, RZ, !P0 ;  /* 0x000000ff19197207 */ /* 0x001fc80004000000 */
[----:B------:R-:W-:Y:S02]  /*3a70*/  IADD3 R26, P2, PT, R18, R25, RZ ;  /* 0x00000019121a7210 */ /* 0x000fe40007f5e0ff */
[----:B-1----:R-:W-:Y:S02]  /*3a80*/  SEL R27, R22, RZ, !P0 ;  /* 0x000000ff161b7207 */ /* 0x002fe40004000000 */
[----:B------:R-:W-:Y:S01]  /*3a90*/  ISETP.GT.AND P0, PT, R0, R23, PT ;  /* 0x000000170000720c */ /* 0x000fe20003f04270 */
[----:B------:R-:W0:Y:S01]  /*3aa0*/  SHFL.DOWN PT, R25, R26, 0x2, R23 ;  /* 0x084000001a197989 */ /* 0x000e2200000e0017 */
[----:B------:R-:W-:Y:S02]  /*3ab0*/  VIADD R0, R45, 0x4 ;  /* 0x000000042d007836 */ /* 0x000fe40000000000 */
        /* <DEDUP_REMOVED lines=10> */
[----:B------:R-:W-:Y:S01]  /*3b60*/  IADD3 R25, P2, PT, R0, R19, RZ ;  /* 0x0000001300197210 */ /* 0x000fe20007f5e0ff */
[----:B------:R-:W-:Y:S01]  /*3b70*/  VIADD R0, R45, 0x8 ;  /* 0x000000082d007836 */ /* 0x000fe20000000000 */
[----:B-1----:R-:W-:-:S03]  /*3b80*/  SEL R21, R22, RZ, !P0 ;  /* 0x000000ff16157207 */ /* 0x002fc60004000000 */
[----:B------:R-:W0:Y:S01]  /*3b90*/  SHFL.DOWN PT, R27, R25, 0x8, R23 ;  /* 0x09000000191b7989 */ /* 0x000e2200000e0017 */
[----:B------:R-:W-:Y:S01]  /*3ba0*/  ISETP.GT.AND P0, PT, R0, R23, PT ;  /* 0x000000170000720c */ /* 0x000fe20003f04270 */
[----:B------:R-:W-:Y:S02]  /*3bb0*/  VIADD R0, R45, 0x10 ;  /* 0x000000102d007836 */ /* 0x000fe40000000000 */
[----:B------:R-:W-:-:S05]  /*3bc0*/  IMAD.X R26, R21, 0x1, R18, P2 ;  /* 0x00000001151a7824 */ /* 0x000fca00010e0612 */
[----:B------:R-:W1:Y:S01]  /*3bd0*/  SHFL.DOWN PT, R22, R26, 0x8, R23 ;  /* 0x090000001a167989 */ /* 0x000e6200000e0017 */
[----:B0-----:R-:W-:Y:S01]  /*3be0*/  SEL R18, R27, RZ, !P0 ;  /* 0x000000ff1b127207 */ /* 0x001fe20004000000 */
[----:B------:R-:W-:-:S03]  /*3bf0*/  IMAD.U32 R27, RZ, RZ, UR9 ;  /* 0x00000009ff1b7e24 */ /* 0x000fc6000f8e00ff */
[----:B------:R-:W-:Y:S02]  /*3c00*/  IADD3 R18, P2, PT, R18, R25, RZ ;  /* 0x0000001912127210 */ /* 0x000fe40007f5e0ff */
[----:B-1----:R-:W-:-:S03]  /*3c10*/  SEL R21, R22, RZ, !P0 ;  /* 0x000000ff16157207 */ /* 0x002fc60004000000 */
[----:B------:R-:W0:Y:S01]  /*3c20*/  SHFL.DOWN PT, R19, R18, 0x10, R23 ;  /* 0x0a00000012137989 */ /* 0x000e2200000e0017 */
[----:B------:R-:W-:Y:S01]  /*3c30*/  ISETP.NE.U32.AND P0, PT, R16, 0x65, PT ;  /* 0x000000651000780c */ /* 0x000fe20003f05070 */
[----:B------:R-:W-:-:S03]  /*3c40*/  IMAD.X R30, R21, 0x1, R26, P2 ;  /* 0x00000001151e7824 */ /* 0x000fc600010e061a */
[----:B------:R-:W-:Y:S01]  /*3c50*/  ISETP.NE.AND.EX P0, PT, R17, RZ, PT, P0 ;  /* 0x000000ff1100720c */ /* 0x000fe20003f05300 */
[----:B------:R-:W-:Y:S01]  /*3c60*/  IMAD.U32 R26, RZ, RZ, UR8 ;  /* 0x00000008ff1a7e24 */ /* 0x000fe2000f8e00ff */
[----:B------:R-:W-:Y:S01]  /*3c70*/  ISETP.GT.AND P2, PT, R0, R23, PT ;  /* 0x000000170000720c */ /* 0x000fe20003f44270 */
[----:B------:R-:W1:Y:S10]  /*3c80*/  SHFL.DOWN PT, R22, R30, 0x10, R23 ;  /* 0x0a0000001e167989 */ /* 0x000e7400000e0017 */
[----:B------:R-:W-:-:S02]  /*3c90*/  VOTE.ALL P0, P0 ;  /* 0x0000000000ff7806 */ /* 0x000fc40000000000 */
[----:B0-----:R-:W-:-:S04]  /*3ca0*/  SEL R19, R19, RZ, !P2 ;  /* 0x000000ff13137207 */ /* 0x001fc80005000000 */
[----:B------:R-:W-:Y:S02]  /*3cb0*/  IADD3 R25, P3, PT, R19, R18, RZ ;  /* 0x0000001213197210 */ /* 0x000fe40007f7e0ff */
[----:B-1----:R-:W-:-:S05]  /*3cc0*/  SEL R17, R22, RZ, !P2 ;  /* 0x000000ff16117207 */ /* 0x002fca0005000000 */
[----:B------:R-:W-:-:S07]  /*3cd0*/  IMAD.X R30, R17, 0x1, R30, P3 ;  /* 0x00000001111e7824 */ /* 0x000fce00018e061e */
.L_x_95:
[----:B------:R-:W-:Y:S05]  /*3ce0*/  @!P0 BRA `(.L_x_27) ;  /* 0x0000000400208947 */ /* 0x000fea0003800000 */
.L_x_33:
        /* <DEDUP_REMOVED lines=8> */
.L_x_98:
[----:B------:R-:W-:Y:S05]  /*3d70*/  @!P0 BRA `(.L_x_29) ;  /* 0x0000000000288947 */ /* 0x000fea0003800000 */
[----:B------:R-:W-:-:S07]  /*3d80*/  IMAD.MOV.U32 R22, RZ, RZ, 0x148 ;  /* 0x00000148ff167424 */ /* 0x000fce00078e00ff */
.L_x_31:
        /* <DEDUP_REMOVED lines=8> */
.L_x_101:
[----:B------:R-:W-:Y:S05]  /*3e10*/  @P0 BRA `(.L_x_31) ;  /* 0xfffffffc00dc0947 */ /* 0x000fea000383ffff */
.L_x_29:
[----:B------:R-:W-:Y:S01]  /*3e20*/  UMOV UR5, 0xffffffff ;  /* 0xffffffff00057882 */ /* 0x000fe20000000000 */
[----:B------:R-:W-:-:S04]  /*3e30*/  ISETP.NE.U32.AND P0, PT, R16, 0x65, PT ;  /* 0x000000651000780c */ /* 0x000fc80003f05070 */
[----:B------:R-:W-:Y:S01]  /*3e40*/  ISETP.NE.AND.EX P0, PT, R17, RZ, PT, P0 ;  /* 0x000000ff1100720c */ /* 0x000fe20003f05300 */
[----:B------:R-:W-:-:S12]  /*3e50*/  BRA.DIV UR5, `(.L_x_32) ;  /* 0x0000002205cc7947 */ /* 0x000fd8000b800000 */
[----:B------:R-:W-:Y:S01]  /*3e60*/  VOTE.ANY R0, PT, !P0 ;  /* 0x0000000000007806 */ /* 0x000fe200040e0100 */
[----:B------:R-:W-:-:S03]  /*3e70*/  VIADD R24, R24, 0xffffffe0 ;  /* 0xffffffe018187836 */ /* 0x000fc60000000000 */
[----:B------:R-:W-:-:S05]  /*3e80*/  LOP3.LUT R0, R0, 0x80000000, R44, 0xec, !PT ;  /* 0x8000000000007812 */ /* 0x000fca00078eec2c */
        /* <DEDUP_REMOVED lines=17> */
[----:B------:R-:W0:Y:S02]  /*3fa0*/  SHFL.DOWN PT, R0, R18, 0x4, R23 ;  /* 0x0880000012007989 */ /* 0x000e2400000e0017 */
[----:B------:R-:W-:Y:S02]  /*3fb0*/  IMAD.X R43, R20, 0x1, R19, P2 ;  /* 0x00000001142b7824 */ /* 0x000fe400010e0613 */
[----:B------:R-:W-:-:S03]  /*3fc0*/  VIADD R20, R45, 0x4 ;  /* 0x000000042d147836 */ /* 0x000fc60000000000 */
[----:B------:R-:W1:Y:S02]  /*3fd0*/  SHFL.DOWN PT, R22, R43, 0x4, R23 ;  /* 0x088000002b167989 */ /* 0x000e6400000e0017 */
[----:B------:R-:W-:-:S04]  /*3fe0*/  ISETP.GT.AND P0, PT, R20, R23, PT ;  /* 0x000000171400720c */ /* 0x000fc80003f04270 */
[----:B0-----:R-:W-:Y:S01]  /*3ff0*/  SEL R19, R0, RZ, !P0 ;  /* 0x000000ff00137207 */ /* 0x001fe20004000000 */
[----:B------:R-:W-:-:S03]  /*4000*/  VIADD R0, R45, 0x8 ;  /* 0x000000082d007836 */ /* 0x000fc60000000000 */
[----:B------:R-:W-:Y:S02]  /*4010*/  IADD3 R18, P2, PT, R19, R18, RZ ;  /* 0x0000001213127210 */ /* 0x000fe40007f5e0ff */
[----:B-1----:R-:W-:-:S03]  /*4020*/  SEL R22, R22, RZ, !P0 ;  /* 0x000000ff16167207 */ /* 0x002fc60004000000 */
[----:B------:R-:W0:Y:S01]  /*4030*/  SHFL.DOWN PT, R19, R18, 0x8, R23 ;  /* 0x0900000012137989 */ /* 0x000e2200000e0017 */
[----:B------:R-:W-:Y:S01]  /*4040*/  ISETP.GT.AND P0, PT, R0, R23, PT ;  /* 0x000000170000720c */ /* 0x000fe20003f04270 */
[----:B------:R-:W-:Y:S02]  /*4050*/  VIADD R0, R45, 0x10 ;  /* 0x000000102d007836 */ /* 0x000fe40000000000 */
        /* <DEDUP_REMOVED lines=16> */
.L_x_115:
[----:B------:R-:W-:Y:S05]  /*4160*/  @P0 BRA `(.L_x_33) ;  /* 0xfffffff800e00947 */ /* 0x000fea000383ffff */
.L_x_27:
[----:B------:R-:W-:Y:S01]  /*4170*/  ISETP.NE.AND P2, PT, R45, RZ, PT ;  /* 0x000000ff2d00720c */ /* 0x000fe20003f45270 */
[----:B------:R-:W-:Y:S01]  /*4180*/  BSSY.RECONVERGENT B0, `(.L_x_34) ;  /* 0x0000011000007945 */ /* 0x000fe20003800200 */
[----:B------:R-:W-:Y:S02]  /*4190*/  IMAD.MOV.U32 R20, RZ, RZ, R25 ;  /* 0x000000ffff147224 */ /* 0x000fe400078e0019 */
[----:B------:R-:W-:-:S09]  /*41a0*/  IMAD.MOV.U32 R21, RZ, RZ, R30 ;  /* 0x000000ffff157224 */ /* 0x000fd200078e001e */
[----:B------:R-:W0:Y:S01]  /*41b0*/  @!P2 S2R R17, SR_CgaCtaId ;  /* 0x000000000011a919 */ /* 0x000e220000008800 */
[----:B------:R-:W-:-:S04]  /*41c0*/  @!P2 MOV R0, 0x400 ;  /* 0x000004000000a802 */ /* 0x000fc80000000f00 */
[----:B0-----:R-:W-:Y:S01]  /*41d0*/  @!P2 LEA R27, R17, R0, 0x18 ;  /* 0x00000000111ba211 */ /* 0x001fe200078ec0ff */
[----:B------:R-:W-:Y:S06]  /*41e0*/  @P1 BRA `(.L_x_35) ;  /* 0x0000000000281947 */ /* 0x000fec0003800000 */
[----:B------:R-:W0:Y:S01]  /*41f0*/  S2UR UR7, SR_CgaCtaId ;  /* 0x00000000000779c3 */ /* 0x000e220000008800 */
[----:B------:R-:W-:Y:S01]  /*4200*/  IADD3 R18, P0, PT, R20, R40, RZ ;  /* 0x0000002814127210 */ /* 0x000fe20007f1e0ff */
[----:B------:R-:W-:Y:S01]  /*4210*/  UMOV UR5, 0x400 ;  /* 0x0000040000057882 */ /* 0x000fe20000000000 */
[----:B------:R-:W-:Y:S02]  /*4220*/  IMAD.MOV.U32 R16, RZ, RZ, 0x65 ;  /* 0x00000065ff107424 */ /* 0x000fe400078e00ff */
[----:B------:R-:W-:Y:S02]  /*4230*/  IMAD.MOV.U32 R17, RZ, RZ, 0x0 ;  /* 0x00000000ff117424 */ /* 0x000fe400078e00ff */
[----:B------:R-:W-:-:S05]  /*4240*/  IMAD.X R19, R21, 0x1, R31, P0 ;  /* 0x0000000115137824 */ /* 0x000fca00000e061f */
[----:B------:R1:W-:Y:S01]  /*4250*/  ST.E.128.STRONG.GPU desc[UR10][R28.64+0x200], R16 ;  /* 0x000200101c007985 */ /* 0x0003e2000c10fd0a */
[----:B0-----:R-:W-:-:S09]  /*4260*/  ULEA UR5, UR7, UR5, 0x18 ;  /* 0x0000000507057291 */ /* 0x001fd2000f8ec0ff */
[----:B------:R1:W-:Y:S04]  /*4270*/  STS.64 [UR5+0x10], R18 ;  /* 0x00001012ff007988 */ /* 0x0003e80008000a05 */
[----:B------:R1:W-:Y:S02]  /*4280*/  STS.64 [UR5+0x8], R20 ;  /* 0x00000814ff007988 */ /* 0x0003e40008000a05 */
.L_x_35:
[----:B------:R-:W-:Y:S05]  /*4290*/  BSYNC.RECONVERGENT B0 ;  /* 0x0000000000007941 */ /* 0x000fea0003800200 */
.L_x_34:
[----:B------:R0:W-:Y:S01]  /*42a0*/  @!P2 STS.64 [R27+0x80], R20 ;  /* 0x000080141b00a388 */ /* 0x0001e20000000a00 */
[----:B-1----:R-:W-:Y:S02]  /*42b0*/  IMAD.MOV.U32 R19, RZ, RZ, R42 ;  /* 0x000000ffff137224 */ /* 0x002fe400078e002a */
[----:B------:R-:W-:Y:S02]  /*42c0*/  IMAD.MOV.U32 R23, RZ, RZ, R41 ;  /* 0x000000ffff177224 */ /* 0x000fe400078e0029 */
[----:B------:R-:W-:Y:S02]  /*42d0*/  @!P2 IMAD.MOV.U32 R19, RZ, RZ, R20 ;  /* 0x000000ffff13a224 */ /* 0x000fe400078e0014 */
[----:B------:R-:W-:-:S07]  /*42e0*/  @!P2 IMAD.MOV.U32 R23, RZ, RZ, R21 ;  /* 0x000000ffff17a224 */ /* 0x000fce00078e0015 */
.L_x_21:
[----:B------:R-:W1:Y:S01]  /*42f0*/  S2R R0, SR_TID.X ;  /* 0x0000000000007919 */ /* 0x000e620000002100 */
[----:B------:R-:W-:Y:S05]  /*4300*/  WARPSYNC.ALL ;  /* 0x0000000000007948 */ /* 0x000fea0003800000 */
[----:B------:R-:W-:Y:S01]  /*4310*/  BAR.SYNC.DEFER_BLOCKING 0x0 ;  /* 0x0000000000007b1d */ /* 0x000fe20000010000 */
[----:B-1----:R-:W-:-:S13]  /*4320*/  ISETP.NE.AND P2, PT, R0, RZ, PT ;  /* 0x000000ff0000720c */ /* 0x002fda0003f45270 */
[----:B------:R-:W1:Y:S01]  /*4330*/  @P2 S2R R17, SR_CgaCtaId ;  /* 0x0000000000112919 */ /* 0x000e620000008800 */
[----:B------:R-:W-:-:S04]  /*4340*/  @P2 MOV R0, 0x400 ;  /* 0x0000040000002802 */ /* 0x000fc80000000f00 */
[----:B-1----:R-:W-:-:S06]  /*4350*/  @P2 LEA R17, R17, R0, 0x18 ;  /* 0x0000000011112211 */ /* 0x002fcc00078ec0ff */
[----:B------:R-:W1:Y:S02]  /*4360*/  @P2 LDS.64 R16, [R17+0x80] ;  /* 0x0000800011102984 */ /* 0x000e640000000a00 */
[----:B-1----:R-:W-:-:S04]  /*4370*/  @P2 IADD3 R19, P0, PT, R16, R19, RZ ;  /* 0x0000001310132210 */ /* 0x002fc80007f1e0ff */
[----:B0-----:R-:W-:Y:S01]  /*4380*/  IADD3 R20, P1, PT, R2, R19, RZ ;  /* 0x0000001302147210 */ /* 0x001fe20007f3e0ff */
[----:B------:R-:W-:-:S04]  /*4390*/  @P2 IMAD.X R23, R17, 0x1, R23, P0 ;  /* 0x0000000111172824 */ /* 0x000fc800000e0617 */
[----:B------:R-:W-:-:S08]  /*43a0*/  IMAD.X R21, R3, 0x1, R23, P1 ;  /* 0x0000000103157824 */ /* 0x000fd000008e0617 */
.L_x_20:
[----:B------:R-:W0:Y:S01]  /*43b0*/  S2R R24, SR_TID.X ;  /* 0x0000000000187919 */ /* 0x000e220000002100 */
[----:B------:R-:W-:Y:S01]  /*43c0*/  BAR.SYNC.DEFER_BLOCKING 0x0 ;  /* 0x0000000000007b1d */ /* 0x000fe20000010000 */
[----:B------:R-:W-:-:S07]  /*43d0*/  IADD3 R2, P0, PT, R38, R20, RZ ;  /* 0x0000001426027210 */ /* 0x000fce0007f1e0ff */
[----:B------:R-:W1:Y:S01]  /*43e0*/  S2UR UR7, SR_CgaCtaId ;  /* 0x00000000000779c3 */ /* 0x000e620000008800 */
[----:B------:R-:W-:Y:S01]  /*43f0*/  IMAD.X R3, R39, 0x1, R21, P0 ;  /* 0x0000000127037824 */ /* 0x000fe200000e0615 */
[----:B------:R-:W2:Y:S01]  /*4400*/  S2R R25, SR_LANEID ;  /* 0x0000000000197919 */ /* 0x000ea20000000000 */
[----:B------:R-:W-:Y:S01]  /*4410*/  IADD3 R18, P0, PT, R36, R2, RZ ;  /* 0x0000000224127210 */ /* 0x000fe20007f1e0ff */
[----:B------:R-:W-:-:S04]  /*4420*/  UMOV UR5, 0x400 ;  /* 0x0000040000057882 */ /* 0x000fc80000000000 */
[----:B------:R-:W-:Y:S01]  /*4430*/  IMAD.X R19, R37, 0x1, R3, P0 ;  /* 0x0000000125137824 */ /* 0x000fe200000e0603 */
[----:B------:R-:W-:-:S05]  /*4440*/  IADD3 R16, P0, PT, R34, R18, RZ ;  /* 0x0000001222107210 */ /* 0x000fca0007f1e0ff */
[----:B------:R-:W-:Y:S01]  /*4450*/  IMAD.X R17, R35, 0x1, R19, P0 ;  /* 0x0000000123117824 */ /* 0x000fe200000e0613 */
[----:B------:R-:W-:-:S05]  /*4460*/  IADD3 R22, P0, PT, R32, R16, RZ ;  /* 0x0000001020167210 */ /* 0x000fca0007f1e0ff */
[----:B------:R-:W-:Y:S01]  /*4470*/  IMAD.X R23, R33, 0x1, R17, P0 ;  /* 0x0000000121177824 */ /* 0x000fe200000e0611 */
[----:B------:R-:W-:Y:S02]  /*4480*/  IADD3 R14, P0, PT, R14, R22, RZ ;  /* 0x000000160e0e7210 */ /* 0x000fe40007f1e0ff */
[----:B0-----:R-:W-:Y:S01]  /*4490*/  SHF.R.U32.HI R0, RZ, 0x5, R24 ;  /* 0x00000005ff007819 */ /* 0x001fe20000011618 */
[----:B-1----:R-:W-:Y:S01]  /*44a0*/  ULEA UR5, UR7, UR5, 0x18 ;  /* 0x0000000507057291 */ /* 0x002fe2000f8ec0ff */
[----:B------:R-:W-:Y:S01]  /*44b0*/  ISETP.NE.AND P1, PT, R24, RZ, PT ;  /* 0x000000ff1800720c */ /* 0x000fe20003f25270 */
[----:B------:R-:W-:Y:S01]  /*44c0*/  IMAD.X R15, R15, 0x1, R23, P0 ;  /* 0x000000010f0f7824 */ /* 0x000fe200000e0617 */
[----:B------:R-:W-:-:S05]  /*44d0*/  IADD3 R4, P0, PT, R4, R14, RZ ;  /* 0x0000000e04047210 */ /* 0x000fca0007f1e0ff */
[----:B------:R-:W-:Y:S01]  /*44e0*/  IMAD.X R5, R5, 0x1, R15, P0 ;  /* 0x0000000105057824 */ /* 0x000fe200000e060f */
[----:B------:R-:W-:Y:S01]  /*44f0*/  IADD3 R6, P0, PT, R6, R4, RZ ;  /* 0x0000000406067210 */ /* 0x000fe20007f1e0ff */
[----:B--2---:R-:W-:-:S04]  /*4500*/  IMAD R0, R0, 0x160, R25 ;  /* 0x0000016000007824 */ /* 0x004fc800078e0219 */
[----:B------:R-:W-:Y:S01]  /*4510*/  IMAD.X R7, R7, 0x1, R5, P0 ;  /* 0x0000000107077824 */ /* 0x000fe200000e0605 */
[----:B------:R-:W-:Y:S01]  /*4520*/  LEA R0, R0, UR5, 0x3 ;  /* 0x0000000500007c11 */ /* 0x000fe2000f8e18ff */
[----:B------:R-:W0:Y:S01]  /*4530*/  LDCU UR5, c[0x0][0x3a0] ;  /* 0x00007400ff0577ac */ /* 0x000e220008000800 */
[----:B------:R-:W-:-:S03]  /*4540*/  IADD3 R8, P0, PT, R8, R6, RZ ;  /* 0x0000000608087210 */ /* 0x000fc60007f1e0ff */
[----:B------:R-:W-:Y:S02]  /*4550*/  IMAD R25, R25, 0x50, R0 ;  /* 0x0000005019197824 */ /* 0x000fe400078e0200 */
[----:B------:R-:W-:Y:S01]  /*4560*/  IMAD.X R9, R9, 0x1, R7, P0 ;  /* 0x0000000109097824 */ /* 0x000fe200000e0607 */
[----:B------:R-:W-:Y:S02]  /*4570*/  IADD3 R10, P0, PT, R10, R8, RZ ;  /* 0x000000080a0a7210 */ /* 0x000fe40007f1e0ff */
[----:B------:R1:W-:Y:S03]  /*4580*/  STS.64 [R25+0x8], R2 ;  /* 0x0000080219007388 */ /* 0x0003e60000000a00 */
[----:B------:R-:W-:Y:S01]  /*4590*/  IMAD.X R11, R11, 0x1, R9, P0 ;  /* 0x000000010b0b7824 */ /* 0x000fe200000e0609 */
[----:B------:R-:W-:Y:S04]  /*45a0*/  STS.64 [R25], R20 ;  /* 0x0000001419007388 */ /* 0x000fe80000000a00 */
[----:B------:R-:W-:Y:S01]  /*45b0*/  STS.64 [R25+0x10], R18 ;  /* 0x0000101219007388 */ /* 0x000fe20000000a00 */
[----:B0-----:R-:W-:Y:S01]  /*45c0*/  UIADD3 UR8, UPT, UPT, -UR12, UR5, URZ ;  /* 0x000000050c087290 */ /* 0x001fe2000fffe1ff */
[----:B-1----:R-:W-:-:S02]  /*45d0*/  IADD3 R2, P0, PT, R12, R10, RZ ;  /* 0x0000000a0c027210 */ /* 0x002fc40007f1e0ff */
[----:B------:R-:W-:Y:S01]  /*45e0*/  UMOV UR5, 0x400 ;  /* 0x0000040000057882 */ /* 0x000fe20000000000 */
[----:B------:R-:W-:Y:S01]  /*45f0*/  STS.64 [R25+0x18], R16 ;  /* 0x0000181019007388 */ /* 0x000fe20000000a00 */
[----:B------:R-:W-:Y:S01]  /*4600*/  ULEA UR5, UR7, UR5, 0x18 ;  /* 0x0000000507057291 */ /* 0x000fe2000f8ec0ff */
[----:B------:R-:W-:Y:S02]  /*4610*/  IMAD.U32 R30, RZ, RZ, UR8 ;  /* 0x00000008ff1e7e24 */ /* 0x000fe4000f8e00ff */
[----:B------:R-:W-:Y:S01]  /*4620*/  IMAD.X R3, R13, 0x1, R11, P0 ;  /* 0x000000010d037824 */ /* 0x000fe200000e060b */
[----:B------:R-:W-:Y:S02]  /*4630*/  STS.64 [R25+0x20], R22 ;  /* 0x0000201619007388 */ /* 0x000fe40000000a00 */
[----:B------:R-:W0:Y:S02]  /*4640*/  LDCU.64 UR8, c[0x0][0x388] ;  /* 0x00007100ff0877ac */ /* 0x000e240008000a00 */
[----:B------:R-:W-:Y:S04]  /*4650*/  STS.64 [R25+0x28], R14 ;  /* 0x0000280e19007388 */ /* 0x000fe80000000a00 */
[----:B------:R-:W-:Y:S04]  /*4660*/  STS.64 [R25+0x30], R4 ;  /* 0x0000300419007388 */ /* 0x000fe80000000a00 */
[----:B------:R-:W-:Y:S04]  /*4670*/  STS.64 [R25+0x38], R6 ;  /* 0x0000380619007388 */ /* 0x000fe80000000a00 */
[----:B------:R-:W-:Y:S04]  /*4680*/  STS.64 [R25+0x40], R8 ;  /* 0x0000400819007388 */ /* 0x000fe80000000a00 */
[----:B------:R-:W-:Y:S04]  /*4690*/  STS.64 [R25+0x48], R10 ;  /* 0x0000480a19007388 */ /* 0x000fe80000000a00 */
[----:B------:R1:W-:Y:S01]  /*46a0*/  STS.64 [R25+0x50], R2 ;  /* 0x0000500219007388 */ /* 0x0003e20000000a00 */
[----:B------:R-:W-:-:S03]  /*46b0*/  NOP ;  /* 0x0000000000007918 */ /* 0x000fc60000000000 */
[----:B------:R-:W-:Y:S04]  /*46c0*/  LDS.64 R20, [R0] ;  /* 0x0000000000147984 */ /* 0x000fe80000000a00 */
[----:B------:R-:W-:Y:S01]  /*46d0*/  LDS.64 R16, [R0+0x100] ;  /* 0x0001000000107984 */ /* 0x000fe20000000a00 */
[C---:B-1----:R-:W-:Y:S02]  /*46e0*/  LOP3.LUT R25, R24.reuse, 0x1f, RZ, 0xc0, !PT ;  /* 0x0000001f18197812 */ /* 0x042fe400078ec0ff */
[----:B------:R-:W-:Y:S01]  /*46f0*/  LOP3.LUT R24, R24, 0x3e0, RZ, 0xc0, !PT ;  /* 0x000003e018187812 */ /* 0x000fe200078ec0ff */
[----:B------:R-:W-:Y:S04]  /*4700*/  LDS.64 R18, [R0+0x200] ;  /* 0x0002000000127984 */ /* 0x000fe80000000a00 */
[----:B------:R-:W-:Y:S01]  /*4710*/  LDS.64 R14, [R0+0x300] ;  /* 0x00030000000e7984 */ /* 0x000fe20000000a00 */
[----:B------:R-:W-:-:S03]  /*4720*/  IMAD R27, R24, 0xb, R25 ;  /* 0x0000000b181b7824 */ /* 0x000fc600078e0219 */
[----:B------:R-:W-:Y:S01]  /*4730*/  LDS.64 R12, [R0+0x400] ;  /* 0x00040000000c7984 */ /* 0x000fe20000000a00 */
[C---:B------:R-:W-:Y:S01]  /*4740*/  VIADD R29, R27.reuse, 0x20 ;  /* 0x000000201b1d7836 */ /* 0x040fe20000000000 */
[C---:B------:R-:W-:Y:S01]  /*4750*/  IADD3 R25, P0, PT, R27.reuse, UR12, RZ ;  /* 0x0000000c1b197c10 */ /* 0x040fe2000ff1e0ff */
[C---:B------:R-:W-:Y:S01]  /*4760*/  VIADD R31, R27.reuse, 0x40 ;  /* 0x000000401b1f7836 */ /* 0x040fe20000000000 */
[----:B------:R-:W-:Y:S01]  /*4770*/  LDS.64 R10, [R0+0x500] ;  /* 0x00050000000a7984 */ /* 0x000fe20000000a00 */
[----:B------:R-:W-:Y:S02]  /*4780*/  VIADD R35, R27, 0x60 ;  /* 0x000000601b237836 */ /* 0x000fe40000000000 */
[----:B------:R-:W-:Y:S01]  /*4790*/  IMAD.X R28, RZ, RZ, UR13, P0 ;  /* 0x0000000dff1c7e24 */ /* 0x000fe200080e06ff */
[----:B------:R-:W-:Y:S01]  /*47a0*/  LDS.64 R8, [R0+0x600] ;  /* 0x0006000000087984 */ /* 0x000fe20000000a00 */
[----:B0-----:R-:W-:Y:S01]  /*47b0*/  LEA R24, P0, R25, UR8, 0x3 ;  /* 0x0000000819187c11 */ /* 0x001fe2000f8018ff */
[----:B------:R-:W-:-:S02]  /*47c0*/  VIADD R33, R27, 0x80 ;  /* 0x000000801b217836 */ /* 0x000fc40000000000 */
[----:B------:R-:W-:Y:S01]  /*47d0*/  LDS.64 R6, [R0+0x700] ;  /* 0x0007000000067984 */ /* 0x000fe20000000a00 */
[----:B------:R-:W-:-:S03]  /*47e0*/  LEA.HI.X R25, R25, UR9, R28, 0x3, P0 ;  /* 0x0000000919197c11 */ /* 0x000fc600080f1c1c */
[----:B------:R-:W-:Y:S04]  /*47f0*/  LDS.64 R4, [R0+0x800] ;  /* 0x0008000000047984 */ /* 0x000fe80000000a00 */
[----:B------:R-:W-:Y:S04]  /*4800*/  LDS.64 R2, [R0+0x900] ;  /* 0x0009000000027984 */ /* 0x000fe80000000a00 */
[----:B------:R-:W-:Y:S04]  /*4810*/  LDS.64 R22, [R0+0xa00] ;  /* 0x000a000000167984 */ /* 0x000fe80000000a00 */
[----:B------:R-:W-:Y:S01]  /*4820*/  @!P1 STS [UR5+0x6e00], R30 ;  /* 0x006e001eff009988 */ /* 0x000fe20008000805 */
[----:B------:R-:W-:Y:S06]  /*4830*/  BAR.SYNC.DEFER_BLOCKING 0x0 ;  /* 0x0000000000007b1d */ /* 0x000fec0000010000 */
[----:B------:R-:W0:Y:S02]  /*4840*/  LDS R26, [UR5+0x6e00] ;  /* 0x006e0005ff1a7984 */ /* 0x000e240008000800 */
[----:B0-----:R-:W-:-:S02]  /*4850*/  ISETP.GE.AND P5, PT, R27, R26, PT ;  /* 0x0000001a1b00720c */ /* 0x001fc40003fa6270 */
[-C--:B------:R-:W-:Y:S01]  /*4860*/  ISETP.GE.AND P6, PT, R29, R26.reuse, PT ;  /* 0x0000001a1d00720c */ /* 0x080fe20003fc6270 */
[----:B------:R-:W-:Y:S01]  /*4870*/  VIADD R29, R27, 0xa0 ;  /* 0x000000a01b1d7836 */ /* 0x000fe20000000000 */
[-C--:B------:R-:W-:Y:S01]  /*4880*/  ISETP.GE.AND P0, PT, R31, R26.reuse, PT ;  /* 0x0000001a1f00720c */ /* 0x080fe20003f06270 */
[----:B------:R-:W-:Y:S01]  /*4890*/  VIADD R31, R27, 0xc0 ;  /* 0x000000c01b1f7836 */ /* 0x000fe20000000000 */
[-C--:B------:R-:W-:Y:S02]  /*48a0*/  ISETP.GE.AND P1, PT, R35, R26.reuse, PT ;  /* 0x0000001a2300720c */ /* 0x080fe40003f26270 */
[-C--:B------:R-:W-:Y:S01]  /*48b0*/  ISETP.GE.AND P3, PT, R29, R26.reuse, PT ;  /* 0x0000001a1d00720c */ /* 0x080fe20003f66270 */
[----:B------:R-:W-:Y:S01]  /*48c0*/  VIADD R29, R27, 0xe0 ;  /* 0x000000e01b1d7836 */ /* 0x000fe20000000000 */
[-C--:B------:R-:W-:Y:S01]  /*48d0*/  ISETP.GE.AND P4, PT, R31, R26.reuse, PT ;  /* 0x0000001a1f00720c */ /* 0x080fe20003f86270 */
[----:B------:R-:W-:Y:S01]  /*48e0*/  VIADD R31, R27, 0x100 ;  /* 0x000001001b1f7836 */ /* 0x000fe20000000000 */
[-C--:B------:R-:W-:Y:S01]  /*48f0*/  ISETP.GE.AND P2, PT, R33, R26.reuse, PT ;  /* 0x0000001a2100720c */ /* 0x080fe20003f46270 */
[----:B------:R0:W-:Y:S01]  /*4900*/  @!P5 STG.E.64 desc[UR10][R24.64], R20 ;  /* 0x000000141800d986 */ /* 0x0001e2000c101b0a */
[----:B------:R-:W-:Y:S01]  /*4910*/  ISETP.GE.AND P5, PT, R29, R26, PT ;  /* 0x0000001a1d00720c */ /* 0x000fe20003fa6270 */
[----:B------:R-:W-:-:S02]  /*4920*/  VIADD R29, R27, 0x120 ;  /* 0x000001201b1d7836 */ /* 0x000fc40000000000 */
[----:B------:R-:W-:Y:S01]  /*4930*/  VIADD R27, R27, 0x140 ;  /* 0x000001401b1b7836 */ /* 0x000fe20000000000 */
[----:B------:R0:W-:Y:S01]  /*4940*/  @!P6 STG.E.64 desc[UR10][R24.64+0x100], R16 ;  /* 0x000100101800e986 */ /* 0x0001e2000c101b0a */
[----:B------:R-:W-:-:S03]  /*4950*/  ISETP.GE.AND P6, PT, R31, R26, PT ;  /* 0x0000001a1f00720c */ /* 0x000fc60003fc6270 */
[----:B------:R0:W-:Y:S01]  /*4960*/  @!P0 STG.E.64 desc[UR10][R24.64+0x200], R18 ;  /* 0x0002001218008986 */ /* 0x0001e2000c101b0a */
[----:B------:R-:W-:-:S03]  /*4970*/  ISETP.GE.AND P0, PT, R29, R26, PT ;  /* 0x0000001a1d00720c */ /* 0x000fc60003f06270 */
[----:B------:R0:W-:Y:S01]  /*4980*/  @!P1 STG.E.64 desc[UR10][R24.64+0x300], R14 ;  /* 0x0003000e18009986 */ /* 0x0001e2000c101b0a */
[----:B------:R-:W-:-:S03]  /*4990*/  ISETP.GE.AND P1, PT, R27, R26, PT ;  /* 0x0000001a1b00720c */ /* 0x000fc60003f26270 */
[----:B------:R0:W-:Y:S04]  /*49a0*/  @!P2 STG.E.64 desc[UR10][R24.64+0x400], R12 ;  /* 0x0004000c1800a986 */ /* 0x0001e8000c101b0a */
[----:B------:R0:W-:Y:S04]  /*49b0*/  @!P3 STG.E.64 desc[UR10][R24.64+0x500], R10 ;  /* 0x0005000a1800b986 */ /* 0x0001e8000c101b0a */
[----:B------:R0:W-:Y:S04]  /*49c0*/  @!P4 STG.E.64 desc[UR10][R24.64+0x600], R8 ;  /* 0x000600081800c986 */ /* 0x0001e8000c101b0a */
[----:B------:R0:W-:Y:S04]  /*49d0*/  @!P5 STG.E.64 desc[UR10][R24.64+0x700], R6 ;  /* 0x000700061800d986 */ /* 0x0001e8000c101b0a */
[----:B------:R0:W-:Y:S04]  /*49e0*/  @!P6 STG.E.64 desc[UR10][R24.64+0x800], R4 ;  /* 0x000800041800e986 */ /* 0x0001e8000c101b0a */
[----:B------:R0:W-:Y:S01]  /*49f0*/  @!P0 STG.E.64 desc[UR10][R24.64+0x900], R2 ;  /* 0x0009000218008986 */ /* 0x0001e2000c101b0a */
[----:B------:R-:W-:Y:S05]  /*4a00*/  @P1 EXIT ;  /* 0x000000000000194d */ /* 0x000fea0003800000 */
[----:B------:R-:W-:Y:S01]  /*4a10*/  STG.E.64 desc[UR10][R24.64+0xa00], R22 ;  /* 0x000a001618007986 */ /* 0x000fe2000c101b0a */
[----:B------:R-:W-:Y:S05]  /*4a20*/  EXIT ;  /* 0x000000000000794d */ /* 0x000fea0003800000 */
.L_x_5:
[----:B------:R-:W-:Y:S01]  /*4a30*/  BSSY B1, `(.L_x_36) ;  /* 0x0000006000017945 */ /* 0x000fe20003800000 */
[----:B------:R-:W-:Y:S01]  /*4a40*/  PLOP3.LUT P0, PT, P0, PT, PT, 0x8, 0x80 ;  /* 0x000000000080781c */ /* 0x000fe2000070e170 */
[----:B------:R-:W-:-:S12]  /*4a50*/  IMAD.MOV.U32 R0, RZ, RZ, -0x1 ;  /* 0xffffffffff007424 */ /* 0x000fd800078e00ff */
[----:B------:R-:W-:Y:S05]  /*4a60*/  WARPSYNC.COLLECTIVE R0, `(.L_x_37) ;  /* 0x0000000000087348 */ /* 0x000fea0003c00000 */
[----:B------:R-:W-:Y:S01]  /*4a70*/  VOTE.ANY P0, P0 ;  /* 0x0000000000ff7806 */ /* 0x000fe20000000100 */
[----:B------:R-:W-:-:S12]  /*4a80*/  ENDCOLLECTIVE ;  /* 0x000000000000791b */ /* 0x000fd80003800000 */
.L_x_37:
[----:B------:R-:W-:Y:S05]  /*4a90*/  BSYNC B1 ;  /* 0x0000000000017941 */ /* 0x000fea0003800000 */
.L_x_36:
[----:B------:R-:W-:Y:S05]  /*4aa0*/  BRA `(.L_x_38) ;  /* 0xffffffc800387947 */ /* 0x000fea000383ffff */
.L_x_7:
[----:B------:R-:W-:Y:S01]  /*4ab0*/  BSSY B1, `(.L_x_39) ;  /* 0x0000006000017945 */ /* 0x000fe20003800000 */
[----:B------:R-:W-:Y:S01]  /*4ac0*/  PLOP3.LUT P0, PT, P0, PT, PT, 0x8, 0x80 ;  /* 0x000000000080781c */ /* 0x000fe2000070e170 */
[----:B------:R-:W-:-:S12]  /*4ad0*/  IMAD.MOV.U32 R0, RZ, RZ, -0x1 ;  /* 0xffffffffff007424 */ /* 0x000fd800078e00ff */
[----:B------:R-:W-:Y:S05]  /*4ae0*/  WARPSYNC.COLLECTIVE R0, `(.L_x_40) ;  /* 0x0000000000087348 */ /* 0x000fea0003c00000 */
[----:B------:R-:W-:Y:S01]  /*4af0*/  VOTE.ANY P0, P0 ;  /* 0x0000000000ff7806 */ /* 0x000fe20000000100 */
[----:B------:R-:W-:-:S12]  /*4b00*/  ENDCOLLECTIVE ;  /* 0x000000000000791b */ /* 0x000fd80003800000 */
.L_x_40:
[----:B------:R-:W-:Y:S05]  /*4b10*/  BSYNC B1 ;  /* 0x0000000000017941 */ /* 0x000fea0003800000 */
.L_x_39:
[----:B------:R-:W-:Y:S05]  /*4b20*/  BRA `(.L_x_41) ;  /* 0xffffffc800407947 */ /* 0x000fea000383ffff */
.L_x_9:
[----:B------:R-:W0:Y:S01]  /*4b30*/  S2R R20, SR_GEMASK ;  /* 0x0000000000147919 */ /* 0x000e220000003c00 */
[----:B------:R-:W-:Y:S01]  /*4b40*/  BSSY B1, `(.L_x_42) ;  /* 0x0000006000017945 */ /* 0x000fe20003800000 */
[----:B------:R-:W-:Y:S01]  /*4b50*/  PLOP3.LUT P0, PT, P0, PT, PT, 0x8, 0x80 ;  /* 0x000000000080781c */ /* 0x000fe2000070e170 */
[----:B------:R-:W-:-:S12]  /*4b60*/  IMAD.MOV.U32 R0, RZ, RZ, -0x1 ;  /* 0xffffffffff007424 */ /* 0x000fd800078e00ff */
[----:B0-----:R-:W-:Y:S05]  /*4b70*/  WARPSYNC.COLLECTIVE R0, `(.L_x_43) ;  /* 0x0000000000087348 */ /* 0x001fea0003c00000 */
[----:B------:R-:W-:Y:S01]  /*4b80*/  VOTE.ANY R0, PT, P0 ;  /* 0x0000000000007806 */ /* 0x000fe200000e0100 */
[----:B0-----:R-:W-:Y:S06]  /*4b90*/  ENDCOLLECTIVE ;  /* 0x000000000000791b */ /* 0x001fec0003800000 */
.L_x_43:
[----:B------:R-:W-:Y:S05]  /*4ba0*/  BSYNC B1 ;  /* 0x0000000000017941 */ /* 0x000fea0003800000 */
.L_x_42:
[----:B------:R-:W-:Y:S01]  /*4bb0*/  LOP3.LUT R0, R0, 0x80000000, R20, 0xec, !PT ;  /* 0x8000000000007812 */ /* 0x000fe200078eec14 */
[----:B------:R-:W-:Y:S01]  /*4bc0*/  IMAD.MOV.U32 R20, RZ, RZ, 0x1 ;  /* 0x00000001ff147424 */ /* 0x000fe200078e00ff */
[----:B------:R-:W0:Y:S03]  /*4bd0*/  S2R R31, SR_LANEID ;  /* 0x00000000001f7919 */ /* 0x000e260000000000 */
[----:B------:R-:W-:-:S05]  /*4be0*/  VIADD R21, R0, 0xffffffff ;  /* 0xffffffff00157836 */ /* 0x000fca0000000000 */
[----:B------:R-:W-:Y:S01]  /*4bf0*/  LOP3.LUT R25, R0, R21, RZ, 0xc, !PT ;  /* 0x0000001500197212 */ /* 0x000fe200078e0cff */
[----:B------:R-:W-:Y:S02]  /*4c00*/  IMAD.MOV.U32 R21, RZ, RZ, R10 ;  /* 0x000000ffff157224 */ /* 0x000fe400078e000a */
[----:B------:R-:W-:Y:S01]  /*4c10*/  IMAD.MOV.U32 R0, RZ, RZ, -0x1 ;  /* 0xffffffffff007424 */ /* 0x000fe200078e00ff */
[----:B------:R1:W2:Y:S06]  /*4c20*/  POPC R23, R25 ;  /* 0x0000001900177309 */ /* 0x0002ac0000000000 */
[----:B012---:R-:W-:Y:S05]  /*4c30*/  WARPSYNC.COLLECTIVE R0, `(.L_x_44) ;  /* 0x0000000000087348 */ /* 0x007fea0003c00000 */
[----:B--2---:R2:W3:Y:S02]  /*4c40*/  SHFL.DOWN P3, R22, R21, R20, R23 ;  /* 0x0800001415167389 */ /* 0x0044e40000060017 */
[----:B0123--:R-:W-:Y:S05]  /*4c50*/  ENDCOLLECTIVE ;  /* 0x000000000000791b */ /* 0x00ffea0003800000 */
.L_x_44:
[C---:B------:R-:W-:Y:S01]  /*4c60*/  ISETP.GE.AND P0, PT, R31.reuse, R23, PT ;  /* 0x000000171f00720c */ /* 0x040fe20003f06270 */
[----:B------:R-:W-:Y:S02]  /*4c70*/  VIADD R28, R31, 0x2 ;  /* 0x000000021f1c7836 */ /* 0x000fe40000000000 */
[----:B------:R-:W-:Y:S02]  /*4c80*/  IMAD.MOV.U32 R21, RZ, RZ, R11 ;  /* 0x000000ffff157224 */ /* 0x000fe400078e000b */
[----:B------:R-:W-:-:S08]  /*4c90*/  IMAD.MOV.U32 R26, RZ, RZ, R22 ;  /* 0x000000ffff1a7224 */ /* 0x000fd000078e0016 */
[----:B------:R-:W-:Y:S05]  /*4ca0*/  WARPSYNC.COLLECTIVE R0, `(.L_x_45) ;  /* 0x0000000000087348 */ /* 0x000fea0003c00000 */
[----:B------:R0:W1:Y:S02]  /*4cb0*/  SHFL.DOWN P3, R22, R21, R20, R23 ;  /* 0x0800001415167389 */ /* 0x0000640000060017 */
[----:B01----:R-:W-:Y:S05]  /*4cc0*/  ENDCOLLECTIVE ;  /* 0x000000000000791b */ /* 0x003fea0003800000 */
.L_x_45:
[----:B------:R-:W-:-:S04]  /*4cd0*/  SEL R27, R26, RZ, !P0 ;  /* 0x000000ff1a1b7207 */ /* 0x000fc80004000000 */
[----:B------:R-:W-:Y:S01]  /*4ce0*/  IADD3 R38, P1, PT, R10, R27, RZ ;  /* 0x0000001b0a267210 */ /* 0x000fe20007f3e0ff */
[----:B------:R-:W-:-:S05]  /*4cf0*/  VIADD R27, R31, 0x4 ;  /* 0x000000041f1b7836 */ /* 0x000fca0000000000 */
[----:B------:R-:W-:Y:S01]  /*4d00*/  ISETP.GT.AND P2, PT, R27, R23, PT ;  /* 0x000000171b00720c */ /* 0x000fe20003f44270 */
[----:B------:R-:W-:Y:S02]  /*4d10*/  IMAD.MOV.U32 R21, RZ, RZ, R38 ;  /* 0x000000ffff157224 */ /* 0x000fe400078e0026 */
[----:B------:R-:W-:Y:S02]  /*4d20*/  IMAD.MOV.U32 R20, RZ, RZ, 0x2 ;  /* 0x00000002ff147424 */ /* 0x000fe400078e00ff */
[----:B------:R-:W-:-:S08]  /*4d30*/  IMAD.MOV.U32 R25, RZ, RZ, R22 ;  /* 0x000000ffff197224 */ /* 0x000fd000078e0016 */
[----:B------:R-:W-:Y:S05]  /*4d40*/  WARPSYNC.COLLECTIVE R0, `(.L_x_46) ;  /* 0x0000000000087348 */ /* 0x000fea0003c00000 */
[----:B------:R0:W1:Y:S02]  /*4d50*/  SHFL.DOWN P3, R22, R21, R20, R23 ;  /* 0x0800001415167389 */ /* 0x0000640000060017 */
[----:B01----:R-:W-:Y:S05]  /*4d60*/  ENDCOLLECTIVE ;  /* 0x000000000000791b */ /* 0x003fea0003800000 */
.L_x_46:
[----:B------:R-:W-:Y:S02]  /*4d70*/  SEL R25, R25, RZ, !P0 ;  /* 0x000000ff19197207 */ /* 0x000fe40004000000 */
[----:B------:R-:W-:-:S03]  /*4d80*/  ISETP.GT.AND P0, PT, R28, R23, PT ;  /* 0x000000171c00720c */ /* 0x000fc60003f04270 */
[----:B------:R-:W-:-:S04]  /*4d90*/  IMAD.X R44, R11, 0x1, R25, P1 ;  /* 0x000000010b2c7824 */ /* 0x000fc800008e0619 */
[----:B------:R-:W-:Y:S01]  /*4da0*/  IMAD.MOV.U32 R21, RZ, RZ, R44 ;  /* 0x000000ffff157224 */ /* 0x000fe200078e002c */
[----:B------:R-:W-:-:S07]  /*4db0*/  SEL R11, R22, RZ, !P0 ;  /* 0x000000ff160b7207 */ /* 0x000fce0004000000 */
[----:B------:R-:W-:Y:S05]  /*4dc0*/  WARPSYNC.COLLECTIVE R0, `(.L_x_47) ;  /* 0x0000000000087348 */ /* 0x000fea0003c00000 */
[----:B------:R0:W1:Y:S02]  /*4dd0*/  SHFL.DOWN P3, R22, R21, R20, R23 ;  /* 0x0800001415167389 */ /* 0x0000640000060017 */
[----:B01----:R-:W-:Y:S05]  /*4de0*/  ENDCOLLECTIVE ;  /* 0x000000000000791b */ /* 0x003fea0003800000 */
.L_x_47:
[----:B------:R-:W-:-:S05]  /*4df0*/  IADD3 R26, P1, PT, R11, R38, RZ ;  /* 0x000000260b1a7210 */ /* 0x000fca0007f3e0ff */
[----:B------:R-:W-:Y:S02]  /*4e00*/  IMAD.MOV.U32 R21, RZ, RZ, R26 ;  /* 0x000000ffff157224 */ /* 0x000fe400078e001a */
[----:B------:R-:W-:Y:S02]  /*4e10*/  IMAD.MOV.U32 R20, RZ, RZ, 0x4 ;  /* 0x00000004ff147424 */ /* 0x000fe400078e00ff */
[----:B------:R-:W-:-:S07]  /*4e20*/  IMAD.MOV.U32 R25, RZ, RZ, R22 ;  /* 0x000000ffff197224 */ /* 0x000fce00078e0016 */
[----:B------:R-:W-:Y:S05]  /*4e30*/  WARPSYNC.COLLECTIVE R0, `(.L_x_48) ;  /* 0x0000000000087348 */ /* 0x000fea0003c00000 */
[----:B------:R0:W1:Y:S02]  /*4e40*/  SHFL.DOWN P3, R22, R21, R20, R23 ;  /* 0x0800001415167389 */ /* 0x0000640000060017 */
[----:B01----:R-:W-:Y:S05]  /*4e50*/  ENDCOLLECTIVE ;  /* 0x000000000000791b */ /* 0x003fea0003800000 */
.L_x_48:
[----:B------:R-:W-:Y:S02]  /*4e60*/  SEL R25, R25, RZ, !P0 ;  /* 0x000000ff19197207 */ /* 0x000fe40004000000 */
[----:B------:R-:W-:-:S03]  /*4e70*/  ISETP.NE.U32.AND P0, PT, R8, 0x65, PT ;  /* 0x000000650800780c */ /* 0x000fc60003f05070 */
[----:B------:R-:W-:Y:S01]  /*4e80*/  IMAD.X R30, R25, 0x1, R44, P1 ;  /* 0x00000001191e7824 */ /* 0x000fe200008e062c */
[----:B------:R-:W-:Y:S01]  /*4e90*/  ISETP.NE.AND.EX P0, PT, R9, RZ, PT, P0 ;  /* 0x000000ff0900720c */ /* 0x000fe20003f05300 */
[----:B------:R-:W-:Y:S02]  /*4ea0*/  VIADD R25, R31, 0x10 ;  /* 0x000000101f197836 */ /* 0x000fe40000000000 */
[----:B------:R-:W-:Y:S01]  /*4eb0*/  IMAD.MOV.U32 R21, RZ, RZ, R30 ;  /* 0x000000ffff157224 */ /* 0x000fe200078e001e */
[----:B------:R-:W-:-:S09]  /*4ec0*/  SEL R11, R22, RZ, !P2 ;  /* 0x000000ff160b7207 */ /* 0x000fd20005000000 */
[----:B------:R-:W-:Y:S05]  /*4ed0*/  WARPSYNC.COLLECTIVE R0, `(.L_x_49) ;  /* 0x0000000000087348 */ /* 0x000fea0003c00000 */
[----:B------:R0:W1:Y:S02]  /*4ee0*/  SHFL.DOWN P3, R22, R21, R20, R23 ;  /* 0x0800001415167389 */ /* 0x0000640000060017 */
[----:B01----:R-:W-:Y:S05]  /*4ef0*/  ENDCOLLECTIVE ;  /* 0x000000000000791b */ /* 0x003fea0003800000 */
.L_x_49:
[----:B------:R-:W-:Y:S01]  /*4f00*/  IADD3 R38, P1, PT, R11, R26, RZ ;  /* 0x0000001a0b267210 */ /* 0x000fe20007f3e0ff */
[----:B------:R-:W-:-:S04]  /*4f10*/  VIADD R26, R31, 0x8 ;  /* 0x000000081f1a7836 */ /* 0x000fc80000000000 */
[----:B------:R-:W-:Y:S02]  /*4f20*/  IMAD.MOV.U32 R21, RZ, RZ, R38 ;  /* 0x000000ffff157224 */ /* 0x000fe400078e0026 */
[----:B------:R-:W-:Y:S02]  /*4f30*/  IMAD.MOV.U32 R20, RZ, RZ, 0x8 ;  /* 0x00000008ff147424 */ /* 0x000fe400078e00ff */
[----:B------:R-:W-:-:S07]  /*4f40*/  IMAD.MOV.U32 R10, RZ, RZ, R22 ;  /* 0x000000ffff0a7224 */ /* 0x000fce00078e0016 */
[----:B------:R-:W-:Y:S05]  /*4f50*/  WARPSYNC.COLLECTIVE R0, `(.L_x_50) ;  /* 0x0000000000087348 */ /* 0x000fea0003c00000 */
[----:B------:R0:W1:Y:S02]  /*4f60*/  SHFL.DOWN P3, R22, R21, R20, R23 ;  /* 0x0800001415167389 */ /* 0x0000640000060017 */
[----:B01----:R-:W-:Y:S05]  /*4f70*/  ENDCOLLECTIVE ;  /* 0x000000000000791b */ /* 0x003fea0003800000 */
.L_x_50:
[----:B------:R-:W-:Y:S02]  /*4f80*/  SEL R11, R10, RZ, !P2 ;  /* 0x000000ff0a0b7207 */ /* 0x000fe40005000000 */
[----:B------:R-:W-:-:S03]  /*4f90*/  ISETP.GT.AND P2, PT, R26, R23, PT ;  /* 0x000000171a00720c */ /* 0x000fc60003f44270 */
[----:B------:R-:W-:Y:S01]  /*4fa0*/  IMAD.X R11, R11, 0x1, R30, P1 ;  /* 0x000000010b0b7824 */ /* 0x000fe200008e061e */
[----:B------:R-:W-:-:S03]  /*4fb0*/  ISETP.GT.AND P1, PT, R25, R23, PT ;  /* 0x000000171900720c */ /* 0x000fc60003f24270 */
[----:B------:R-:W-:Y:S01]  /*4fc0*/  IMAD.MOV.U32 R21, RZ, RZ, R11 ;  /* 0x000000ffff157224 */ /* 0x000fe200078e000b */
[----:B------:R-:W-:-:S09]  /*4fd0*/  SEL R29, R22, RZ, !P2 ;  /* 0x000000ff161d7207 */ /* 0x000fd20005000000 */
[----:B------:R-:W-:Y:S05]  /*4fe0*/  WARPSYNC.COLLECTIVE R0, `(.L_x_51) ;  /* 0x0000000000087348 */ /* 0x000fea0003c00000 */
[----:B------:R0:W1:Y:S02]  /*4ff0*/  SHFL.DOWN P3, R22, R21, R20, R23 ;  /* 0x0800001415167389 */ /* 0x0000640000060017 */
[----:B01----:R-:W-:Y:S05]  /*5000*/  ENDCOLLECTIVE ;  /* 0x000000000000791b */ /* 0x003fea0003800000 */
.L_x_51:
[----:B------:R-:W-:-:S05]  /*5010*/  IADD3 R29, P4, PT, R29, R38, RZ ;  /* 0x000000261d1d7210 */ /* 0x000fca0007f9e0ff */
[----:B------:R-:W-:Y:S02]  /*5020*/  IMAD.MOV.U32 R21, RZ, RZ, R29 ;  /* 0x000000ffff157224 */ /* 0x000fe400078e001d */
[----:B------:R-:W-:Y:S02]  /*5030*/  IMAD.MOV.U32 R20, RZ, RZ, 0x10 ;  /* 0x00000010ff147424 */ /* 0x000fe400078e00ff */
[----:B------:R-:W-:-:S07]  /*5040*/  IMAD.MOV.U32 R10, RZ, RZ, R22 ;  /* 0x000000ffff0a7224 */ /* 0x000fce00078e0016 */
[----:B------:R-:W-:Y:S05]  /*5050*/  WARPSYNC.COLLECTIVE R0, `(.L_x_52) ;  /* 0x0000000000087348 */ /* 0x000fea0003c00000 */
[----:B------:R0:W1:Y:S02]  /*5060*/  SHFL.DOWN P3, R22, R21, R20, R23 ;  /* 0x0800001415167389 */ /* 0x0000640000060017 */
[----:B01----:R-:W-:Y:S05]  /*5070*/  ENDCOLLECTIVE ;  /* 0x000000000000791b */ /* 0x003fea0003800000 */
.L_x_52:
[----:B------:R-:W-:-:S05]  /*5080*/  SEL R10, R10, RZ, !P2 ;  /* 0x000000ff0a0a7207 */ /* 0x000fca0005000000 */
[----:B------:R-:W-:-:S04]  /*5090*/  IMAD.X R10, R10, 0x1, R11, P4 ;  /* 0x000000010a0a7824 */ /* 0x000fc800020e060b */
[----:B------:R-:W-:Y:S02]  /*50a0*/  IMAD.MOV.U32 R21, RZ, RZ, R10 ;  /* 0x000000ffff157224 */ /* 0x000fe400078e000a */
[----:B------:R-:W-:-:S05]  /*50b0*/  IMAD.MOV.U32 R0, RZ, RZ, R22 ;  /* 0x000000ffff007224 */ /* 0x000fca00078e0016 */
[----:B------:R-:W-:Y:S01]  /*50c0*/  SEL R8, R0, RZ, !P1 ;  /* 0x000000ff00087207 */ /* 0x000fe20004800000 */
[----:B------:R-:W-:-:S03]  /*50d0*/  IMAD.MOV.U32 R0, RZ, RZ, -0x1 ;  /* 0xffffffffff007424 */ /* 0x000fc600078e00ff */
[----:B------:R-:W-:-:S13]  /*50e0*/  IADD3 R29, P2, PT, R8, R29, RZ ;  /* 0x0000001d081d7210 */ /* 0x000fda0007f5e0ff */
[----:B------:R-:W-:Y:S05]  /*50f0*/  WARPSYNC.COLLECTIVE R0, `(.L_x_53) ;  /* 0x0000000000087348 */ /* 0x000fea0003c00000 */
[----:B------:R0:W1:Y:S02]  /*5100*/  SHFL.DOWN P3, R22, R21, R20, R23 ;  /* 0x0800001415167389 */ /* 0x0000640000060017 */
[----:B01----:R-:W-:Y:S05]  /*5110*/  ENDCOLLECTIVE ;  /* 0x000000000000791b */ /* 0x003fea0003800000 */
.L_x_53:
[----:B------:R-:W0:Y:S02]  /*5120*/  LDC.64 R8, c[0x0][0x390] ;  /* 0x0000e400ff087b82 */ /* 0x000e240000000a00 */
[----:B0-----:R-:W-:Y:S05]  /*5130*/  WARPSYNC.COLLECTIVE R0, `(.L_x_54) ;  /* 0x0000000000087348 */ /* 0x001fea0003c00000 */
[----:B------:R-:W-:Y:S01]  /*5140*/  VOTE.ALL P0, P0 ;  /* 0x0000000000ff7806 */ /* 0x000fe20000000000 */
[----:B0-----:R-:W-:-:S12]  /*5150*/  ENDCOLLECTIVE ;  /* 0x000000000000791b */ /* 0x001fd80003800000 */
.L_x_54:
[----:B------:R-:W-:Y:S02]  /*5160*/  SEL R31, R22, RZ, !P1 ;  /* 0x000000ff161f7207 */ /* 0x000fe40004800000 */
[----:B------:R-:W-:-:S03]  /*5170*/  IADD3 R30, P3, PT, R8, 0x200, RZ ;  /* 0x00000200081e7810 */ /* 0x000fc60007f7e0ff */
[----:B------:R-:W-:Y:S02]  /*5180*/  IMAD.X R31, R31, 0x1, R10, P2 ;  /* 0x000000011f1f7824 */ /* 0x000fe400010e060a */
[----:B------:R-:W-:Y:S01]  /*5190*/  IMAD.X R38, RZ, RZ, R9, P3 ;  /* 0x000000ffff267224 */ /* 0x000fe200018e0609 */
[----:B------:R-:W-:Y:S07]  /*51a0*/  BRA `(.L_x_55) ;  /* 0xffffffc400847947 */ /* 0x000fee000383ffff */
.L_x_11:
[----:B------:R-:W-:Y:S01]  /*51b0*/  BSSY B1, `(.L_x_56) ;  /* 0x0000006000017945 */ /* 0x000fe20003800000 */
[----:B------:R-:W-:Y:S01]  /*51c0*/  PLOP3.LUT P0, PT, P0, PT, PT, 0x8, 0x80 ;  /* 0x000000000080781c */ /* 0x000fe2000070e170 */
[----:B------:R-:W-:-:S12]  /*51d0*/  IMAD.MOV.U32 R0, RZ, RZ, -0x1 ;  /* 0xffffffffff007424 */ /* 0x000fd800078e00ff */
[----:B------:R-:W-:Y:S05]  /*51e0*/  WARPSYNC.COLLECTIVE R0, `(.L_x_57) ;  /* 0x0000000000087348 */ /* 0x000fea0003c00000 */
[----:B------:R-:W-:Y:S01]  /*51f0*/  VOTE.ANY P0, P0 ;  /* 0x0000000000ff7806 */ /* 0x000fe20000000100 */
[----:B------:R-:W-:-:S12]  /*5200*/  ENDCOLLECTIVE ;  /* 0x000000000000791b */ /* 0x000fd80003800000 */
.L_x_57:
[----:B------:R-:W-:Y:S05]  /*5210*/  BSYNC B1 ;  /* 0x0000000000017941 */ /* 0x000fea0003800000 */
.L_x_56:
[----:B------:R-:W-:Y:S05]  /*5220*/  BRA `(.L_x_58) ;  /* 0xffffffc400907947 */ /* 0x000fea000383ffff */
.L_x_13:
[----:B------:R-:W-:Y:S01]  /*5230*/  BSSY B1, `(.L_x_59) ;  /* 0x0000006000017945 */ /* 0x000fe20003800000 */
[----:B------:R-:W-:Y:S01]  /*5240*/  PLOP3.LUT P0, PT, P0, PT, PT, 0x8, 0x80 ;  /* 0x000000000080781c */ /* 0x000fe2000070e170 */
[----:B------:R-:W-:-:S12]  /*5250*/  IMAD.MOV.U32 R0, RZ, RZ, -0x1 ;  /* 0xffffffffff007424 */ /* 0x000fd800078e00ff */
[----:B------:R-:W-:Y:S05]  /*5260*/  WARPSYNC.COLLECTIVE R0, `(.L_x_60) ;  /* 0x0000000000087348 */ /* 0x000fea0003c00000 */
[----:B------:R-:W-:Y:S01]  /*5270*/  VOTE.ANY P0, P0 ;  /* 0x0000000000ff7806 */ /* 0x000fe20000000100 */
[----:B------:R-:W-:-:S12]  /*5280*/  ENDCOLLECTIVE ;  /* 0x000000000000791b */ /* 0x000fd80003800000 */
.L_x_60:
[----:B------:R-:W-:Y:S05]  /*5290*/  BSYNC B1 ;  /* 0x0000000000017941 */ /* 0x000fea0003800000 */
.L_x_59:
[----:B------:R-:W-:Y:S05]  /*52a0*/  BRA `(.L_x_61) ;  /* 0xffffffc400987947 */ /* 0x000fea000383ffff */
.L_x_15:
[----:B------:R-:W-:Y:S01]  /*52b0*/  BSSY B1, `(.L_x_62) ;  /* 0x0000006000017945 */ /* 0x000fe20003800000 */
[----:B------:R-:W-:Y:S01]  /*52c0*/  PLOP3.LUT P0, PT, P0, PT, PT, 0x8, 0x80 ;  /* 0x000000000080781c */ /* 0x000fe2000070e170 */
[----:B------:R-:W-:-:S12]  /*52d0*/  IMAD.MOV.U32 R0, RZ, RZ, -0x1 ;  /* 0xffffffffff007424 */ /* 0x000fd800078e00ff */
[----:B------:R-:W-:Y:S05]  /*52e0*/  WARPSYNC.COLLECTIVE R0, `(.L_x_63) ;  /* 0x0000000000087348 */ /* 0x000fea0003c00000 */
[----:B------:R-:W-:Y:S01]  /*52f0*/  VOTE.ANY R0, PT, P0 ;  /* 0x0000000000007806 */ /* 0x000fe200000e0100 */
[----:B------:R-:W-:Y:S06]  /*5300*/  ENDCOLLECTIVE ;  /* 0x000000000000791b */ /* 0x000fec0003800000 */
.L_x_63:
[----:B------:R-:W-:Y:S05]  /*5310*/  BSYNC B1 ;  /* 0x0000000000017941 */ /* 0x000fea0003800000 */
.L_x_62:
[----:B------:R-:W0:Y:S01]  /*5320*/  S2R R20, SR_GEMASK ;  /* 0x0000000000147919 */ /* 0x000e220000003c00 */
[----:B------:R-:W-:Y:S01]  /*5330*/  VIADD R24, R24, 0xffffffe0 ;  /* 0xffffffe018187836 */ /* 0x000fe20000000000 */
[----:B0-----:R-:W-:Y:S01]  /*5340*/  LOP3.LUT R0, R0, 0x80000000, R20, 0xec, !PT ;  /* 0x8000000000007812 */ /* 0x001fe200078eec14 */
[----:B------:R-:W-:-:S04]  /*5350*/  IMAD.MOV.U32 R20, RZ, RZ, 0x1 ;  /* 0x00000001ff147424 */ /* 0x000fc800078e00ff */
[----:B------:R-:W-:-:S05]  /*5360*/  VIADD R21, R0, 0xffffffff ;  /* 0xffffffff00157836 */ /* 0x000fca0000000000 */
[----:B------:R-:W-:Y:S01]  /*5370*/  LOP3.LUT R22, R0, R21, RZ, 0xc, !PT ;  /* 0x0000001500167212 */ /* 0x000fe200078e0cff */
[----:B------:R-:W-:Y:S02]  /*5380*/  IMAD.MOV.U32 R21, RZ, RZ, R10 ;  /* 0x000000ffff157224 */ /* 0x000fe400078e000a */
[----:B------:R-:W-:Y:S01]  /*5390*/  IMAD.MOV.U32 R0, RZ, RZ, -0x1 ;  /* 0xffffffffff007424 */ /* 0x000fe200078e00ff */
[----:B------:R0:W1:Y:S06]  /*53a0*/  POPC R23, R22 ;  /* 0x0000001600177309 */ /* 0x00006c0000000000 */
[----:B01----:R-:W-:Y:S05]  /*53b0*/  WARPSYNC.COLLECTIVE R0, `(.L_x_64) ;  /* 0x0000000000087348 */ /* 0x003fea0003c00000 */
[----:B01----:R0:W1:Y:S02]  /*53c0*/  SHFL.DOWN P3, R22, R21, R20, R23 ;  /* 0x0800001415167389 */ /* 0x0030640000060017 */
[----:B01----:R-:W-:Y:S05]  /*53d0*/  ENDCOLLECTIVE ;  /* 0x000000000000791b */ /* 0x003fea0003800000 */
.L_x_64:
[----:B------:R-:W-:Y:S02]  /*53e0*/  IMAD.MOV.U32 R21, RZ, RZ, R11 ;  /* 0x000000ffff157224 */ /* 0x000fe400078e000b */
[----:B------:R-:W-:-:S07]  /*53f0*/  IMAD.MOV.U32 R44, RZ, RZ, R22 ;  /* 0x000000ffff2c7224 */ /* 0x000fce00078e0016 */
[----:B------:R-:W-:Y:S05]  /*5400*/  WARPSYNC.COLLECTIVE R0, `(.L_x_65) ;  /* 0x0000000000087348 */ /* 0x000fea0003c00000 */
[----:B------:R0:W1:Y:S02]  /*5410*/  SHFL.DOWN P3, R22, R21, R20, R23 ;  /* 0x0800001415167389 */ /* 0x0000640000060017 */
[----:B01----:R-:W-:Y:S05]  /*5420*/  ENDCOLLECTIVE ;  /* 0x000000000000791b */ /* 0x003fea0003800000 */
.L_x_65:
[----:B------:R-:W0:Y:S01]  /*5430*/  S2R R20, SR_LANEID ;  /* 0x0000000000147919 */ /* 0x000e220000000000 */
[----:B------:R-:W-:Y:S01]  /*5440*/  IMAD.MOV.U32 R0, RZ, RZ, R22 ;  /* 0x000000ffff007224 */ /* 0x000fe200078e0016 */
[----:B0-----:R-:W-:Y:S01]  /*5450*/  ISETP.GE.AND P0, PT, R20, R23, PT ;  /* 0x000000171400720c */ /* 0x001fe20003f06270 */
[----:B------:R-:W-:-:S03]  /*5460*/  IMAD.MOV.U32 R20, RZ, RZ, 0x2 ;  /* 0x00000002ff147424 */ /* 0x000fc600078e00ff */
[----:B------:R-:W-:Y:S02]  /*5470*/  SEL R44, R44, RZ, !P0 ;  /* 0x000000ff2c2c7207 */ /* 0x000fe40004000000 */
[----:B------:R-:W-:Y:S02]  /*5480*/  SEL R0, R0, RZ, !P0 ;  /* 0x000000ff00007207 */ /* 0x000fe40004000000 */
[----:B------:R-:W-:-:S05]  /*5490*/  IADD3 R10, P0, PT, R10, R44, RZ ;  /* 0x0000002c0a0a7210 */ /* 0x000fca0007f1e0ff */
[----:B------:R-:W-:Y:S01]  /*54a0*/  IMAD.X R11, R11, 0x1, R0, P0 ;  /* 0x000000010b0b7824 */ /* 0x000fe200000e0600 */
[----:B------:R-:W-:Y:S01]  /*54b0*/  ISETP.GT.AND P0, PT, R28, R23, PT ;  /* 0x000000171c00720c */ /* 0x000fe20003f04270 */
[----:B------:R-:W-:Y:S02]  /*54c0*/  IMAD.MOV.U32 R21, RZ, RZ, R10 ;  /* 0x000000ffff157224 */ /* 0x000fe400078e000a */
[----:B------:R-:W-:-:S10]  /*54d0*/  IMAD.MOV.U32 R0, RZ, RZ, -0x1 ;  /* 0xffffffffff007424 */ /* 0x000fd400078e00ff */
[----:B------:R-:W-:Y:S05]  /*54e0*/  WARPSYNC.COLLECTIVE R0, `(.L_x_66) ;  /* 0x0000000000087348 */ /* 0x000fea0003c00000 */
[----:B------:R0:W1:Y:S02]  /*54f0*/  SHFL.DOWN P3, R22, R21, R20, R23 ;  /* 0x0800001415167389 */ /* 0x0000640000060017 */
[----:B01----:R-:W-:Y:S05]  /*5500*/  ENDCOLLECTIVE ;  /* 0x000000000000791b */ /* 0x003fea0003800000 */
.L_x_66:
        /* <DEDUP_REMOVED lines=8> */
.L_x_67:
[----:B------:R-:W-:Y:S02]  /*5590*/  IMAD.MOV.U32 R21, RZ, RZ, R10 ;  /* 0x000000ffff157224 */ /* 0x000fe400078e000a */
[----:B------:R-:W-:Y:S01]  /*55a0*/  IMAD.MOV.U32 R20, RZ, RZ, 0x4 ;  /* 0x00000004ff147424 */ /* 0x000fe200078e00ff */
[----:B------:R-:W-:Y:S02]  /*55b0*/  SEL R22, R22, RZ, !P0 ;  /* 0x000000ff16167207 */ /* 0x000fe40004000000 */
[----:B------:R-:W-:-:S03]  /*55c0*/  ISETP.GT.AND P0, PT, R27, R23, PT ;  /* 0x000000171b00720c */ /* 0x000fc60003f04270 */
[----:B------:R-:W-:-:S10]  /*55d0*/  IMAD.X R11, R22, 0x1, R11, P1 ;  /* 0x00000001160b7824 */ /* 0x000fd400008e060b */
[----:B------:R-:W-:Y:S05]  /*55e0*/  WARPSYNC.COLLECTIVE R0, `(.L_x_68) ;  /* 0x0000000000087348 */ /* 0x000fea0003c00000 */
[----:B------:R0:W1:Y:S02]  /*55f0*/  SHFL.DOWN P3, R22, R21, R20, R23 ;  /* 0x0800001415167389 */ /* 0x0000640000060017 */
[----:B01----:R-:W-:Y:S05]  /*5600*/  ENDCOLLECTIVE ;  /* 0x000000000000791b */ /* 0x003fea0003800000 */
.L_x_68:
[----:B------:R-:W-:Y:S01]  /*5610*/  IMAD.MOV.U32 R21, RZ, RZ, R11 ;  /* 0x000000ffff157224 */ /* 0x000fe200078e000b */
[----:B------:R-:W-:-:S04]  /*5620*/  SEL R22, R22, RZ, !P0 ;  /* 0x000000ff16167207 */ /* 0x000fc80004000000 */
[----:B------:R-:W-:-:S13]  /*5630*/  IADD3 R44, P1, PT, R22, R10, RZ ;  /* 0x0000000a162c7210 */ /* 0x000fda0007f3e0ff */
[----:B------:R-:W-:Y:S05]  /*5640*/  WARPSYNC.COLLECTIVE R0, `(.L_x_69) ;  /* 0x0000000000087348 */ /* 0x000fea0003c00000 */
[----:B------:R0:W1:Y:S02]  /*5650*/  SHFL.DOWN P3, R22, R21, R20, R23 ;  /* 0x0800001415167389 */ /* 0x0000640000060017 */
[----:B01----:R-:W-:Y:S05]  /*5660*/  ENDCOLLECTIVE ;  /* 0x000000000000791b */ /* 0x003fea0003800000 */
.L_x_69:
[----:B------:R-:W-:Y:S02]  /*5670*/  IMAD.MOV.U32 R21, RZ, RZ, R44 ;  /* 0x000000ffff157224 */ /* 0x000fe400078e002c */
[----:B------:R-:W-:Y:S02]  /*5680*/  IMAD.MOV.U32 R20, RZ, RZ, 0x8 ;  /* 0x00000008ff147424 */ /* 0x000fe400078e00ff */
[----:B------:R-:W-:-:S05]  /*5690*/  IMAD.MOV.U32 R0, RZ, RZ, R22 ;  /* 0x000000ffff007224 */ /* 0x000fca00078e0016 */
[----:B------:R-:W-:Y:S01]  /*56a0*/  SEL R10, R0, RZ, !P0 ;  /* 0x000000ff000a7207 */ /* 0x000fe20004000000 */
[----:B------:R-:W-:Y:S01]  /*56b0*/  IMAD.MOV.U32 R0, RZ, RZ, -0x1 ;  /* 0xffffffffff007424 */ /* 0x000fe200078e00ff */
[----:B------:R-:W-:-:S03]  /*56c0*/  ISETP.GT.AND P0, PT, R26, R23, PT ;  /* 0x000000171a00720c */ /* 0x000fc60003f04270 */
[----:B------:R-:W-:-:S10]  /*56d0*/  IMAD.X R10, R10, 0x1, R11, P1 ;  /* 0x000000010a0a7824 */ /* 0x000fd400008e060b */
[----:B------:R-:W-:Y:S05]  /*56e0*/  WARPSYNC.COLLECTIVE R0, `(.L_x_70) ;  /* 0x0000000000087348 */ /* 0x000fea0003c00000 */
[----:B------:R0:W1:Y:S02]  /*56f0*/  SHFL.DOWN P3, R22, R21, R20, R23 ;  /* 0x0800001415167389 */ /* 0x0000640000060017 */
[----:B01----:R-:W-:Y:S05]  /*5700*/  ENDCOLLECTIVE ;  /* 0x000000000000791b */ /* 0x003fea0003800000 */
.L_x_70:
[----:B------:R-:W-:Y:S01]  /*5710*/  IMAD.MOV.U32 R21, RZ, RZ, R10 ;  /* 0x000000ffff157224 */ /* 0x000fe200078e000a */
[----:B------:R-:W-:-:S07]  /*5720*/  SEL R11, R22, RZ, !P0 ;  /* 0x000000ff160b7207 */ /* 0x000fce0004000000 */
[----:B------:R-:W-:Y:S05]  /*5730*/  WARPSYNC.COLLECTIVE R0, `(.L_x_71) ;  /* 0x0000000000087348 */ /* 0x000fea0003c00000 */
[----:B------:R0:W1:Y:S02]  /*5740*/  SHFL.DOWN P3, R22, R21, R20, R23 ;  /* 0x0800001415167389 */ /* 0x0000640000060017 */
[----:B01----:R-:W-:Y:S05]  /*5750*/  ENDCOLLECTIVE ;  /* 0x000000000000791b */ /* 0x003fea0003800000 */
.L_x_71:
[----:B------:R-:W-:-:S05]  /*5760*/  IADD3 R11, P1, PT, R11, R44, RZ ;  /* 0x0000002c0b0b7210 */ /* 0x000fca0007f3e0ff */
        /* <DEDUP_REMOVED lines=10> */
.L_x_72:
[----:B------:R-:W-:Y:S02]  /*5810*/  IMAD.MOV.U32 R21, RZ, RZ, R10 ;  /* 0x000000ffff157224 */ /* 0x000fe400078e000a */
[----:B------:R-:W-:-:S07]  /*5820*/  IMAD.MOV.U32 R44, RZ, RZ, R22 ;  /* 0x000000ffff2c7224 */ /* 0x000fce00078e0016 */
[----:B------:R-:W-:Y:S05]  /*5830*/  WARPSYNC.COLLECTIVE R0, `(.L_x_73) ;  /* 0x0000000000087348 */ /* 0x000fea0003c00000 */
[----:B------:R0:W1:Y:S02]  /*5840*/  SHFL.DOWN P3, R22, R21, R20, R23 ;  /* 0x0800001415167389 */ /* 0x0000640000060017 */
[----:B01----:R-:W-:Y:S05]  /*5850*/  ENDCOLLECTIVE ;  /* 0x000000000000791b */ /* 0x003fea0003800000 */
.L_x_73:
[----:B------:R-:W-:-:S04]  /*5860*/  SEL R44, R44, RZ, !P0 ;  /* 0x000000ff2c2c7207 */ /* 0x000fc80004000000 */
[----:B------:R-:W-:Y:S01]  /*5870*/  IADD3 R29, P2, P1, R44, R11, R29 ;  /* 0x0000000b2c1d7210 */ /* 0x000fe2000795e01d */
[----:B------:R-:W-:-:S05]  /*5880*/  IMAD.MOV.U32 R0, RZ, RZ, R22 ;  /* 0x000000ffff007224 */ /* 0x000fca00078e0016 */
[----:B------:R-:W-:Y:S01]  /*5890*/  SEL R11, R0, RZ, !P0 ;  /* 0x000000ff000b7207 */ /* 0x000fe20004000000 */
[----:B------:R-:W-:Y:S01]  /*58a0*/  IMAD.MOV.U32 R0, RZ, RZ, -0x1 ;  /* 0xffffffffff007424 */ /* 0x000fe200078e00ff */
[----:B------:R-:W-:Y:S02]  /*58b0*/  ISETP.NE.U32.AND P0, PT, R8, 0x65, PT ;  /* 0x000000650800780c */ /* 0x000fe40003f05070 */
[----:B------:R-:W-:Y:S02]  /*58c0*/  IADD3.X R31, PT, PT, R11, R10, R31, P2, P1 ;  /* 0x0000000a0b1f7210 */ /* 0x000fe400017e241f */
[----:B------:R-:W-:-:S13]  /*58d0*/  ISETP.NE.AND.EX P0, PT, R9, RZ, PT, P0 ;  /* 0x000000ff0900720c */ /* 0x000fda0003f05300 */
[----:B------:R-:W-:Y:S05]  /*58e0*/  WARPSYNC.COLLECTIVE R0, `(.L_x_74) ;  /* 0x0000000000087348 */ /* 0x000fea0003c00000 */
[----:B------:R-:W-:Y:S01]  /*58f0*/  VOTE.ALL P0, P0 ;  /* 0x0000000000ff7806 */ /* 0x000fe20000000000 */
[----:B------:R-:W-:-:S12]  /*5900*/  ENDCOLLECTIVE ;  /* 0x000000000000791b */ /* 0x000fd80003800000 */
.L_x_74:
[----:B------:R-:W-:Y:S05]  /*5910*/  BRA `(.L_x_75) ;  /* 0xffffffc000c87947 */ /* 0x000fea000383ffff */
.L_x_22:
[----:B------:R-:W-:Y:S01]  /*5920*/  BSSY B0, `(.L_x_76) ;  /* 0x0000006000007945 */ /* 0x000fe20003800000 */
[----:B------:R-:W-:Y:S01]  /*5930*/  PLOP3.LUT P0, PT, P0, PT, PT, 0x8, 0x80 ;  /* 0x000000000080781c */ /* 0x000fe2000070e170 */
[----:B------:R-:W-:-:S12]  /*5940*/  IMAD.MOV.U32 R0, RZ, RZ, -0x1 ;  /* 0xffffffffff007424 */ /* 0x000fd800078e00ff */
[----:B------:R-:W-:Y:S05]  /*5950*/  WARPSYNC.COLLECTIVE R0, `(.L_x_77) ;  /* 0x0000000000087348 */ /* 0x000fea0003c00000 */
[----:B------:R-:W-:Y:S01]  /*5960*/  VOTE.ANY P0, P0 ;  /* 0x0000000000ff7806 */ /* 0x000fe20000000100 */
[----:B------:R-:W-:-:S12]  /*5970*/  ENDCOLLECTIVE ;  /* 0x000000000000791b */ /* 0x000fd80003800000 */
.L_x_77:
[----:B------:R-:W-:Y:S05]  /*5980*/  BSYNC B0 ;  /* 0x0000000000007941 */ /* 0x000fea0003800000 */
.L_x_76:
[----:B------:R-:W-:Y:S05]  /*5990*/  BRA `(.L_x_78) ;  /* 0xffffffdc00c07947 */ /* 0x000fea000383ffff */
.L_x_24:
[----:B------:R-:W-:Y:S01]  /*59a0*/  BSSY B0, `(.L_x_79) ;  /* 0x0000006000007945 */ /* 0x000fe20003800000 */
[----:B------:R-:W-:Y:S01]  /*59b0*/  PLOP3.LUT P0, PT, P0, PT, PT, 0x8, 0x80 ;  /* 0x000000000080781c */ /* 0x000fe2000070e170 */
[----:B------:R-:W-:-:S12]  /*59c0*/  IMAD.MOV.U32 R0, RZ, RZ, -0x1 ;  /* 0xffffffffff007424 */ /* 0x000fd800078e00ff */
[----:B------:R-:W-:Y:S05]  /*59d0*/  WARPSYNC.COLLECTIVE R0, `(.L_x_80) ;  /* 0x0000000000087348 */ /* 0x000fea0003c00000 */
[----:B------:R-:W-:Y:S01]  /*59e0*/  VOTE.ANY P0, P0 ;  /* 0x0000000000ff7806 */ /* 0x000fe20000000100 */
[----:B------:R-:W-:-:S12]  /*59f0*/  ENDCOLLECTIVE ;  /* 0x000000000000791b */ /* 0x000fd80003800000 */
.L_x_80:
[----:B------:R-:W-:Y:S05]  /*5a00*/  BSYNC B0 ;  /* 0x0000000000007941 */ /* 0x000fea0003800000 */
.L_x_79:
[----:B------:R-:W-:Y:S05]  /*5a10*/  BRA `(.L_x_81) ;  /* 0xffffffdc00c87947 */ /* 0x000fea000383ffff */
.L_x_26:
[----:B------:R-:W0:Y:S01]  /*5a20*/  S2R R44, SR_GEMASK ;  /* 0x00000000002c7919 */ /* 0x000e220000003c00 */
[----:B------:R-:W-:Y:S01]  /*5a30*/  BSSY B0, `(.L_x_82) ;  /* 0x0000006000007945 */ /* 0x000fe20003800000 */
[----:B------:R-:W-:Y:S01]  /*5a40*/  PLOP3.LUT P0, PT, P0, PT, PT, 0x8, 0x80 ;  /* 0x000000000080781c */ /* 0x000fe2000070e170 */
[----:B------:R-:W-:-:S12]  /*5a50*/  IMAD.MOV.U32 R0, RZ, RZ, -0x1 ;  /* 0xffffffffff007424 */ /* 0x000fd800078e00ff */
[----:B0-----:R-:W-:Y:S05]  /*5a60*/  WARPSYNC.COLLECTIVE R0, `(.L_x_83) ;  /* 0x0000000000087348 */ /* 0x001fea0003c00000 */
[----:B------:R-:W-:Y:S01]  /*5a70*/  VOTE.ANY R0, PT, P0 ;  /* 0x0000000000007806 */ /* 0x000fe200000e0100 */
[----:B0-----:R-:W-:Y:S06]  /*5a80*/  ENDCOLLECTIVE ;  /* 0x000000000000791b */ /* 0x001fec0003800000 */
.L_x_83:
[----:B------:R-:W-:Y:S05]  /*5a90*/  BSYNC B0 ;  /* 0x0000000000007941 */ /* 0x000fea0003800000 */
.L_x_82:
[----:B------:R-:W-:Y:S01]  /*5aa0*/  LOP3.LUT R0, R0, 0x80000000, R44, 0xec, !PT ;  /* 0x8000000000007812 */ /* 0x000fe200078eec2c */
[----:B------:R-:W-:-:S04]  /*5ab0*/  IMAD.MOV.U32 R20, RZ, RZ, 0x1 ;  /* 0x00000001ff147424 */ /* 0x000fc800078e00ff */
[----:B------:R-:W-:-:S05]  /*5ac0*/  VIADD R21, R0, 0xffffffff ;  /* 0xffffffff00157836 */ /* 0x000fca0000000000 */
[----:B------:R-:W-:Y:S01]  /*5ad0*/  LOP3.LUT R26, R0, R21, RZ, 0xc, !PT ;  /* 0x00000015001a7212 */ /* 0x000fe200078e0cff */
[----:B------:R-:W-:Y:S02]  /*5ae0*/  IMAD.MOV.U32 R21, RZ, RZ, R18 ;  /* 0x000000ffff157224 */ /* 0x000fe400078e0012 */
[----:B------:R-:W-:Y:S01]  /*5af0*/  IMAD.MOV.U32 R0, RZ, RZ, -0x1 ;  /* 0xffffffffff007424 */ /* 0x000fe200078e00ff */
[----:B------:R0:W1:Y:S06]  /*5b00*/  POPC R23, R26 ;  /* 0x0000001a00177309 */ /* 0x00006c0000000000 */
[----:B01----:R-:W-:Y:S05]  /*5b10*/  WARPSYNC.COLLECTIVE R0, `(.L_x_84) ;  /* 0x0000000000087348 */ /* 0x003fea0003c00000 */
[----:B-1----:R1:W2:Y:S02]  /*5b20*/  SHFL.DOWN P3, R22, R21, R20, R23 ;  /* 0x0800001415167389 */ /* 0x0022a40000060017 */
[----:B012---:R-:W-:Y:S05]  /*5b30*/  ENDCOLLECTIVE ;  /* 0x000000000000791b */ /* 0x007fea0003800000 */
.L_x_84:
[----:B------:R-:W-:Y:S01]  /*5b40*/  ISETP.GE.AND P0, PT, R45, R23, PT ;  /* 0x000000172d00720c */ /* 0x000fe20003f06270 */
[----:B------:R-:W-:Y:S02]  /*5b50*/  IMAD.MOV.U32 R21, RZ, RZ, R19 ;  /* 0x000000ffff157224 */ /* 0x000fe400078e0013 */
[----:B------:R-:W-:-:S10]  /*5b60*/  IMAD.MOV.U32 R25, RZ, RZ, R22 ;  /* 0x000000ffff197224 */ /* 0x000fd400078e0016 */
[----:B------:R-:W-:Y:S05]  /*5b70*/  WARPSYNC.COLLECTIVE R0, `(.L_x_85) ;  /* 0x0000000000087348 */ /* 0x000fea0003c00000 */
[----:B------:R0:W1:Y:S02]  /*5b80*/  SHFL.DOWN P3, R22, R21, R20, R23 ;  /* 0x0800001415167389 */ /* 0x0000640000060017 */
[----:B01----:R-:W-:Y:S05]  /*5b90*/  ENDCOLLECTIVE ;  /* 0x000000000000791b */ /* 0x003fea0003800000 */
.L_x_85:
[----:B------:R-:W-:Y:S01]  /*5ba0*/  SEL R25, R25, RZ, !P0 ;  /* 0x000000ff19197207 */ /* 0x000fe20004000000 */
[----:B------:R-:W-:Y:S01]  /*5bb0*/  IMAD.MOV.U32 R20, RZ, RZ, 0x2 ;  /* 0x00000002ff147424 */ /* 0x000fe200078e00ff */
[----:B------:R-:W-:Y:S02]  /*5bc0*/  SEL R27, R22, RZ, !P0 ;  /* 0x000000ff161b7207 */ /* 0x000fe40004000000 */
[----:B------:R-:W-:Y:S01]  /*5bd0*/  IADD3 R26, P0, PT, R18, R25, RZ ;  /* 0x00000019121a7210 */ /* 0x000fe20007f1e0ff */
[----:B------:R-:W-:-:S04]  /*5be0*/  VIADD R18, R45, 0x2 ;  /* 0x000000022d127836 */ /* 0x000fc80000000000 */
[----:B------:R-:W-:Y:S02]  /*5bf0*/  IMAD.MOV.U32 R21, RZ, RZ, R26 ;  /* 0x000000ffff157224 */ /* 0x000fe400078e001a */
[----:B------:R-:W-:Y:S01]  /*5c00*/  IMAD.X R30, R19, 0x1, R27, P0 ;  /* 0x00000001131e7824 */ /* 0x000fe200000e061b */
[----:B------:R-:W-:-:S13]  /*5c10*/  ISETP.GT.AND P0, PT, R18, R23, PT ;  /* 0x000000171200720c */ /* 0x000fda0003f04270 */
[----:B------:R-:W-:Y:S05]  /*5c20*/  WARPSYNC.COLLECTIVE R0, `(.L_x_86) ;  /* 0x0000000000087348 */ /* 0x000fea0003c00000 */
[----:B------:R0:W1:Y:S02]  /*5c30*/  SHFL.DOWN P3, R22, R21, R20, R23 ;  /* 0x0800001415167389 */ /* 0x0000640000060017 */
[----:B01----:R-:W-:Y:S05]  /*5c40*/  ENDCOLLECTIVE ;  /* 0x000000000000791b */ /* 0x003fea0003800000 */
.L_x_86:
[----:B------:R-:W-:Y:S02]  /*5c50*/  IMAD.MOV.U32 R21, RZ, RZ, R30 ;  /* 0x000000ffff157224 */ /* 0x000fe400078e001e */
[----:B------:R-:W-:-:S07]  /*5c60*/  IMAD.MOV.U32 R25, RZ, RZ, R22 ;  /* 0x000000ffff197224 */ /* 0x000fce00078e0016 */
[----:B------:R-:W-:Y:S05]  /*5c70*/  WARPSYNC.COLLECTIVE R0, `(.L_x_87) ;  /* 0x0000000000087348 */ /* 0x000fea0003c00000 */
[----:B------:R0:W1:Y:S02]  /*5c80*/  SHFL.DOWN P3, R22, R21, R20, R23 ;  /* 0x0800001415167389 */ /* 0x0000640000060017 */
[----:B01----:R-:W-:Y:S05]  /*5c90*/  ENDCOLLECTIVE ;  /* 0x000000000000791b */ /* 0x003fea0003800000 */
.L_x_87:
[----:B------:R-:W-:-:S04]  /*5ca0*/  SEL R19, R25, RZ, !P0 ;  /* 0x000000ff19137207 */ /* 0x000fc80004000000 */
[----:B------:R-:W-:Y:S01]  /*5cb0*/  IADD3 R19, P2, PT, R19, R26, RZ ;  /* 0x0000001a13137210 */ /* 0x000fe20007f5e0ff */
[----:B------:R-:W-:-:S04]  /*5cc0*/  VIADD R26, R45, 0x4 ;  /* 0x000000042d1a7836 */ /* 0x000fc80000000000 */
[----:B------:R-:W-:Y:S02]  /*5cd0*/  IMAD.MOV.U32 R21, RZ, RZ, R19 ;  /* 0x000000ffff157224 */ /* 0x000fe400078e0013 */
[----:B------:R-:W-:Y:S01]  /*5ce0*/  IMAD.MOV.U32 R20, RZ, RZ, 0x4 ;  /* 0x00000004ff147424 */ /* 0x000fe200078e00ff */
[----:B------:R-:W-:-:S07]  /*5cf0*/  SEL R25, R22, RZ, !P0 ;  /* 0x000000ff16197207 */ /* 0x000fce0004000000 */
[----:B------:R-:W-:Y:S05]  /*5d00*/  WARPSYNC.COLLECTIVE R0, `(.L_x_88) ;  /* 0x0000000000087348 */ /* 0x000fea0003c00000 */
[----:B------:R0:W1:Y:S02]  /*5d10*/  SHFL.DOWN P3, R22, R21, R20, R23 ;  /* 0x0800001415167389 */ /* 0x0000640000060017 */
[----:B01----:R-:W-:Y:S05]  /*5d20*/  ENDCOLLECTIVE ;  /* 0x000000000000791b */ /* 0x003fea0003800000 */
.L_x_88:
[----:B------:R-:W-:Y:S01]  /*5d30*/  ISETP.GT.AND P0, PT, R26, R23, PT ;  /* 0x000000171a00720c */ /* 0x000fe20003f04270 */
[----:B------:R-:W-:-:S04]  /*5d40*/  IMAD.X R18, R25, 0x1, R30, P2 ;  /* 0x0000000119127824 */ /* 0x000fc800010e061e */
[----:B------:R-:W-:Y:S02]  /*5d50*/  IMAD.MOV.U32 R21, RZ, RZ, R18 ;  /* 0x000000ffff157224 */ /* 0x000fe400078e0012 */
[----:B------:R-:W-:-:S07]  /*5d60*/  IMAD.MOV.U32 R25, RZ, RZ, R22 ;  /* 0x000000ffff197224 */ /* 0x000fce00078e0016 */
[----:B------:R-:W-:Y:S05]  /*5d70*/  WARPSYNC.COLLECTIVE R0, `(.L_x_89) ;  /* 0x0000000000087348 */ /* 0x000fea0003c00000 */
[----:B------:R0:W1:Y:S02]  /*5d80*/  SHFL.DOWN P3, R22, R21, R20, R23 ;  /* 0x0800001415167389 */ /* 0x0000640000060017 */
[----:B01----:R-:W-:Y:S05]  /*5d90*/  ENDCOLLECTIVE ;  /* 0x000000000000791b */ /* 0x003fea0003800000 */
.L_x_89:
[----:B------:R-:W-:-:S04]  /*5da0*/  SEL R26, R25, RZ, !P0 ;  /* 0x000000ff191a7207 */ /* 0x000fc80004000000 */
[----:B------:R-:W-:-:S05]  /*5db0*/  IADD3 R25, P2, PT, R26, R19, RZ ;  /* 0x000000131a197210 */ /* 0x000fca0007f5e0ff */
[----:B------:R-:W-:Y:S02]  /*5dc0*/  IMAD.MOV.U32 R21, RZ, RZ, R25 ;  /* 0x000000ffff157224 */ /* 0x000fe400078e0019 */
[----:B------:R-:W-:Y:S01]  /*5dd0*/  IMAD.MOV.U32 R20, RZ, RZ, 0x8 ;  /* 0x00000008ff147424 */ /* 0x000fe200078e00ff */
[----:B------:R-:W-:-:S07]  /*5de0*/  SEL R19, R22, RZ, !P0 ;  /* 0x000000ff16137207 */ /* 0x000fce0004000000 */
[----:B------:R-:W-:Y:S05]  /*5df0*/  WARPSYNC.COLLECTIVE R0, `(.L_x_90) ;  /* 0x0000000000087348 */ /* 0x000fea0003c00000 */
[----:B------:R0:W1:Y:S02]  /*5e00*/  SHFL.DOWN P3, R22, R21, R20, R23 ;  /* 0x0800001415167389 */ /* 0x0000640000060017 */
[----:B01----:R-:W-:Y:S05]  /*5e10*/  ENDCOLLECTIVE ;  /* 0x000000000000791b */ /* 0x003fea0003800000 */
.L_x_90:
[----:B------:R-:W-:Y:S02]  /*5e20*/  IMAD.X R26, R19, 0x1, R18, P2 ;  /* 0x00000001131a7824 */ /* 0x000fe400010e0612 */
[----:B------:R-:W-:-:S05]  /*5e30*/  VIADD R18, R45, 0x8 ;  /* 0x000000082d127836 */ /* 0x000fca0000000000 */
[----:B------:R-:W-:Y:S01]  /*5e40*/  ISETP.GT.AND P0, PT, R18, R23, PT ;  /* 0x000000171200720c */ /* 0x000fe20003f04270 */
[----:B------:R-:W-:Y:S02]  /*5e50*/  IMAD.MOV.U32 R21, RZ, RZ, R26 ;  /* 0x000000ffff157224 */ /* 0x000fe400078e001a */
[----:B------:R-:W-:-:S10]  /*5e60*/  IMAD.MOV.U32 R27, RZ, RZ, R22 ;  /* 0x000000ffff1b7224 */ /* 0x000fd400078e0016 */
[----:B------:R-:W-:Y:S05]  /*5e70*/  WARPSYNC.COLLECTIVE R0, `(.L_x_91) ;  /* 0x0000000000087348 */ /* 0x000fea0003c00000 */
[----:B------:R0:W1:Y:S02]  /*5e80*/  SHFL.DOWN P3, R22, R21, R20, R23 ;  /* 0x0800001415167389 */ /* 0x0000640000060017 */
[----:B01----:R-:W-:Y:S05]  /*5e90*/  ENDCOLLECTIVE ;  /* 0x000000000000791b */ /* 0x003fea0003800000 */
.L_x_91:
        /* <DEDUP_REMOVED lines=8> */
.L_x_92:
[----:B------:R-:W-:Y:S01]  /*5f20*/  ISETP.NE.U32.AND P0, PT, R16, 0x65, PT ;  /* 0x000000651000780c */ /* 0x000fe20003f05070 */
[----:B------:R-:W-:Y:S02]  /*5f30*/  VIADD R16, R45, 0x10 ;  /* 0x000000102d107836 */ /* 0x000fe40000000000 */
[----:B------:R-:W-:Y:S01]  /*5f40*/  IMAD.X R30, R19, 0x1, R26, P2 ;  /* 0x00000001131e7824 */ /* 0x000fe200010e061a */
[----:B------:R-:W-:Y:S02]  /*5f50*/  ISETP.NE.AND.EX P0, PT, R17, RZ, PT, P0 ;  /* 0x000000ff1100720c */ /* 0x000fe40003f05300 */
[----:B------:R-:W-:Y:S01]  /*5f60*/  ISETP.GT.AND P2, PT, R16, R23, PT ;  /* 0x000000171000720c */ /* 0x000fe20003f44270 */
[----:B------:R-:W-:Y:S02]  /*5f70*/  IMAD.MOV.U32 R21, RZ, RZ, R30 ;  /* 0x000000ffff157224 */ /* 0x000fe400078e001e */
[----:B------:R-:W-:-:S10]  /*5f80*/  IMAD.MOV.U32 R19, RZ, RZ, R22 ;  /* 0x000000ffff137224 */ /* 0x000fd400078e0016 */
[----:B------:R-:W-:Y:S05]  /*5f90*/  WARPSYNC.COLLECTIVE R0, `(.L_x_93) ;  /* 0x0000000000087348 */ /* 0x000fea0003c00000 */
[----:B------:R0:W1:Y:S02]  /*5fa0*/  SHFL.DOWN P3, R22, R21, R20, R23 ;  /* 0x0800001415167389 */ /* 0x0000640000060017 */
[----:B01----:R-:W-:Y:S05]  /*5fb0*/  ENDCOLLECTIVE ;  /* 0x000000000000791b */ /* 0x003fea0003800000 */
.L_x_93:
[----:B------:R-:W0:Y:S01]  /*5fc0*/  LDCU.64 UR8, c[0x0][0x390] ;  /* 0x00007200ff0877ac */ /* 0x000e220008000a00 */
[----:B------:R-:W-:Y:S01]  /*5fd0*/  SEL R19, R19, RZ, !P2 ;  /* 0x000000ff13137207 */ /* 0x000fe20005000000 */
[----:B0-----:R-:W-:-:S04]  /*5fe0*/  UIADD3 UR8, UP0, UPT, UR8, 0x200, URZ ;  /* 0x0000020008087890 */ /* 0x001fc8000ff1e0ff */
[----:B------:R-:W-:Y:S01]  /*5ff0*/  UIADD3.X UR9, UPT, UPT, URZ, UR9, URZ, UP0, !UPT ;  /* 0x00000009ff097290 */ /* 0x000fe200087fe4ff */
[----:B------:R-:W-:Y:S01]  /*6000*/  IADD3 R25, P3, PT, R19, R18, RZ ;  /* 0x0000001213197210 */ /* 0x000fe20007f7e0ff */
[----:B------:R-:W-:Y:S01]  /*6010*/  IMAD.U32 R26, RZ, RZ, UR8 ;  /* 0x00000008ff1a7e24 */ /* 0x000fe2000f8e00ff */
[----:B------:R-:W-:-:S03]  /*6020*/  SEL R17, R22, RZ, !P2 ;  /* 0x000000ff16117207 */ /* 0x000fc60005000000 */
[----:B------:R-:W-:-:S08]  /*6030*/  IMAD.U32 R27, RZ, RZ, UR9 ;  /* 0x00000009ff1b7e24 */ /* 0x000fd0000f8e00ff */
[----:B------:R-:W-:Y:S05]  /*6040*/  WARPSYNC.COLLECTIVE R0, `(.L_x_94) ;  /* 0x0000000000087348 */ /* 0x000fea0003c00000 */
[----:B------:R-:W-:Y:S01]  /*6050*/  VOTE.ALL P0, P0 ;  /* 0x0000000000ff7806 */ /* 0x000fe20000000000 */
[----:B------:R-:W-:-:S12]  /*6060*/  ENDCOLLECTIVE ;  /* 0x000000000000791b */ /* 0x000fd80003800000 */
.L_x_94:
[----:B------:R-:W-:Y:S01]  /*6070*/  IMAD.X R30, R17, 0x1, R30, P3 ;  /* 0x00000001111e7824 */ /* 0x000fe200018e061e */
[----:B------:R-:W-:Y:S06]  /*6080*/  BRA `(.L_x_95) ;  /* 0xffffffdc00147947 */ /* 0x000fec000383ffff */
.L_x_28:
[----:B------:R-:W-:Y:S01]  /*6090*/  BSSY B0, `(.L_x_96) ;  /* 0x0000006000007945 */ /* 0x000fe20003800000 */
[----:B------:R-:W-:Y:S01]  /*60a0*/  PLOP3.LUT P0, PT, P0, PT, PT, 0x8, 0x80 ;  /* 0x000000000080781c */ /* 0x000fe2000070e170 */
[----:B------:R-:W-:-:S12]  /*60b0*/  IMAD.MOV.U32 R0, RZ, RZ, -0x1 ;  /* 0xffffffffff007424 */ /* 0x000fd800078e00ff */
[----:B------:R-:W-:Y:S05]  /*60c0*/  WARPSYNC.COLLECTIVE R0, `(.L_x_97) ;  /* 0x0000000000087348 */ /* 0x000fea0003c00000 */
[----:B------:R-:W-:Y:S01]  /*60d0*/  VOTE.ANY P0, P0 ;  /* 0x0000000000ff7806 */ /* 0x000fe20000000100 */
[----:B------:R-:W-:-:S12]  /*60e0*/  ENDCOLLECTIVE ;  /* 0x000000000000791b */ /* 0x000fd80003800000 */
.L_x_97:
[----:B------:R-:W-:Y:S05]  /*60f0*/  BSYNC B0 ;  /* 0x0000000000007941 */ /* 0x000fea0003800000 */
.L_x_96:
[----:B------:R-:W-:Y:S05]  /*6100*/  BRA `(.L_x_98) ;  /* 0xffffffdc00187947 */ /* 0x000fea000383ffff */
.L_x_30:
[----:B------:R-:W-:Y:S01]  /*6110*/  BSSY B0, `(.L_x_99) ;  /* 0x0000006000007945 */ /* 0x000fe20003800000 */
[----:B------:R-:W-:Y:S01]  /*6120*/  PLOP3.LUT P0, PT, P0, PT, PT, 0x8, 0x80 ;  /* 0x000000000080781c */ /* 0x000fe2000070e170 */
[----:B------:R-:W-:-:S12]  /*6130*/  IMAD.MOV.U32 R0, RZ, RZ, -0x1 ;  /* 0xffffffffff007424 */ /* 0x000fd800078e00ff */
[----:B------:R-:W-:Y:S05]  /*6140*/  WARPSYNC.COLLECTIVE R0, `(.L_x_100) ;  /* 0x0000000000087348 */ /* 0x000fea0003c00000 */
[----:B------:R-:W-:Y:S01]  /*6150*/  VOTE.ANY P0, P0 ;  /* 0x0000000000ff7806 */ /* 0x000fe20000000100 */
[----:B------:R-:W-:-:S12]  /*6160*/  ENDCOLLECTIVE ;  /* 0x000000000000791b */ /* 0x000fd80003800000 */
.L_x_100:
[----:B------:R-:W-:Y:S05]  /*6170*/  BSYNC B0 ;  /* 0x0000000000007941 */ /* 0x000fea0003800000 */
.L_x_99:
[----:B------:R-:W-:Y:S05]  /*6180*/  BRA `(.L_x_101) ;  /* 0xffffffdc00207947 */ /* 0x000fea000383ffff */
.L_x_32:
[----:B------:R-:W-:Y:S01]  /*6190*/  BSSY B0, `(.L_x_102) ;  /* 0x0000006000007945 */ /* 0x000fe20003800000 */
[----:B------:R-:W-:Y:S01]  /*61a0*/  PLOP3.LUT P0, PT, P0, PT, PT, 0x8, 0x80 ;  /* 0x000000000080781c */ /* 0x000fe2000070e170 */
[----:B------:R-:W-:-:S12]  /*61b0*/  IMAD.MOV.U32 R0, RZ, RZ, -0x1 ;  /* 0xffffffffff007424 */ /* 0x000fd800078e00ff */
[----:B------:R-:W-:Y:S05]  /*61c0*/  WARPSYNC.COLLECTIVE R0, `(.L_x_103) ;  /* 0x0000000000087348 */ /* 0x000fea0003c00000 */
[----:B------:R-:W-:Y:S01]  /*61d0*/  VOTE.ANY R0, PT, P0 ;  /* 0x0000000000007806 */ /* 0x000fe200000e0100 */
[----:B------:R-:W-:Y:S06]  /*61e0*/  ENDCOLLECTIVE ;  /* 0x000000000000791b */ /* 0x000fec0003800000 */
.L_x_103:
[----:B------:R-:W-:Y:S05]  /*61f0*/  BSYNC B0 ;  /* 0x0000000000007941 */ /* 0x000fea0003800000 */
.L_x_102:
[----:B------:R-:W-:Y:S01]  /*6200*/  LOP3.LUT R0, R0, 0x80000000, R44, 0xec, !PT ;  /* 0x8000000000007812 */ /* 0x000fe200078eec2c */
[----:B------:R-:W-:Y:S02]  /*6210*/  IMAD.MOV.U32 R20, RZ, RZ, 0x1 ;  /* 0x00000001ff147424 */ /* 0x000fe400078e00ff */
[----:B------:R-:W-:Y:S02]  /*6220*/  VIADD R24, R24, 0xffffffe0 ;  /* 0xffffffe018187836 */ /* 0x000fe40000000000 */
        /* <DEDUP_REMOVED lines=8> */
.L_x_104:
[----:B------:R-:W-:Y:S01]  /*62b0*/  ISETP.GE.AND P0, PT, R45, R23, PT ;  /* 0x000000172d00720c */ /* 0x000fe20003f06270 */
[----:B------:R-:W-:Y:S02]  /*62c0*/  IMAD.MOV.U32 R21, RZ, RZ, R19 ;  /* 0x000000ffff157224 */ /* 0x000fe400078e0013 */
[----:B------:R-:W-:-:S10]  /*62d0*/  IMAD.MOV.U32 R43, RZ, RZ, R22 ;  /* 0x000000ffff2b7224 */ /* 0x000fd400078e0016 */
[----:B------:R-:W-:Y:S05]  /*62e0*/  WARPSYNC.COLLECTIVE R0, `(.L_x_105) ;  /* 0x0000000000087348 */ /* 0x000fea0003c00000 */
[----:B------:R0:W1:Y:S02]  /*62f0*/  SHFL.DOWN P3, R22, R21, R20, R23 ;  /* 0x0800001415167389 */ /* 0x0000640000060017 */
[----:B01----:R-:W-:Y:S05]  /*6300*/  ENDCOLLECTIVE ;  /* 0x000000000000791b */ /* 0x003fea0003800000 */
.L_x_105:
[----:B------:R-:W-:Y:S01]  /*6310*/  SEL R43, R43, RZ, !P0 ;  /* 0x000000ff2b2b7207 */ /* 0x000fe20004000000 */
[----:B------:R-:W-:Y:S01]  /*6320*/  IMAD.MOV.U32 R20, RZ, RZ, 0x2 ;  /* 0x00000002ff147424 */ /* 0x000fe200078e00ff */
[----:B------:R-:W-:Y:S02]  /*6330*/  SEL R22, R22, RZ, !P0 ;  /* 0x000000ff16167207 */ /* 0x000fe40004000000 */
[----:B------:R-:W-:-:S05]  /*6340*/  IADD3 R18, P0, PT, R18, R43, RZ ;  /* 0x0000002b12127210 */ /* 0x000fca0007f1e0ff */
[----:B------:R-:W-:Y:S02]  /*6350*/  IMAD.X R19, R19, 0x1, R22, P0 ;  /* 0x0000000113137824 */ /* 0x000fe400000e0616 */
[----:B------:R-:W-:Y:S02]  /*6360*/  VIADD R22, R45, 0x2 ;  /* 0x000000022d167836 */ /* 0x000fe40000000000 */
[----:B------:R-:W-:-:S03]  /*6370*/  IMAD.MOV.U32 R21, RZ, RZ, R18 ;  /* 0x000000ffff157224 */ /* 0x000fc600078e0012 */
[----:B------:R-:W-:-:S13]  /*6380*/  ISETP.GT.AND P0, PT, R22, R23, PT ;  /* 0x000000171600720c */ /* 0x000fda0003f04270 */
[----:B------:R-:W-:Y:S05]  /*6390*/  WARPSYNC.COLLECTIVE R0, `(.L_x_106) ;  /* 0x0000000000087348 */ /* 0x000fea0003c00000 */
[----:B------:R0:W1:Y:S02]  /*63a0*/  SHFL.DOWN P3, R22, R21, R20, R23 ;  /* 0x0800001415167389 */ /* 0x0000640000060017 */
[----:B01----:R-:W-:Y:S05]  /*63b0*/  ENDCOLLECTIVE ;  /* 0x000000000000791b */ /* 0x003fea0003800000 */
.L_x_106:
[----:B------:R-:W-:Y:S01]  /*63c0*/  IMAD.MOV.U32 R21, RZ, RZ, R19 ;  /* 0x000000ffff157224 */ /* 0x000fe200078e0013 */
[----:B------:R-:W-:-:S07]  /*63d0*/  SEL R43, R22, RZ, !P0 ;  /* 0x000000ff162b7207 */ /* 0x000fce0004000000 */
[----:B------:R-:W-:Y:S05]  /*63e0*/  WARPSYNC.COLLECTIVE R0, `(.L_x_107) ;  /* 0x0000000000087348 */ /* 0x000fea0003c00000 */
[----:B------:R0:W1:Y:S02]  /*63f0*/  SHFL.DOWN P3, R22, R21, R20, R23 ;  /* 0x0800001415167389 */ /* 0x0000640000060017 */
[----:B01----:R-:W-:Y:S05]  /*6400*/  ENDCOLLECTIVE ;  /* 0x000000000000791b */ /* 0x003fea0003800000 */
.L_x_107:
[----:B------:R-:W-:-:S05]  /*6410*/  IADD3 R18, P2, PT, R43, R18, RZ ;  /* 0x000000122b127210 */ /* 0x000fca0007f5e0ff */
[----:B------:R-:W-:Y:S02]  /*6420*/  IMAD.MOV.U32 R21, RZ, RZ, R18 ;  /* 0x000000ffff157224 */ /* 0x000fe400078e0012 */
[----:B------:R-:W-:Y:S02]  /*6430*/  IMAD.MOV.U32 R20, RZ, RZ, 0x4 ;  /* 0x00000004ff147424 */ /* 0x000fe400078e00ff */
[----:B------:R-:W-:-:S05]  /*6440*/  IMAD.MOV.U32 R43, RZ, RZ, R22 ;  /* 0x000000ffff2b7224 */ /* 0x000fca00078e0016 */
[----:B------:R-:W-:-:S05]  /*6450*/  SEL R22, R43, RZ, !P0 ;  /* 0x000000ff2b167207 */ /* 0x000fca0004000000 */
[----:B------:R-:W-:Y:S02]  /*6460*/  IMAD.X R43, R22, 0x1, R19, P2 ;  /* 0x00000001162b7824 */ /* 0x000fe400010e0613 */
[----:B------:R-:W-:-:S05]  /*6470*/  VIADD R22, R45, 0x4 ;  /* 0x000000042d167836 */ /* 0x000fca0000000000 */
[----:B------:R-:W-:-:S13]  /*6480*/  ISETP.GT.AND P0, PT, R22, R23, PT ;  /* 0x000000171600720c */ /* 0x000fda0003f04270 */
[----:B------:R-:W-:Y:S05]  /*6490*/  WARPSYNC.COLLECTIVE R0, `(.L_x_108) ;  /* 0x0000000000087348 */ /* 0x000fea0003c00000 */
[----:B------:R0:W1:Y:S02]  /*64a0*/  SHFL.DOWN P3, R22, R21, R20, R23 ;  /* 0x0800001415167389 */ /* 0x0000640000060017 */
[----:B01----:R-:W-:Y:S05]  /*64b0*/  ENDCOLLECTIVE ;  /* 0x000000000000791b */ /* 0x003fea0003800000 */
.L_x_108:
        /* <DEDUP_REMOVED lines=8> */
.L_x_109:
[----:B------:R-:W-:Y:S02]  /*6540*/  IMAD.MOV.U32 R21, RZ, RZ, R18 ;  /* 0x000000ffff157224 */ /* 0x000fe400078e0012 */
[----:B------:R-:W-:Y:S01]  /*6550*/  IMAD.MOV.U32 R20, RZ, RZ, 0x8 ;  /* 0x00000008ff147424 */ /* 0x000fe200078e00ff */
[----:B------:R-:W-:-:S05]  /*6560*/  SEL R22, R22, RZ, !P0 ;  /* 0x000000ff16167207 */ /* 0x000fca0004000000 */
[----:B------:R-:W-:Y:S02]  /*6570*/  IMAD.X R43, R22, 0x1, R43, P2 ;  /* 0x00000001162b7824 */ /* 0x000fe400010e062b */
[----:B------:R-:W-:-:S05]  /*6580*/  VIADD R22, R45, 0x8 ;  /* 0x000000082d167836 */ /* 0x000fca0000000000 */
[----:B------:R-:W-:-:S13]  /*6590*/  ISETP.GT.AND P0, PT, R22, R23, PT ;  /* 0x000000171600720c */ /* 0x000fda0003f04270 */
[----:B------:R-:W-:Y:S05]  /*65a0*/  WARPSYNC.COLLECTIVE R0, `(.L_x_110) ;  /* 0x0000000000087348 */ /* 0x000fea0003c00000 */
[----:B------:R0:W1:Y:S02]  /*65b0*/  SHFL.DOWN P3, R22, R21, R20, R23 ;  /* 0x0800001415167389 */ /* 0x0000640000060017 */
[----:B01----:R-:W-:Y:S05]  /*65c0*/  ENDCOLLECTIVE ;  /* 0x000000000000791b */ /* 0x003fea0003800000 */
.L_x_110:
[----:B------:R-:W-:Y:S02]  /*65d0*/  IMAD.MOV.U32 R21, RZ, RZ, R43 ;  /* 0x000000ffff157224 */ /* 0x000fe400078e002b */
[----:B------:R-:W-:-:S07]  /*65e0*/  IMAD.MOV.U32 R19, RZ, RZ, R22 ;  /* 0x000000ffff137224 */ /* 0x000fce00078e0016 */
[----:B------:R-:W-:Y:S05]  /*65f0*/  WARPSYNC.COLLECTIVE R0, `(.L_x_111) ;  /* 0x0000000000087348 */ /* 0x000fea0003c00000 */
[----:B------:R0:W1:Y:S02]  /*6600*/  SHFL.DOWN P3, R22, R21, R20, R23 ;  /* 0x0800001415167389 */ /* 0x0000640000060017 */
[----:B01----:R-:W-:Y:S05]  /*6610*/  ENDCOLLECTIVE ;  /* 0x000000000000791b */ /* 0x003fea0003800000 */
.L_x_111:
[----:B------:R-:W-:-:S04]  /*6620*/  SEL R19, R19, RZ, !P0 ;  /* 0x000000ff13137207 */ /* 0x000fc80004000000 */
[----:B------:R-:W-:-:S05]  /*6630*/  IADD3 R18, P2, PT, R19, R18, RZ ;  /* 0x0000001213127210 */ /* 0x000fca0007f5e0ff */
[----:B------:R-:W-:Y:S02]  /*6640*/  IMAD.MOV.U32 R21, RZ, RZ, R18 ;  /* 0x000000ffff157224 */ /* 0x000fe400078e0012 */
[----:B------:R-:W-:Y:S01]  /*6650*/  IMAD.MOV.U32 R20, RZ, RZ, 0x10 ;  /* 0x00000010ff147424 */ /* 0x000fe200078e00ff */
[----:B------:R-:W-:Y:S02]  /*6660*/  SEL R22, R22, RZ, !P0 ;  /* 0x000000ff16167207 */ /* 0x000fe40004000000 */
[----:B------:R-:W-:-:S03]  /*6670*/  ISETP.NE.U32.AND P0, PT, R16, 0x65, PT ;  /* 0x000000651000780c */ /* 0x000fc60003f05070 */
[----:B------:R-:W-:Y:S01]  /*6680*/  IMAD.X R43, R22, 0x1, R43, P2 ;  /* 0x00000001162b7824 */ /* 0x000fe200010e062b */
[----:B------:R-:W-:-:S13]  /*6690*/  ISETP.NE.AND.EX P0, PT, R17, RZ, PT, P0 ;  /* 0x000000ff1100720c */ /* 0x000fda0003f05300 */
[----:B------:R-:W-:Y:S05]  /*66a0*/  WARPSYNC.COLLECTIVE R0, `(.L_x_112) ;  /* 0x0000000000087348 */ /* 0x000fea0003c00000 */
[----:B------:R0:W1:Y:S02]  /*66b0*/  SHFL.DOWN P3, R22, R21, R20, R23 ;  /* 0x0800001415167389 */ /* 0x0000640000060017 */
[----:B01----:R-:W-:Y:S05]  /*66c0*/  ENDCOLLECTIVE ;  /* 0x000000000000791b */ /* 0x003fea0003800000 */
.L_x_112:
[----:B------:R-:W-:Y:S02]  /*66d0*/  IMAD.MOV.U32 R21, RZ, RZ, R43 ;  /* 0x000000ffff157224 */ /* 0x000fe400078e002b */
[----:B------:R-:W-:Y:S02]  /*66e0*/  IMAD.MOV.U32 R19, RZ, RZ, R22 ;  /* 0x000000ffff137224 */ /* 0x000fe400078e0016 */
[----:B------:R-:W-:-:S05]  /*66f0*/  VIADD R22, R45, 0x10 ;  /* 0x000000102d167836 */ /* 0x000fca0000000000 */
[----:B------:R-:W-:-:S13]  /*6700*/  ISETP.GT.AND P2, PT, R22, R23, PT ;  /* 0x000000171600720c */ /* 0x000fda0003f44270 */
[----:B------:R-:W-:Y:S05]  /*6710*/  WARPSYNC.COLLECTIVE R0, `(.L_x_113) ;  /* 0x0000000000087348 */ /* 0x000fea0003c00000 */
[----:B------:R0:W1:Y:S02]  /*6720*/  SHFL.DOWN P3, R22, R21, R20, R23 ;  /* 0x0800001415167389 */ /* 0x0000640000060017 */
[----:B01----:R-:W-:Y:S05]  /*6730*/  ENDCOLLECTIVE ;  /* 0x000000000000791b */ /* 0x003fea0003800000 */
.L_x_113:
[----:B------:R-:W-:Y:S05]  /*6740*/  WARPSYNC.COLLECTIVE R0, `(.L_x_114) ;  /* 0x0000000000087348 */ /* 0x000fea0003c00000 */
[----:B------:R-:W-:Y:S01]  /*6750*/  VOTE.ALL P0, P0 ;  /* 0x0000000000ff7806 */ /* 0x000fe20000000000 */
[----:B------:R-:W-:-:S12]  /*6760*/  ENDCOLLECTIVE ;  /* 0x000000000000791b */ /* 0x000fd80003800000 */
.L_x_114:
[----:B------:R-:W-:-:S04]  /*6770*/  SEL R19, R19, RZ, !P2 ;  /* 0x000000ff13137207 */ /* 0x000fc80005000000 */
[----:B------:R-:W-:Y:S02]  /*6780*/  IADD3 R25, P3, P4, R19, R18, R25 ;  /* 0x0000001213197210 */ /* 0x000fe40007c7e019 */
[----:B------:R-:W-:-:S04]  /*6790*/  SEL R22, R22, RZ, !P2 ;  /* 0x000000ff16167207 */ /* 0x000fc80005000000 */
[----:B------:R-:W-:Y:S01]  /*67a0*/  IADD3.X R30, PT, PT, R22, R43, R30, P3, P4 ;  /* 0x0000002b161e7210 */ /* 0x000fe20001fe841e */
[----:B------:R-:W-:Y:S06]  /*67b0*/  BRA `(.L_x_115) ;  /* 0xffffffd800687947 */ /* 0x000fec000383ffff */
.L_x_116:
[----:B------:R-:W-:-:S00]  /*67c0*/  BRA `(.L_x_116) ;  /* 0xfffffffc00fc7947 */ /* 0x000fc0000383ffff */
[----:B------:R-:W-:-:S00]  /*67d0*/  NOP ;  /* 0x0000000000007918 */ /* 0x000fc00000000000 */
        /* <DEDUP_REMOVED lines=10> */
.L_x_248:


//--------------------- .text._ZN3cub18CUB_300001_SM_10006detail4scan16DeviceScanKernelINS2_10policy_hubIyyyjN4cuda3std3__44plusIvEEE10Policy1000EN6thrust24THRUST_300001_SM_1000_NS6detail15normal_iteratorINSD_10device_ptrIyEEEESI_NS0_13ScanTileStateIyLb1EEES9_NS0_8NullTypeEjyLb0ESL_EEvT0_T1_T2_iT3_T4_T5_ --------------------------
	.section	.text._ZN3cub18CUB_300001_SM_10006detail4scan16DeviceScanKernelINS2_10policy_hubIyyyjN4cuda3std3__44plusIvEEE10Policy1000EN6thrust24THRUST_300001_SM_1000_NS6detail15normal_iteratorINSD_10device_ptrIyEEEESI_NS0_13ScanTileStateIyLb1EEES9_NS0_8NullTypeEjyLb0ESL_EEvT0_T1_T2_iT3_T4_T5_,"ax",@progbits
	.align	128
        .global         _ZN3cub18CUB_300001_SM_10006detail4scan16DeviceScanKernelINS2_10policy_hubIyyyjN4cuda3std3__44plusIvEEE10Policy1000EN6thrust24THRUST_300001_SM_1000_NS6detail15normal_iteratorINSD_10device_ptrIyEEEESI_NS0_13ScanTileStateIyLb1EEES9_NS0_8NullTypeEjyLb0ESL_EEvT0_T1_T2_iT3_T4_T5_
        .type           _ZN3cub18CUB_300001_SM_10006detail4scan16DeviceScanKernelINS2_10policy_hubIyyyjN4cuda3std3__44plusIvEEE10Policy1000EN6thrust24THRUST_300001_SM_1000_NS6detail15normal_iteratorINSD_10device_ptrIyEEEESI_NS0_13ScanTileStateIyLb1EEES9_NS0_8NullTypeEjyLb0ESL_EEvT0_T1_T2_iT3_T4_T5_,@function
        .size           _ZN3cub18CUB_300001_SM_10006detail4scan16DeviceScanKernelINS2_10policy_hubIyyyjN4cuda3std3__44plusIvEEE10Policy1000EN6thrust24THRUST_300001_SM_1000_NS6detail15normal_iteratorINSD_10device_ptrIyEEEESI_NS0_13ScanTileStateIyLb1EEES9_NS0_8NullTypeEjyLb0ESL_EEvT0_T1_T2_iT3_T4_T5_,(.L_x_249 - _ZN3cub18CUB_300001_SM_10006detail4scan16DeviceScanKernelINS2_10policy_hubIyyyjN4cuda3std3__44plusIvEEE10Policy1000EN6thrust24THRUST_300001_SM_1000_NS6detail15normal_iteratorINSD_10device_ptrIyEEEESI_NS0_13ScanTileStateIyLb1EEES9_NS0_8NullTypeEjyLb0ESL_EEvT0_T1_T2_iT3_T4_T5_)
        .other          _ZN3cub18CUB_300001_SM_10006detail4scan16DeviceScanKernelINS2_10policy_hubIyyyjN4cuda3std3__44plusIvEEE10Policy1000EN6thrust24THRUST_300001_SM_1000_NS6detail15normal_iteratorINSD_10device_ptrIyEEEESI_NS0_13ScanTileStateIyLb1EEES9_NS0_8NullTypeEjyLb0ESL_EEvT0_T1_T2_iT3_T4_T5_,@"STO_CUDA_ENTRY STV_DEFAULT"
_ZN3cub18CUB_300001_SM_10006detail4scan16DeviceScanKernelINS2_10policy_hubIyyyjN4cuda3std3__44plusIvEEE10Policy1000EN6thrust24THRUST_300001_SM_1000_NS6detail15normal_iteratorINSD_10device_ptrIyEEEESI_NS0_13ScanTileStateIyLb1EEES9_NS0_8NullTypeEjyLb0ESL_EEvT0_T1_T2_iT3_T4_T5_:
.text._ZN3cub18CUB_300001_SM_10006detail4scan16DeviceScanKernelINS2_10policy_hubIyyyjN4cuda3std3__44plusIvEEE10Policy1000EN6thrust24THRUST_300001_SM_1000_NS6detail15normal_iteratorINSD_10device_ptrIyEEEESI_NS0_13ScanTileStateIyLb1EEES9_NS0_8NullTypeEjyLb0ESL_EEvT0_T1_T2_iT3_T4_T5_:
[----:B------:R-:W0:Y:S08]  /*0000*/  LDC R1, c[0x0][0x37c] ;  /* 0x0000df00ff017b82 */ /* 0x000e300000000800 */
[----:B------:R-:W1:Y:S01]  /*0010*/  S2UR UR10, SR_CTAID.X ;  /* 0x00000000000a79c3 */ /* 0x000e620000002500 */
[----:B------:R-:W2:Y:S01]  /*0020*/  LDCU UR4, c[0x0][0x3a0] ;  /* 0x00007400ff0477ac */ /* 0x000ea20008000800 */
[----:B0-----:R-:W-:Y:S01]  /*0030*/  VIADD R1, R1, 0xfffffff0 ;  /* 0xfffffff001017836 */ /* 0x001fe20000000000 */
[----:B------:R-:W0:Y:S05]  /*0040*/  LDCU.64 UR8, c[0x0][0x358] ;  /* 0x00006b00ff0877ac */ /* 0x000e2a0008000a00 */
[----:B------:R-:W1:Y:S02]  /*0050*/  LDC R0, c[0x0][0x398] ;  /* 0x0000e600ff007b82 */ /* 0x000e640000000800 */
[----:B-1----:R-:W-:-:S04]  /*0060*/  VIADD R30, R0, UR10 ;  /* 0x0000000a001e7c36 */ /* 0x002fc80008000000 */
[----:B------:R-:W-:-:S05]  /*0070*/  IMAD R3, R30, 0x11e0, RZ ;  /* 0x000011e01e037824 */ /* 0x000fca00078e02ff */
[----:B--2---:R-:W-:-:S04]  /*0080*/  IADD3 R0, PT, PT, -R3, UR4, RZ ;  /* 0x0000000403007c10 */ /* 0x004fc8000fffe1ff */
[----:B------:R-:W-:-:S13]  /*0090*/  ISETP.GE.U32.AND P0, PT, R0, 0x11e1, PT ;  /* 0x000011e10000780c */ /* 0x000fda0003f06070 */
[----:B0-----:R-:W-:Y:S05]  /*00a0*/  @!P0 BRA `(.L_x_117) ;  /* 0x0000002800208947 */ /* 0x001fea0003800000 */
[----:B------:R-:W0:Y:S01]  /*00b0*/  S2R R27, SR_TID.X ;  /* 0x00000000001b7919 */ /* 0x000e220000002100 */
[----:B------:R-:W1:Y:S01]  /*00c0*/  LDCU.64 UR4, c[0x0][0x380] ;  /* 0x00007000ff0477ac */ /* 0x000e620008000a00 */
[C---:B0-----:R-:W-:Y:S02]  /*00d0*/  LOP3.LUT R0, R27.reuse, 0x1f, RZ, 0xc0, !PT ;  /* 0x0000001f1b007812 */ /* 0x041fe400078ec0ff */
[----:B------:R-:W-:-:S05]  /*00e0*/  LOP3.LUT R5, R27, 0x3e0, RZ, 0xc0, !PT ;  /* 0x000003e01b057812 */ /* 0x000fca00078ec0ff */
[----:B------:R-:W-:-:S05]  /*00f0*/  IMAD R0, R5, 0xb, R0 ;  /* 0x0000000b05007824 */ /* 0x000fca00078e0200 */
[----:B------:R-:W-:-:S05]  /*0100*/  IADD3 R0, P0, PT, R3, R0, RZ ;  /* 0x0000000003007210 */ /* 0x000fca0007f1e0ff */
[----:B------:R-:W-:Y:S01]  /*0110*/  IMAD.X R3, RZ, RZ, RZ, P0 ;  /* 0x000000ffff037224 */ /* 0x000fe200000e06ff */
[----:B-1----:R-:W-:-:S04]  /*0120*/  LEA R2, P0, R0, UR4, 0x3 ;  /* 0x0000000400027c11 */ /* 0x002fc8000f8018ff */
[----:B------:R-:W-:-:S05]  /*0130*/  LEA.HI.X R3, R0, UR5, R3, 0x3, P0 ;  /* 0x0000000500037c11 */ /* 0x000fca00080f1c03 */
[----:B------:R-:W2:Y:S04]  /*0140*/  LDG.E.64 R4, desc[UR8][R2.64] ;  /* 0x0000000802047981 */ /* 0x000ea8000c1e1b00 */
        /* <DEDUP_REMOVED lines=14> */
[----:B------:R-:W-:Y:S01]  /*0230*/  ISETP.NE.AND P0, PT, R30, RZ, PT ;  /* 0x000000ff1e00720c */ /* 0x000fe20003f05270 */
        /* <DEDUP_REMOVED lines=29> */
[----:B-1----:R-:W-:Y:S05]  /*0410*/  @P0 BRA `(.L_x_119) ;  /* 0x0000000800240947 */ /* 0x002fea0003800000 */
[----:B--23--:R-:W-:Y:S01]  /*0420*/  IADD3 R35, P0, P1, R38, R40, R42 ;  /* 0x0000002826237210 */ /* 0x00cfe2000791e02a */
[----:B------:R1:W-:Y:S03]  /*0430*/  STL [R1+0x8], R0 ;  /* 0x0000080001007387 */ /* 0x0003e60000100800 */
[----:B0---4-:R-:W-:Y:S01]  /*0440*/  IADD3 R35, P2, P3, R32, R36, R35 ;  /* 0x0000002420237210 */ /* 0x011fe20007b5e023 */
[----:B------:R-:W-:Y:S01]  /*0450*/  STL [R1+0xc], R43 ;  /* 0x00000c2b01007387 */ /* 0x000fe20000100800 */
[----:B------:R-:W-:Y:S02]  /*0460*/  IADD3.X R13, PT, PT, R39, R41, R43, P0, P1 ;  /* 0x00000029270d7210 */ /* 0x000fe400007e242b */
[----:B------:R-:W-:Y:S02]  /*0470*/  IADD3 R35, P0, P1, R2, R28, R35 ;  /* 0x0000001c02237210 */ /* 0x000fe4000791e023 */
[----:B------:R-:W-:-:S02]  /*0480*/  IADD3.X R13, PT, PT, R33, R37, R13, P2, P3 ;  /* 0x00000025210d7210 */ /* 0x000fc400017e640d */
[----:B-1----:R-:W-:Y:S02]  /*0490*/  SHF.R.U32.HI R0, RZ, 0x5, R27 ;  /* 0x00000005ff007819 */ /* 0x002fe4000001161b */
        /* <DEDUP_REMOVED lines=35> */
[----:B------:R-:W-:-:S04]  /*06d0*/  SEL R30, R31, R30, P0 ;  /* 0x0000001e1f1e7207 */ /* 0x000fc80000000000 */
[----:B------:R-:W-:Y:S02]  /*06e0*/  SEL R31, R13, R12, P0 ;  /* 0x0000000c0d1f7207 */ /* 0x000fe40000000000 */
[----:B------:R-:W-:-:S03]  /*06f0*/  ISETP.NE.AND P0, PT, R45, RZ, PT ;  /* 0x000000ff2d00720c */ /* 0x000fc60003f05270 */
[----:B------:R-:W-:Y:S01]  /*0700*/  @!P1 STS.64 [R44+0x20], R30 ;  /* 0x0000201e2c009388 */ /* 0x000fe20000000a00 */
[----:B------:R-:W-:Y:S01]  /*0710*/  BAR.SYNC.DEFER_BLOCKING 0x0 ;  /* 0x0000000000007b1d */ /* 0x000fe20000010000 */
[----:B------:R-:W-:-:S05]  /*0720*/  ISETP.NE.AND P1, PT, R0, 0x2, PT ;  /* 0x000000020000780c */ /* 0x000fca0003f25270 */
        /* <DEDUP_REMOVED lines=10> */
[----:B------:R-:W-:Y:S01]  /*07d0*/  IADD3 R35, P2, PT, R30, -R35, RZ ;  /* 0x800000231e237210 */ /* 0x000fe20007f5e0ff */
[----:B------:R-:W0:Y:S01]  /*07e0*/  LDS.128 R24, [UR4+0x60] ;  /* 0x00006004ff187984 */ /* 0x000e220008000c00 */
[----:B------:R-:W-:Y:S02]  /*07f0*/  IADD3 R30, P3, PT, R14, R12, RZ ;  /* 0x0000000c0e1e7210 */ /* 0x000fe40007f7e0ff */
[----:B------:R-:W-:Y:S01]  /*0800*/  ISETP.NE.AND P1, PT, R0, 0x3, PT ;  /* 0x000000030000780c */ /* 0x000fe20003f25270 */
[----:B------:R-:W-:Y:S02]  /*0810*/  IMAD.X R31, R31, 0x1, ~R34, P2 ;  /* 0x000000011f1f7824 */ /* 0x000fe400010e0e22 */
[----:B------:R-:W-:Y:S01]  /*0820*/  IMAD.X R34, R15, 0x1, R44, P3 ;  /* 0x000000010f227824 */ /* 0x000fe200018e062c */
[----:B------:R-:W-:-:S02]  /*0830*/  SEL R45, R12, R45, !P1 ;  /* 0x0000002d0c2d7207 */ /* 0x000fc40004800000 */
[----:B------:R-:W-:Y:S01]  /*0840*/  SEL R44, R44, R43, !P1 ;  /* 0x0000002b2c2c7207 */ /* 0x000fe20004800000 */
[----:B------:R-:W1:Y:S01]  /*0850*/  LDS.128 R12, [UR4+0x70] ;  /* 0x00007004ff0c7984 */ /* 0x000e620008000c00 */
[C---:B------:R-:W-:Y:S02]  /*0860*/  ISETP.NE.AND P3, PT, R0.reuse, 0x4, PT ;  /* 0x000000040000780c */ /* 0x040fe40003f65270 */
[----:B------:R-:W-:Y:S01]  /*0870*/  ISETP.NE.AND P1, PT, R0, 0x5, PT ;  /* 0x000000050000780c */ /* 0x000fe20003f25270 */
[----:B------:R4:W5:Y:S01]  /*0880*/  LDL.LU R43, [R1+0xc] ;  /* 0x00000c00012b7983 */ /* 0x0009620000300800 */
[----:B------:R-:W-:Y:S02]  /*0890*/  SEL R45, R30, R45, !P3 ;  /* 0x0000002d1e2d7207 */ /* 0x000fe40005800000 */
[----:B--2---:R-:W-:Y:S01]  /*08a0*/  IADD3 R30, P2, PT, R16, R30, RZ ;  /* 0x0000001e101e7210 */ /* 0x004fe20007f5e0ff */
[----:B------:R4:W5:Y:S03]  /*08b0*/  LDL.LU R0, [R1+0x8] ;  /* 0x0000080001007983 */ /* 0x0009660000300800 */
[----:B------:R-:W-:Y:S01]  /*08c0*/  SEL R45, R30, R45, !P1 ;  /* 0x0000002d1e2d7207 */ /* 0x000fe20004800000 */
[----:B------:R-:W-:Y:S01]  /*08d0*/  IMAD.X R16, R17, 0x1, R34, P2 ;  /* 0x0000000111107824 */ /* 0x000fe200010e0622 */
[----:B------:R-:W-:Y:S01]  /*08e0*/  IADD3 R30, P5, PT, R18, R30, RZ ;  /* 0x0000001e121e7210 */ /* 0x000fe20007fbe0ff */
[----:B------:R-:W2:Y:S04]  /*08f0*/  S2R R17, SR_TID.X ;  /* 0x0000000000117919 */ /* 0x000ea80000002100 */
[----:B------:R-:W-:Y:S01]  /*0900*/  IMAD.X R19, R19, 0x1, R16, P5 ;  /* 0x0000000113137824 */ /* 0x000fe200028e0610 */
[----:B--2---:R-:W-:-:S04]  /*0910*/  SHF.R.U32.HI R17, RZ, 0x5, R17 ;  /* 0x00000005ff117819 */ /* 0x004fc80000011611 */
[----:B------:R-:W-:Y:S02]  /*0920*/  ISETP.NE.AND P2, PT, R17, 0x6, PT ;  /* 0x000000061100780c */ /* 0x000fe40003f45270 */
[----:B------:R-:W-:Y:S02]  /*0930*/  SEL R17, R34, R44, !P3 ;  /* 0x0000002c22117207 */ /* 0x000fe40005800000 */
[----:B------:R-:W2:Y:S01]  /*0940*/  S2R R44, SR_TID.X ;  /* 0x00000000002c7919 */ /* 0x000ea20000002100 */
[----:B------:R-:W-:Y:S02]  /*0950*/  SEL R45, R30, R45, !P2 ;  /* 0x0000002d1e2d7207 */ /* 0x000fe40005000000 */
[----:B---3--:R-:W-:Y:S02]  /*0960*/  IADD3 R30, P3, PT, R20, R30, RZ ;  /* 0x0000001e141e7210 */ /* 0x008fe40007f7e0ff */
[----:B------:R-:W-:-:S03]  /*0970*/  SEL R16, R16, R17, !P1 ;  /* 0x0000001110107207 */ /* 0x000fc60004800000 */
[----:B------:R-:W-:Y:S01]  /*0980*/  IMAD.X R21, R21, 0x1, R19, P3 ;  /* 0x0000000115157824 */ /* 0x000fe200018e0613 */
[----:B------:R-:W-:Y:S02]  /*0990*/  SEL R16, R19, R16, !P2 ;  /* 0x0000001013107207 */ /* 0x000fe40005000000 */
[----:B--2---:R-:W-:-:S04]  /*09a0*/  SHF.R.U32.HI R44, RZ, 0x5, R44 ;  /* 0x00000005ff2c7819 */ /* 0x004fc8000001162c */
[C---:B------:R-:W-:Y:S02]  /*09b0*/  ISETP.NE.AND P4, PT, R44.reuse, 0x7, PT ;  /* 0x000000072c00780c */ /* 0x040fe40003f85270 */
[----:B------:R-:W-:Y:S02]  /*09c0*/  ISETP.NE.AND P1, PT, R44, 0x8, PT ;  /* 0x000000082c00780c */ /* 0x000fe40003f25270 */
[----:B------:R-:W-:Y:S02]  /*09d0*/  SEL R45, R30, R45, !P4 ;  /* 0x0000002d1e2d7207 */ /* 0x000fe40006000000 */
[----:B------:R-:W-:Y:S02]  /*09e0*/  IADD3 R30, P5, PT, R22, R30, RZ ;  /* 0x0000001e161e7210 */ /* 0x000fe40007fbe0ff */
[----:B------:R-:W-:Y:S02]  /*09f0*/  ISETP.NE.AND P2, PT, R44, 0x9, PT ;  /* 0x000000092c00780c */ /* 0x000fe40003f45270 */
[----:B------:R-:W-:Y:S01]  /*0a00*/  SEL R18, R30, R45, !P1 ;  /* 0x0000002d1e127207 */ /* 0x000fe20004800000 */
[----:B------:R-:W-:Y:S01]  /*0a10*/  IMAD.X R23, R23, 0x1, R21, P5 ;  /* 0x0000000117177824 */ /* 0x000fe200028e0615 */
[----:B0-----:R-:W-:-:S02]  /*0a20*/  IADD3 R19, P3, PT, R24, R30, RZ ;  /* 0x0000001e18137210 */ /* 0x001fc40007f7e0ff */
[----:B------:R-:W-:Y:S02]  /*0a30*/  SEL R20, R21, R16, !P4 ;  /* 0x0000001015147207 */ /* 0x000fe40006000000 */
[----:B------:R-:W-:Y:S01]  /*0a40*/  SEL R16, R19, R18, !P2 ;  /* 0x0000001213107207 */ /* 0x000fe20005000000 */
[----:B------:R-:W-:Y:S01]  /*0a50*/  IMAD.X R25, R25, 0x1, R23, P3 ;  /* 0x0000000119197824 */ /* 0x000fe200018e0617 */
[----:B------:R-:W-:Y:S02]  /*0a60*/  SEL R18, R23, R20, !P1 ;  /* 0x0000001417127207 */ /* 0x000fe40004800000 */
[C---:B------:R-:W-:Y:S02]  /*0a70*/  ISETP.NE.AND P5, PT, R44.reuse, 0xa, PT ;  /* 0x0000000a2c00780c */ /* 0x040fe40003fa5270 */
[C---:B------:R-:W-:Y:S02]  /*0a80*/  ISETP.NE.AND P3, PT, R44.reuse, 0xb, PT ;  /* 0x0000000b2c00780c */ /* 0x040fe40003f65270 */
[----:B------:R-:W-:-:S02]  /*0a90*/  ISETP.NE.AND P1, PT, R44, 0xc, PT ;  /* 0x0000000c2c00780c */ /* 0x000fc40003f25270 */
[----:B------:R-:W0:Y:S01]  /*0aa0*/  S2R R44, SR_TID.X ;  /* 0x00000000002c7919 */ /* 0x000e220000002100 */
[----:B------:R-:W-:Y:S02]  /*0ab0*/  IADD3 R19, P4, PT, R26, R19, RZ ;  /* 0x000000131a137210 */ /* 0x000fe40007f9e0ff */
[----:B------:R-:W-:Y:S02]  /*0ac0*/  SEL R18, R25, R18, !P2 ;  /* 0x0000001219127207 */ /* 0x000fe40005000000 */
[----:B------:R-:W-:Y:S01]  /*0ad0*/  SEL R16, R19, R16, !P5 ;  /* 0x0000001013107207 */ /* 0x000fe20006800000 */
[----:B------:R-:W-:Y:S01]  /*0ae0*/  IMAD.X R27, R27, 0x1, R25, P4 ;  /* 0x000000011b1b7824 */ /* 0x000fe200020e0619 */
[----:B-1----:R-:W-:-:S04]  /*0af0*/  IADD3 R19, P6, PT, R12, R19, RZ ;  /* 0x000000130c137210 */ /* 0x002fc80007fde0ff */
[----:B------:R-:W-:Y:S01]  /*0b00*/  IADD3 R12, P2, PT, R14, R19, RZ ;  /* 0x000000130e0c7210 */ /* 0x000fe20007f5e0ff */
[----:B------:R-:W-:Y:S01]  /*0b10*/  IMAD.X R21, R13, 0x1, R27, P6 ;  /* 0x000000010d157824 */ /* 0x000fe200030e061b */
[----:B------:R-:W-:Y:S02]  /*0b20*/  SEL R17, R19, R16, !P3 ;  /* 0x0000001013117207 */ /* 0x000fe40005800000 */
[----:B------:R-:W-:Y:S01]  /*0b30*/  SEL R18, R27, R18, !P5 ;  /* 0x000000121b127207 */ /* 0x000fe20006800000 */
[----:B------:R-:W-:Y:S01]  /*0b40*/  IMAD.X R19, R15, 0x1, R21, P2 ;  /* 0x000000010f137824 */ /* 0x000fe200010e0615 */
[----:B------:R-:W-:Y:S02]  /*0b50*/  SEL R14, R35, RZ, P0 ;  /* 0x000000ff230e7207 */ /* 0x000fe40000000000 */
[----:B------:R-:W-:Y:S02]  /*0b60*/  SEL R13, R12, R17, !P1 ;  /* 0x000000110c0d7207 */ /* 0x000fe40004800000 */
[----:B------:R-:W-:-:S02]  /*0b70*/  SEL R18, R21, R18, !P3 ;  /* 0x0000001215127207 */ /* 0x000fc40005800000 */
[----:B------:R-:W-:Y:S02]  /*0b80*/  IADD3 R14, P2, PT, R14, R13, RZ ;  /* 0x0000000d0e0e7210 */ /* 0x000fe40007f5e0ff */
[----:B------:R-:W-:Y:S02]  /*0b90*/  SEL R13, R19, R18, !P1 ;  /* 0x00000012130d7207 */ /* 0x000fe40004800000 */
[----:B------:R-:W-:Y:S02]  /*0ba0*/  SEL R16, R31, RZ, P0 ;  /* 0x000000ff1f107207 */ /* 0x000fe40000000000 */
[----:B0-----:R-:W-:-:S03]  /*0bb0*/  ISETP.NE.AND P1, PT, R44, RZ, PT ;  /* 0x000000ff2c00720c */ /* 0x001fc60003f25270 */
[----:B------:R-:W-:Y:S01]  /*0bc0*/  IMAD.X R16, R16, 0x1, R13, P2 ;  /* 0x0000000110107824 */ /* 0x000fe200010e060d */
[----:B------:R-:W-:-:S04]  /*0bd0*/  ISETP.GE.U32.AND P0, PT, R44, 0x20, PT ;  /* 0x000000202c00780c */ /* 0x000fc80003f06070 */
[----:B------:R-:W-:Y:S02]  /*0be0*/  SEL R35, R35, R14, !P0 ;  /* 0x0000000e23237207 */ /* 0x000fe40004000000 */
[----:B------:R-:W-:-:S03]  /*0bf0*/  SEL R31, R31, R16, !P0 ;  /* 0x000000101f1f7207 */ /* 0x000fc60004000000 */
[----:B----4-:R-:W-:Y:S05]  /*0c00*/  @P1 BRA `(.L_x_120) ;  /* 0x0000001800201947 */ /* 0x010fea0003800000 */
[----:B------:R-:W0:Y:S01]  /*0c10*/  LDS.64 R14, [UR4+0x80] ;  /* 0x00008004ff0e7984 */ /* 0x000e220008000a00 */
[----:B------:R-:W1:Y:S01]  /*0c20*/  LDC.64 R16, c[0x0][0x390] ;  /* 0x0000e400ff107b82 */ /* 0x000e620000000a00 */
[----:B------:R-:W-:Y:S02]  /*0c30*/  IMAD.MOV.U32 R13, RZ, RZ, 0x0 ;  /* 0x00000000ff0d7424 */ /* 0x000fe400078e00ff */
[----:B------:R-:W-:Y:S02]  /*0c40*/  IMAD.MOV.U32 R35, RZ, RZ, RZ ;  /* 0x000000ffff237224 */ /* 0x000fe400078e00ff */
[----:B------:R-:W-:Y:S01]  /*0c50*/  IMAD.MOV.U32 R31, RZ, RZ, RZ ;  /* 0x000000ffff1f7224 */ /* 0x000fe200078e00ff */
[----:B0-----:R-:W-:Y:S01]  /*0c60*/  IADD3 R14, P0, PT, R14, R12, RZ ;  /* 0x0000000c0e0e7210 */ /* 0x001fe20007f1e0ff */
[----:B------:R-:W-:-:S04]  /*0c70*/  IMAD.MOV.U32 R12, RZ, RZ, 0x65 ;  /* 0x00000065ff0c7424 */ /* 0x000fc800078e00ff */
[----:B------:R-:W-:-:S05]  /*0c80*/  IMAD.X R15, R15, 0x1, R19, P0 ;  /* 0x000000010f0f7824 */ /* 0x000fca00000e0613 */
[----:B-1----:R0:W-:Y:S01]  /*0c90*/  ST.E.128.STRONG.GPU desc[UR8][R16.64+0x200], R12 ;  /* 0x0002000c10007985 */ /* 0x0021e2000c10fd08 */
[----:B------:R-:W-:Y:S05]  /*0ca0*/  BRA `(.L_x_120) ;  /* 0x0000001400f87947 */ /* 0x000fea0003800000 */
.L_x_119:
        /* <DEDUP_REMOVED lines=17> */
[----:B------:R-:W-:-:S05]  /*0dc0*/  IMAD.X R13, R12, 0x1, R31, P1 ;  /* 0x000000010c0d7824 */ /* 0x000fca00008e061f */
[----:B------:R-:W-:Y:S02]  /*0dd0*/  SEL R18, R13, R12, P0 ;  /* 0x0000000c0d127207 */ /* 0x000fe40000000000 */
        /* <DEDUP_REMOVED lines=39> */
[----:B------:R-:W-:Y:S02]  /*1050*/  IADD3 R17, P0, PT, R18, R16, RZ ;  /* 0x0000001012117210 */ /* 0x000fe40007f1e0ff */
[----:B------:R-:W-:-:S03]  /*1060*/  ISETP.NE.AND P1, PT, R45, 0x3, PT ;  /* 0x000000032d00780c */ /* 0x000fc60003f25270 */
[----:B------:R-:W-:Y:S01]  /*1070*/  IMAD.X R18, R19, 0x1, R15, P0 ;  /* 0x0000000113127824 */ /* 0x000fe200000e060f */
[----:B------:R-:W-:Y:S02]  /*1080*/  SEL R14, R16, R14, !P1 ;  /* 0x0000000e100e7207 */ /* 0x000fe40004800000 */
[----:B--2---:R-:W-:Y:S02]  /*1090*/  IADD3 R16, P0, PT, R20, R17, RZ ;  /* 0x0000001114107210 */ /* 0x004fe40007f1e0ff */
[----:B------:R-:W-:Y:S02]  /*10a0*/  SEL R19, R15, R12, !P1 ;  /* 0x0000000c0f137207 */ /* 0x000fe40004800000 */
[----:B------:R-:W-:Y:S01]  /*10b0*/  ISETP.NE.AND P1, PT, R45, 0x5, PT ;  /* 0x000000052d00780c */ /* 0x000fe20003f25270 */
[----:B------:R-:W-:Y:S01]  /*10c0*/  IMAD.X R21, R21, 0x1, R18, P0 ;  /* 0x0000000115157824 */ /* 0x000fe200000e0612 */
[----:B------:R-:W-:Y:S02]  /*10d0*/  SEL R19, R18, R19, !P2 ;  /* 0x0000001312137207 */ /* 0x000fe40005000000 */
[----:B------:R-:W0:Y:S01]  /*10e0*/  S2R R18, SR_TID.X ;  /* 0x0000000000127919 */ /* 0x000e220000002100 */
[----:B------:R-:W-:-:S02]  /*10f0*/  IADD3 R20, P0, PT, R22, R16, RZ ;  /* 0x0000001016147210 */ /* 0x000fc40007f1e0ff */
[----:B------:R-:W-:Y:S02]  /*1100*/  SEL R17, R17, R14, !P2 ;  /* 0x0000000e11117207 */ /* 0x000fe40005000000 */
[----:B------:R-:W1:Y:S01]  /*1110*/  LDS.128 R12, [UR4+0x60] ;  /* 0x00006004ff0c7984 */ /* 0x000e620008000c00 */
[----:B------:R-:W-:Y:S01]  /*1120*/  IMAD.X R22, R23, 0x1, R21, P0 ;  /* 0x0000000117167824 */ /* 0x000fe200000e0615 */
[----:B------:R-:W-:Y:S02]  /*1130*/  SEL R23, R21, R19, !P1 ;  /* 0x0000001315177207 */ /* 0x000fe40004800000 */
[----:B------:R-:W-:Y:S02]  /*1140*/  SEL R45, R16, R17, !P1 ;  /* 0x00000011102d7207 */ /* 0x000fe40004800000 */
[----:B0-----:R-:W-:Y:S02]  /*1150*/  SHF.R.U32.HI R21, RZ, 0x5, R18 ;  /* 0x00000005ff157819 */ /* 0x001fe40000011612 */
[----:B------:R-:W0:Y:S02]  /*1160*/  LDS.128 R16, [UR4+0x70] ;  /* 0x00007004ff107984 */ /* 0x000e240008000c00 */
[----:B------:R-:W-:-:S02]  /*1170*/  ISETP.NE.AND P1, PT, R21, 0x6, PT ;  /* 0x000000061500780c */ /* 0x000fc40003f25270 */
[----:B---3--:R-:W-:Y:S02]  /*1180*/  IADD3 R21, P0, PT, R24, R20, RZ ;  /* 0x0000001418157210 */ /* 0x008fe40007f1e0ff */
[----:B------:R-:W-:Y:S02]  /*1190*/  SEL R20, R20, R45, !P1 ;  /* 0x0000002d14147207 */ /* 0x000fe40004800000 */
[----:B------:R-:W2:Y:S01]  /*11a0*/  S2R R45, SR_LANEID ;  /* 0x00000000002d7919 */ /* 0x000ea20000000000 */
[----:B------:R-:W-:Y:S01]  /*11b0*/  IMAD.X R24, R25, 0x1, R22, P0 ;  /* 0x0000000119187824 */ /* 0x000fe200000e0616 */
[----:B------:R-:W-:Y:S01]  /*11c0*/  SEL R23, R22, R23, !P1 ;  /* 0x0000001716177207 */ /* 0x000fe20004800000 */
[----:B------:R-:W3:Y:S02]  /*11d0*/  S2R R25, SR_TID.X ;  /* 0x0000000000197919 */ /* 0x000ee40000002100 */
[----:B---3--:R-:W-:-:S04]  /*11e0*/  SHF.R.U32.HI R25, RZ, 0x5, R25 ;  /* 0x00000005ff197819 */ /* 0x008fc80000011619 */
[----:B------:R-:W-:Y:S02]  /*11f0*/  ISETP.NE.AND P2, PT, R25, 0x7, PT ;  /* 0x000000071900780c */ /* 0x000fe40003f45270 */
[----:B------:R-:W-:Y:S02]  /*1200*/  IADD3 R25, P0, PT, R26, R21, RZ ;  /* 0x000000151a197210 */ /* 0x000fe40007f1e0ff */
[----:B------:R-:W-:Y:S02]  /*1210*/  SEL R22, R21, R20, !P2 ;  /* 0x0000001415167207 */ /* 0x000fe40005000000 */
[----:B------:R-:W3:Y:S01]  /*1220*/  LDS.64 R20, [UR4+0x80] ;  /* 0x00008004ff147984 */ /* 0x000ee20008000a00 */
[----:B------:R-:W-:Y:S01]  /*1230*/  IMAD.X R26, R27, 0x1, R24, P0 ;  /* 0x000000011b1a7824 */ /* 0x000fe200000e0618 */
[----:B------:R-:W-:Y:S01]  /*1240*/  SEL R23, R24, R23, !P2 ;  /* 0x0000001718177207 */ /* 0x000fe20005000000 */
[----:B------:R-:W4:Y:S01]  /*1250*/  S2R R27, SR_TID.X ;  /* 0x00000000001b7919 */ /* 0x000f220000002100 */
[----:B------:R-:W5:Y:S01]  /*1260*/  S2R R24, SR_TID.X ;  /* 0x0000000000187919 */ /* 0x000f620000002100 */
[----:B----4-:R-:W-:-:S04]  /*1270*/  SHF.R.U32.HI R27, RZ, 0x5, R27 ;  /* 0x00000005ff1b7819 */ /* 0x010fc8000001161b */
[C---:B------:R-:W-:Y:S02]  /*1280*/  ISETP.NE.AND P3, PT, R27.reuse, 0x8, PT ;  /* 0x000000081b00780c */ /* 0x040fe40003f65270 */
[----:B------:R-:W-:Y:S02]  /*1290*/  ISETP.NE.AND P5, PT, R27, 0x9, PT ;  /* 0x000000091b00780c */ /* 0x000fe40003fa5270 */
[----:B------:R-:W-:Y:S02]  /*12a0*/  SEL R22, R25, R22, !P3 ;  /* 0x0000001619167207 */ /* 0x000fe40005800000 */
[----:B-1----:R-:W-:Y:S02]  /*12b0*/  IADD3 R25, P4, PT, R12, R25, RZ ;  /* 0x000000190c197210 */ /* 0x002fe40007f9e0ff */
[----:B------:R-:W-:Y:S02]  /*12c0*/  ISETP.NE.AND P2, PT, R27, 0xa, PT ;  /* 0x0000000a1b00780c */ /* 0x000fe40003f45270 */
[----:B------:R-:W-:-:S02]  /*12d0*/  SEL R22, R25, R22, !P5 ;  /* 0x0000001619167207 */ /* 0x000fc40006800000 */
[----:B------:R-:W-:Y:S01]  /*12e0*/  IADD3 R25, P6, PT, R14, R25, RZ ;  /* 0x000000190e197210 */ /* 0x000fe20007fde0ff */
[----:B------:R-:W-:Y:S01]  /*12f0*/  IMAD.X R14, R13, 0x1, R26, P4 ;  /* 0x000000010d0e7824 */ /* 0x000fe200020e061a */
[----:B------:R-:W-:Y:S02]  /*1300*/  SEL R23, R26, R23, !P3 ;  /* 0x000000171a177207 */ /* 0x000fe40005800000 */
[----:B------:R-:W-:Y:S01]  /*1310*/  ISETP.NE.AND P1, PT, R27, 0xb, PT ;  /* 0x0000000b1b00780c */ /* 0x000fe20003f25270 */
[----:B------:R-:W-:Y:S01]  /*1320*/  IMAD.X R15, R15, 0x1, R14, P6 ;  /* 0x000000010f0f7824 */ /* 0x000fe200030e060e */
[----:B------:R-:W-:Y:S02]  /*1330*/  SEL R22, R25, R22, !P2 ;  /* 0x0000001619167207 */ /* 0x000fe40005000000 */
[----:B0-----:R-:W-:Y:S02]  /*1340*/  IADD3 R13, P4, PT, R16, R25, RZ ;  /* 0x00000019100d7210 */ /* 0x001fe40007f9e0ff */
[----:B------:R-:W-:-:S02]  /*1350*/  SEL R14, R14, R23, !P5 ;  /* 0x000000170e0e7207 */ /* 0x000fc40006800000 */
[----:B------:R-:W-:Y:S01]  /*1360*/  SEL R16, R13, R22, !P1 ;  /* 0x000000160d107207 */ /* 0x000fe20004800000 */
[----:B------:R-:W-:Y:S01]  /*1370*/  IMAD.X R17, R17, 0x1, R15, P4 ;  /* 0x0000000111117824 */ /* 0x000fe200020e060f */
[----:B------:R-:W-:Y:S02]  /*1380*/  IADD3 R12, P3, PT, R34, -R44, RZ ;  /* 0x8000002c220c7210 */ /* 0x000fe40007f7e0ff */
[----:B------:R-:W-:Y:S02]  /*1390*/  IADD3 R13, P6, PT, R18, R13, RZ ;  /* 0x0000000d120d7210 */ /* 0x000fe40007fde0ff */
[----:B------:R-:W-:Y:S01]  /*13a0*/  ISETP.NE.AND P0, PT, R27, 0xc, PT ;  /* 0x0000000c1b00780c */ /* 0x000fe20003f05270 */
[----:B------:R-:W-:Y:S01]  /*13b0*/  IMAD.X R31, R35, 0x1, ~R31, P3 ;  /* 0x00000001231f7824 */ /* 0x000fe200018e0e1f */
[----:B--2---:R-:W-:Y:S01]  /*13c0*/  ISETP.NE.AND P5, PT, R45, RZ, PT ;  /* 0x000000ff2d00720c */ /* 0x004fe20003fa5270 */
[----:B------:R-:W-:Y:S01]  /*13d0*/  IMAD.X R19, R19, 0x1, R17, P6 ;  /* 0x0000000113137824 */ /* 0x000fe200030e0611 */
[----:B------:R-:W-:-:S02]  /*13e0*/  SEL R14, R15, R14, !P2 ;  /* 0x0000000e0f0e7207 */ /* 0x000fc40005000000 */
[----:B------:R-:W-:Y:S02]  /*13f0*/  SEL R15, R12, RZ, P5 ;  /* 0x000000ff0c0f7207 */ /* 0x000fe40002800000 */
[----:B------:R-:W-:Y:S02]  /*1400*/  SEL R16, R13, R16, !P0 ;  /* 0x000000100d107207 */ /* 0x000fe40004000000 */
[----:B------:R-:W-:Y:S02]  /*1410*/  SEL R18, R17, R14, !P1 ;  /* 0x0000000e11127207 */ /* 0x000fe40004800000 */
[----:B------:R-:W-:Y:S02]  /*1420*/  IADD3 R15, P2, PT, R15, R16, RZ ;  /* 0x000000100f0f7210 */ /* 0x000fe40007f5e0ff */
[----:B------:R-:W-:Y:S02]  /*1430*/  SEL R14, R31, RZ, P5 ;  /* 0x000000ff1f0e7207 */ /* 0x000fe40002800000 */
[----:B------:R-:W-:-:S02]  /*1440*/  SEL R17, R19, R18, !P0 ;  /* 0x0000001213117207 */ /* 0x000fc40004000000 */
[----:B-----5:R-:W-:Y:S02]  /*1450*/  ISETP.GE.U32.AND P3, PT, R24, 0x20, PT ;  /* 0x000000201800780c */ /* 0x020fe40003f66070 */
[----:B---3--:R-:W-:Y:S01]  /*1460*/  IADD3 R44, P1, PT, R20, R13, RZ ;  /* 0x0000000d142c7210 */ /* 0x008fe20007f3e0ff */
[----:B------:R-:W-:Y:S01]  /*1470*/  IMAD.X R14, R14, 0x1, R17, P2 ;  /* 0x000000010e0e7824 */ /* 0x000fe200010e0611 */
[----:B------:R-:W-:Y:S02]  /*1480*/  SEL R13, R12, R15, !P3 ;  /* 0x0000000f0c0d7207 */ /* 0x000fe40005800000 */
[----:B------:R-:W-:Y:S01]  /*1490*/  ISETP.GT.U32.AND P0, PT, R24, 0x1f, PT ;  /* 0x0000001f1800780c */ /* 0x000fe20003f04070 */
[----:B------:R-:W-:Y:S01]  /*14a0*/  IMAD.X R27, R21, 0x1, R19, P1 ;  /* 0x00000001151b7824 */ /* 0x000fe200008e0613 */
[----:B------:R-:W-:-:S05]  /*14b0*/  SEL R12, R31, R14, !P3 ;  /* 0x0000000e1f0c7207 */ /* 0x000fca0005800000 */
[----:B------:R0:W-:Y:S04]  /*14c0*/  STL [R1], R12 ;  /* 0x0000000c01007387 */ /* 0x0001e80000100800 */
[----:B------:R0:W-:Y:S02]  /*14d0*/  STL [R1+0x4], R13 ;  /* 0x0000040d01007387 */ /* 0x0001e40000100800 */
[----:B------:R-:W-:Y:S05]  /*14e0*/  @P0 BRA `(.L_x_121) ;  /* 0x0000000c00b80947 */ /* 0x000fea0003800000 */
[----:B------:R-:W1:Y:S01]  /*14f0*/  LDC.64 R20, c[0x0][0x390] ;  /* 0x0000e400ff147b82 */ /* 0x000e620000000a00 */
[----:B------:R-:W-:Y:S02]  /*1500*/  ISETP.NE.AND P0, PT, R24, RZ, PT ;  /* 0x000000ff1800720c */ /* 0x000fe40003f05270 */
[----:B------:R-:W-:-:S05]  /*1510*/  LOP3.LUT R25, RZ, R24, RZ, 0x33, !PT ;  /* 0x00000018ff197212 */ /* 0x000fca00078e33ff */
[----:B------:R-:W-:-:S06]  /*1520*/  IMAD.IADD R17, R30, 0x1, R25 ;  /* 0x000000011e117824 */ /* 0x000fcc00078e0219 */
[----:B------:R-:W-:Y:S02]  /*1530*/  @!P0 IMAD.MOV.U32 R14, RZ, RZ, R44 ;  /* 0x000000ffff0e8224 */ /* 0x000fe400078e002c */
[----:B------:R-:W-:Y:S02]  /*1540*/  @!P0 IMAD.MOV.U32 R15, RZ, RZ, R27 ;  /* 0x000000ffff0f8224 */ /* 0x000fe400078e001b */
[----:B0-----:R-:W-:Y:S02]  /*1550*/  @!P0 IMAD.MOV.U32 R12, RZ, RZ, 0x64 ;  /* 0x00000064ff0c8424 */ /* 0x001fe400078e00ff */
[----:B------:R-:W-:Y:S01]  /*1560*/  @!P0 IMAD.MOV.U32 R13, RZ, RZ, 0x0 ;  /* 0x00000000ff0d8424 */ /* 0x000fe200078e00ff */
[----:B------:R0:W-:Y:S01]  /*1570*/  @!P0 STS.64 [UR4+0x18], R14 ;  /* 0x0000180eff008988 */ /* 0x0001e20008000a04 */
[----:B-1----:R-:W-:-:S04]  /*1580*/  IMAD.WIDE R34, R30, 0x10, R20 ;  /* 0x000000101e227825 */ /* 0x002fc800078e0214 */
[----:B------:R-:W-:Y:S01]  /*1590*/  IMAD.WIDE R16, R17, 0x10, R20 ;  /* 0x0000001011107825 */ /* 0x000fe200078e0214 */
[----:B------:R0:W-:Y:S01]  /*15a0*/  @!P0 ST.E.128.STRONG.GPU desc[UR8][R34.64+0x200], R12 ;  /* 0x0002000c22008985 */ /* 0x0001e2000c10fd08 */
[----:B------:R-:W-:Y:S05]  /*15b0*/  NANOSLEEP 0x2c6 ;  /* 0x000002c60000795d */ /* 0x000fea0003800000 */
[----:B------:R-:W2:Y:S01]  /*15c0*/  LD.E.128.STRONG.GPU R16, desc[UR8][R16.64+0x200] ;  /* 0x0002000810107980 */ /* 0x000ea2000c10fd00 */
[----:B------:R-:W-:Y:S01]  /*15d0*/  UMOV UR5, 0xffffffff ;  /* 0xffffffff00057882 */ /* 0x000fe20000000000 */
[----:B--2---:R-:W-:-:S04]  /*15e0*/  ISETP.NE.U32.AND P0, PT, R16, 0x63, PT ;  /* 0x000000631000780c */ /* 0x004fc80003f05070 */
[----:B------:R-:W-:Y:S01]  /*15f0*/  ISETP.NE.AND.EX P0, PT, R17, RZ, PT, P0 ;  /* 0x000000ff1100720c */ /* 0x000fe20003f05300 */
[----:B0-----:R-:W-:-:S12]  /*1600*/  BRA.DIV UR5, `(.L_x_122) ;  /* 0x0000003e05e87947 */ /* 0x001fd8000b800000 */
[----:B------:R-:W-:-:S13]  /*1610*/  VOTE.ANY P0, !P0 ;  /* 0x0000000000ff7806 */ /* 0x000fda0004000100 */
.L_x_155:
[----:B------:R-:W-:Y:S05]  /*1620*/  @!P0 BRA `(.L_x_123) ;  /* 0x00000000008c8947 */ /* 0x000fea0003800000 */
[----:B------:R-:W0:Y:S01]  /*1630*/  LDC R12, c[0x0][0x398] ;  /* 0x0000e600ff0c7b82 */ /* 0x000e220000000800 */
[----:B------:R-:W-:Y:S01]  /*1640*/  IMAD.MOV.U32 R13, RZ, RZ, 0x182 ;  /* 0x00000182ff0d7424 */ /* 0x000fe200078e00ff */
[----:B0-----:R-:W-:-:S05]  /*1650*/  IADD3 R15, PT, PT, R25, UR10, R12 ;  /* 0x0000000a190f7c10 */ /* 0x001fca000fffe00c */
[----:B------:R-:W-:-:S07]  /*1660*/  IMAD.WIDE R14, R15, 0x10, R20 ;  /* 0x000000100f0e7825 */ /* 0x000fce00078e0214 */
.L_x_125:
[----:B------:R-:W-:Y:S01]  /*1670*/  SHF.R.U32.HI R20, RZ, 0x1, R13 ;  /* 0x00000001ff147819 */ /* 0x000fe2000001160d */
[----:B------:R-:W-:-:S03]  /*1680*/  IMAD R30, R30, 0x41a7, RZ ;  /* 0x000041a71e1e7824 */ /* 0x000fc600078e02ff */
[----:B------:R-:W-:Y:S02]  /*1690*/  IADD3 R17, PT, PT, R13, 0x1, -R20 ;  /* 0x000000010d117810 */ /* 0x000fe40007ffe814 */
[----:B------:R-:W-:Y:S02]  /*16a0*/  LOP3.LUT R30, R30, 0x7fffffff, RZ, 0xc0, !PT ;  /* 0x7fffffff1e1e7812 */ /* 0x000fe400078ec0ff */
[----:B------:R-:W0:Y:S01]  /*16b0*/  I2F.U32.RP R16, R17 ;  /* 0x0000001100107306 */ /* 0x000e220000209000 */
[----:B------:R-:W-:Y:S01]  /*16c0*/  IMAD.MOV R19, RZ, RZ, -R17 ;  /* 0x000000ffff137224 */ /* 0x000fe200078e0a11 */
[----:B------:R-:W-:-:S06]  /*16d0*/  ISETP.NE.U32.AND P1, PT, R17, RZ, PT ;  /* 0x000000ff1100720c */ /* 0x000fcc0003f25070 */
[----:B0-----:R-:W0:Y:S02]  /*16e0*/  MUFU.RCP R16, R16 ;  /* 0x0000001000107308 */ /* 0x001e240000001000 */
[----:B0-----:R-:W-:-:S06]  /*16f0*/  VIADD R12, R16, 0xffffffe ;  /* 0x0ffffffe100c7836 */ /* 0x001fcc0000000000 */
[----:B------:R0:W1:Y:S02]  /*1700*/  F2I.FTZ.U32.TRUNC.NTZ R13, R12 ;  /* 0x0000000c000d7305 */ /* 0x000064000021f000 */
[----:B0-----:R-:W-:Y:S02]  /*1710*/  IMAD.MOV.U32 R12, RZ, RZ, RZ ;  /* 0x000000ffff0c7224 */ /* 0x001fe400078e00ff */
[----:B-1----:R-:W-:-:S04]  /*1720*/  IMAD R19, R19, R13, RZ ;  /* 0x0000000d13137224 */ /* 0x002fc800078e02ff */
[----:B------:R-:W-:-:S06]  /*1730*/  IMAD.HI.U32 R13, R13, R19, R12 ;  /* 0x000000130d0d7227 */ /* 0x000fcc00078e000c */
[----:B------:R-:W-:-:S04]  /*1740*/  IMAD.HI.U32 R13, R13, R30, RZ ;  /* 0x0000001e0d0d7227 */ /* 0x000fc800078e00ff */
[----:B------:R-:W-:-:S04]  /*1750*/  IMAD.MOV R13, RZ, RZ, -R13 ;  /* 0x000000ffff0d7224 */ /* 0x000fc800078e0a0d */
[----:B------:R-:W-:-:S05]  /*1760*/  IMAD R16, R17, R13, R30 ;  /* 0x0000000d11107224 */ /* 0x000fca00078e021e */
[----:B------:R-:W-:-:S13]  /*1770*/  ISETP.GE.U32.AND P0, PT, R16, R17, PT ;  /* 0x000000111000720c */ /* 0x000fda0003f06070 */
[----:B------:R-:W-:-:S05]  /*1780*/  @P0 IMAD.IADD R16, R16, 0x1, -R17 ;  /* 0x0000000110100824 */ /* 0x000fca00078e0a11 */
[----:B------:R-:W-:-:S13]  /*1790*/  ISETP.GE.U32.AND P0, PT, R16, R17, PT ;  /* 0x000000111000720c */ /* 0x000fda0003f06070 */
[----:B------:R-:W-:Y:S01]  /*17a0*/  @P0 IMAD.IADD R16, R16, 0x1, -R17 ;  /* 0x0000000110100824 */ /* 0x000fe200078e0a11 */
[----:B------:R-:W-:-:S05]  /*17b0*/  @!P1 LOP3.LUT R16, RZ, R17, RZ, 0x33, !PT ;  /* 0x00000011ff109212 */ /* 0x000fca00078e33ff */
[----:B------:R-:W-:-:S04]  /*17c0*/  IMAD.IADD R16, R20, 0x1, R16 ;  /* 0x0000000114107824 */ /* 0x000fc800078e0210 */
[----:B------:R-:W-:Y:S05]  /*17d0*/  NANOSLEEP R16 ;  /* 0x000000100000735d */ /* 0x000fea0003800000 */
[----:B------:R-:W2:Y:S01]  /*17e0*/  LD.E.128.STRONG.GPU R16, desc[UR8][R14.64+0x200] ;  /* 0x000200080e107980 */ /* 0x000ea2000c10fd00 */
[----:B------:R-:W-:Y:S01]  /*17f0*/  UMOV UR5, 0xffffffff ;  /* 0xffffffff00057882 */ /* 0x000fe20000000000 */
[----:B------:R-:W-:Y:S01]  /*1800*/  IMAD.MOV.U32 R13, RZ, RZ, R20 ;  /* 0x000000ffff0d7224 */ /* 0x000fe200078e0014 */
[----:B--2---:R-:W-:-:S04]  /*1810*/  ISETP.NE.U32.AND P0, PT, R16, 0x63, PT ;  /* 0x000000631000780c */ /* 0x004fc80003f05070 */
[----:B------:R-:W-:Y:S01]  /*1820*/  ISETP.NE.AND.EX P0, PT, R17, RZ, PT, P0 ;  /* 0x000000ff1100720c */ /* 0x000fe20003f05300 */
[----:B------:R-:W-:-:S12]  /*1830*/  BRA.DIV UR5, `(.L_x_124) ;  /* 0x0000003e057c7947 */ /* 0x000fd8000b800000 */
[----:B------:R-:W-:-:S13]  /*1840*/  VOTE.ANY P0, !P0 ;  /* 0x0000000000ff7806 */ /* 0x000fda0004000100 */
.L_x_158:
[----:B------:R-:W-:Y:S05]  /*1850*/  @P0 BRA `(.L_x_125) ;  /* 0xfffffffc00840947 */ /* 0x000fea000383ffff */
.L_x_123:
[----:B------:R-:W0:Y:S01]  /*1860*/  LDC R12, c[0x0][0x398] ;  /* 0x0000e600ff0c7b82 */ /* 0x000e220000000800 */
[----:B------:R-:W-:Y:S01]  /*1870*/  UMOV UR5, 0xffffffff ;  /* 0xffffffff00057882 */ /* 0x000fe20000000000 */
[----:B------:R-:W-:-:S04]  /*1880*/  ISETP.NE.U32.AND P0, PT, R16, 0x65, PT ;  /* 0x000000651000780c */ /* 0x000fc80003f05070 */
[----:B------:R-:W-:Y:S02]  /*1890*/  ISETP.NE.AND.EX P0, PT, R17, RZ, PT, P0 ;  /* 0x000000ff1100720c */ /* 0x000fe40003f05300 */
[----:B0-----:R-:W-:Y:S01]  /*18a0*/  IADD3 R25, PT, PT, R25, UR10, R12 ;  /* 0x0000000a19197c10 */ /* 0x001fe2000fffe00c */
[----:B------:R-:W-:Y:S10]  /*18b0*/  BRA.DIV UR5, `(.L_x_126) ;  /* 0x0000003e057c7947 */ /* 0x000ff4000b800000 */
        /* <DEDUP_REMOVED lines=19> */
[----:B------:R-:W-:Y:S02]  /*19f0*/  IMAD.X R24, R19, 0x1, R23, P1 ;  /* 0x0000000113187824 */ /* 0x000fe400008e0617 */
[----:B------:R-:W-:-:S03]  /*1a00*/  IMAD.U32 R23, RZ, RZ, UR6 ;  /* 0x00000006ff177e24 */ /* 0x000fc6000f8e00ff */
[----:B------:R-:W1:Y:S01]  /*1a10*/  SHFL.DOWN PT, R20, R24, 0x2, R15 ;  /* 0x0840000018147989 */ /* 0x000e6200000e000f */
[----:B0-----:R-:W-:-:S04]  /*1a20*/  SEL R22, R22, RZ, !P0 ;  /* 0x000000ff16167207 */ /* 0x001fc80004000000 */
        /* <DEDUP_REMOVED lines=26> */
[----:B------:R-:W-:Y:S01]  /*1bd0*/  IADD3 R21, P2, PT, R19, R22, RZ ;  /* 0x0000001613157210 */ /* 0x000fe20007f5e0ff */
[----:B------:R-:W-:Y:S01]  /*1be0*/  IMAD.U32 R22, RZ, RZ, UR5 ;  /* 0x00000005ff167e24 */ /* 0x000fe2000f8e00ff */
[----:B-1----:R-:W-:-:S05]  /*1bf0*/  SEL R13, R20, RZ, !P1 ;  /* 0x000000ff140d7207 */ /* 0x002fca0004800000 */
[----:B------:R-:W-:-:S07]  /*1c00*/  IMAD.X R24, R13, 0x1, R24, P2 ;  /* 0x000000010d187824 */ /* 0x000fce00010e0618 */
.L_x_172:
[----:B------:R-:W-:Y:S05]  /*1c10*/  @!P0 BRA `(.L_x_127) ;  /* 0x0000000400848947 */ /* 0x000fea0003800000 */
[----:B------:R-:W-:-:S07]  /*1c20*/  IMAD.MOV.U32 R26, RZ, RZ, 0x182 ;  /* 0x00000182ff1a7424 */ /* 0x000fce00078e00ff */
.L_x_133:
[----:B------:R-:W-:-:S05]  /*1c30*/  IMAD.WIDE R14, R25, 0x10, R22 ;  /* 0x00000010190e7825 */ /* 0x000fca00078e0216 */
[----:B------:R-:W2:Y:S01]  /*1c40*/  LD.E.128.STRONG.GPU R16, desc[UR8][R14.64+-0x200] ;  /* 0xfffe00080e107980 */ /* 0x000ea2000c10fd00 */
[----:B------:R-:W-:Y:S05]  /*1c50*/  YIELD ;  /* 0x0000000000007946 */ /* 0x000fea0003800000 */
[----:B------:R-:W-:Y:S01]  /*1c60*/  UMOV UR5, 0xffffffff ;  /* 0xffffffff00057882 */ /* 0x000fe20000000000 */
[----:B------:R-:W-:Y:S02]  /*1c70*/  SHF.R.U32.HI R26, RZ, 0x1, R26 ;  /* 0x00000001ff1a7819 */ /* 0x000fe4000001161a */
[----:B--2---:R-:W-:-:S04]  /*1c80*/  ISETP.NE.U32.AND P0, PT, R16, 0x63, PT ;  /* 0x000000631000780c */ /* 0x004fc80003f05070 */
[----:B------:R-:W-:Y:S01]  /*1c90*/  ISETP.NE.AND.EX P0, PT, R17, RZ, PT, P0 ;  /* 0x000000ff1100720c */ /* 0x000fe20003f05300 */
[----:B------:R-:W-:-:S12]  /*1ca0*/  BRA.DIV UR5, `(.L_x_128) ;  /* 0x00000042051c7947 */ /* 0x000fd8000b800000 */
[----:B------:R-:W-:-:S13]  /*1cb0*/  VOTE.ANY P0, !P0 ;  /* 0x0000000000ff7806 */ /* 0x000fda0004000100 */
.L_x_175:
[----:B------:R-:W-:Y:S05]  /*1cc0*/  @!P0 BRA `(.L_x_129) ;  /* 0x0000000000808947 */ /* 0x000fea0003800000 */
[----:B------:R-:W-:-:S07]  /*1cd0*/  IMAD.MOV.U32 R13, RZ, RZ, R26 ;  /* 0x000000ffff0d7224 */ /* 0x000fce00078e001a */
.L_x_131:
        /* <DEDUP_REMOVED lines=9> */
[----:B------:R-:W0:Y:S02]  /*1d70*/  F2I.FTZ.U32.TRUNC.NTZ R13, R13 ;  /* 0x0000000d000d7305 */ /* 0x000e24000021f000 */
[----:B0-----:R-:W-:Y:S02]  /*1d80*/  IMAD R19, R12, R13, RZ ;  /* 0x0000000d0c137224 */ /* 0x001fe400078e02ff */
[----:B------:R-:W-:-:S04]  /*1d90*/  IMAD.MOV.U32 R12, RZ, RZ, RZ ;  /* 0x000000ffff0c7224 */ /* 0x000fc800078e00ff */
        /* <DEDUP_REMOVED lines=18> */
.L_x_178:
[----:B------:R-:W-:Y:S05]  /*1ec0*/  @P0 BRA `(.L_x_131) ;  /* 0xfffffffc00840947 */ /* 0x000fea000383ffff */
.L_x_129:
[----:B------:R-:W-:Y:S01]  /*1ed0*/  UMOV UR5, 0xffffffff ;  /* 0xffffffff00057882 */ /* 0x000fe20000000000 */
[----:B------:R-:W-:-:S04]  /*1ee0*/  ISETP.NE.U32.AND P0, PT, R16, 0x65, PT ;  /* 0x000000651000780c */ /* 0x000fc80003f05070 */
[----:B------:R-:W-:Y:S01]  /*1ef0*/  ISETP.NE.AND.EX P0, PT, R17, RZ, PT, P0 ;  /* 0x000000ff1100720c */ /* 0x000fe20003f05300 */
[----:B------:R-:W-:-:S12]  /*1f00*/  BRA.DIV UR5, `(.L_x_132) ;  /* 0x0000003e05c47947 */ /* 0x000fd8000b800000 */
[----:B------:R-:W0:Y:S01]  /*1f10*/  S2R R13, SR_GEMASK ;  /* 0x00000000000d7919 */ /* 0x000e220000003c00 */
[----:B------:R-:W-:Y:S01]  /*1f20*/  VOTE.ANY R12, PT, !P0 ;  /* 0x00000000000c7806 */ /* 0x000fe200040e0100 */
[----:B------:R-:W-:Y:S02]  /*1f30*/  VIADD R14, R45, 0x2 ;  /* 0x000000022d0e7836 */ /* 0x000fe40000000000 */
[----:B------:R-:W-:Y:S01]  /*1f40*/  VIADD R25, R25, 0xffffffe0 ;  /* 0xffffffe019197836 */ /* 0x000fe20000000000 */
[----:B0-----:R-:W-:-:S05]  /*1f50*/  LOP3.LUT R12, R12, 0x80000000, R13, 0xec, !PT ;  /* 0x800000000c0c7812 */ /* 0x001fca00078eec0d */
[----:B------:R-:W-:-:S05]  /*1f60*/  VIADD R13, R12, 0xffffffff ;  /* 0xffffffff0c0d7836 */ /* 0x000fca0000000000 */
[----:B------:R-:W-:-:S06]  /*1f70*/  LOP3.LUT R15, R12, R13, RZ, 0xc, !PT ;  /* 0x0000000d0c0f7212 */ /* 0x000fcc00078e0cff */
        /* <DEDUP_REMOVED lines=42> */
.L_x_192:
[----:B------:R-:W-:Y:S05]  /*2220*/  @P0 BRA `(.L_x_133) ;  /* 0xfffffff800800947 */ /* 0x000fea000383ffff */
.L_x_127:
[----:B------:R-:W0:Y:S01]  /*2230*/  S2R R12, SR_TID.X ;  /* 0x00000000000c7919 */ /* 0x000e220000002100 */
[----:B------:R-:W-:Y:S01]  /*2240*/  ISETP.NE.AND P0, PT, R45, RZ, PT ;  /* 0x000000ff2d00720c */ /* 0x000fe20003f05270 */
[----:B------:R-:W-:Y:S01]  /*2250*/  BSSY.RECONVERGENT B1, `(.L_x_134) ;  /* 0x0000012000017945 */ /* 0x000fe20003800200 */
[----:B------:R-:W-:Y:S02]  /*2260*/  IMAD.MOV.U32 R25, RZ, RZ, R24 ;  /* 0x000000ffff197224 */ /* 0x000fe400078e0018 */
[----:B------:R-:W-:-:S09]  /*2270*/  IMAD.MOV.U32 R24, RZ, RZ, R21 ;  /* 0x000000ffff187224 */ /* 0x000fd200078e0015 */
[----:B------:R-:W1:Y:S01]  /*2280*/  @!P0 S2R R13, SR_CgaCtaId ;  /* 0x00000000000d8919 */ /* 0x000e620000008800 */
[----:B0-----:R-:W-:Y:S02]  /*2290*/  ISETP.NE.AND P1, PT, R12, RZ, PT ;  /* 0x000000ff0c00720c */ /* 0x001fe40003f25270 */
[----:B------:R-:W-:-:S04]  /*22a0*/  @!P0 MOV R12, 0x400 ;  /* 0x00000400000c8802 */ /* 0x000fc80000000f00 */
[----:B-1----:R-:W-:-:S07]  /*22b0*/  @!P0 LEA R17, R13, R12, 0x18 ;  /* 0x0000000c0d118211 */ /* 0x002fce00078ec0ff */
[----:B------:R-:W-:Y:S05]  /*22c0*/  @P1 BRA `(.L_x_135) ;  /* 0x0000000000281947 */ /* 0x000fea0003800000 */
        /* <DEDUP_REMOVED lines=10> */
.L_x_135:
[----:B------:R-:W-:Y:S05]  /*2370*/  BSYNC.RECONVERGENT B1 ;  /* 0x0000000000017941 */ /* 0x000fea0003800200 */
.L_x_134:
[----:B-1----:R1:W2:Y:S04]  /*2380*/  LDL.LU R15, [R1+0x4] ;  /* 0x00000400010f7983 */ /* 0x0022a80000300800 */
[----:B------:R1:W3:Y:S04]  /*2390*/  LDL.LU R14, [R1] ;  /* 0x00000000010e7983 */ /* 0x0002e80000300800 */
[----:B------:R1:W-:Y:S01]  /*23a0*/  @!P0 STS.64 [R17+0x98], R24 ;  /* 0x0000981811008388 */ /* 0x0003e20000000a00 */
[----:B--2---:R-:W-:Y:S02]  /*23b0*/  @!P0 IMAD.MOV.U32 R15, RZ, RZ, R24 ;  /* 0x000000ffff0f8224 */ /* 0x004fe400078e0018 */
[----:B-1-3--:R-:W-:-:S07]  /*23c0*/  @!P0 IMAD.MOV.U32 R14, RZ, RZ, R25 ;  /* 0x000000ffff0e8224 */ /* 0x00afce00078e0019 */
.L_x_121:
[----:B------:R-:W-:Y:S05]  /*23d0*/  WARPSYNC.ALL ;  /* 0x0000000000007948 */ /* 0x000fea0003800000 */
[----:B------:R-:W1:Y:S08]  /*23e0*/  S2UR UR6, SR_CgaCtaId ;  /* 0x00000000000679c3 */ /* 0x000e700000008800 */
[----:B------:R-:W-:Y:S06]  /*23f0*/  BAR.SYNC.DEFER_BLOCKING 0x0 ;  /* 0x0000000000007b1d */ /* 0x000fec0000010000 */
[----:B------:R-:W-:Y:S01]  /*2400*/  UMOV UR5, 0x400 ;  /* 0x0000040000057882 */ /* 0x000fe20000000000 */
[----:B------:R-:W2:Y:S01]  /*2410*/  S2R R16, SR_TID.X ;  /* 0x0000000000107919 */ /* 0x000ea20000002100 */
[----:B-1----:R-:W-:-:S09]  /*2420*/  ULEA UR5, UR6, UR5, 0x18 ;  /* 0x0000000506057291 */ /* 0x002fd2000f8ec0ff */
[----:B0-----:R-:W0:Y:S01]  /*2430*/  LDS.64 R12, [UR5+0x98] ;  /* 0x00009805ff0c7984 */ /* 0x001e220008000a00 */
[----:B--2---:R-:W-:-:S04]  /*2440*/  ISETP.NE.AND P0, PT, R16, RZ, PT ;  /* 0x000000ff1000720c */ /* 0x004fc80003f05270 */
[----:B0-----:R-:W-:-:S04]  /*2450*/  SEL R12, R12, RZ, P0 ;  /* 0x000000ff0c0c7207 */ /* 0x001fc80000000000 */
[----:B------:R-:W-:Y:S02]  /*2460*/  IADD3 R35, P1, PT, R15, R12, RZ ;  /* 0x0000000c0f237210 */ /* 0x000fe40007f3e0ff */
[----:B------:R-:W-:-:S05]  /*2470*/  SEL R12, R13, RZ, P0 ;  /* 0x000000ff0d0c7207 */ /* 0x000fca0000000000 */
[----:B------:R-:W-:-:S07]  /*2480*/  IMAD.X R31, R14, 0x1, R12, P1 ;  /* 0x000000010e1f7824 */ /* 0x000fce00008e060c */
.L_x_120:
[----:B------:R-:W-:Y:S05]  /*2490*/  BSYNC.RECONVERGENT B0 ;  /* 0x0000000000007941 */ /* 0x000fea0003800200 */
.L_x_118:
[----:B------:R-:W-:Y:S01]  /*24a0*/  BAR.SYNC.DEFER_BLOCKING 0x0 ;  /* 0x0000000000007b1d */ /* 0x000fe20000010000 */
[----:B0-----:R-:W-:-:S05]  /*24b0*/  IADD3 R12, P0, PT, R42, R35, RZ ;  /* 0x000000232a0c7210 */ /* 0x001fca0007f1e0ff */
[----:B-----5:R-:W-:Y:S01]  /*24c0*/  IMAD.X R13, R43, 0x1, R31, P0 ;  /* 0x000000012b0d7824 */ /* 0x020fe200000e061f */
[----:B------:R-:W-:Y:S01]  /*24d0*/  IADD3 R14, P0, PT, R40, R12, RZ ;  /* 0x0000000c280e7210 */ /* 0x000fe20007f1e0ff */
[----:B------:R-:W0:Y:S01]  /*24e0*/  S2R R23, SR_LANEID ;  /* 0x0000000000177919 */ /* 0x000e220000000000 */
[----:B------:R-:W1:Y:S01]  /*24f0*/  S2UR UR5, SR_CTAID.X ;  /* 0x00000000000579c3 */ /* 0x000e620000002500 */
[----:B------:R-:W2:Y:S02]  /*2500*/  LDCU.64 UR6, c[0x0][0x388] ;  /* 0x00007100ff0677ac */ /* 0x000ea40008000a00 */
[----:B------:R-:W-:Y:S01]  /*2510*/  IMAD.X R15, R41, 0x1, R13, P0 ;  /* 0x00000001290f7824 */ /* 0x000fe200000e060d */
[----:B------:R-:W-:Y:S01]  /*2520*/  IADD3 R16, P0, PT, R38, R14, RZ ;  /* 0x0000000e26107210 */ /* 0x000fe20007f1e0ff */
[----:B------:R-:W3:Y:S04]  /*2530*/  S2R R34, SR_TID.X ;  /* 0x0000000000227919 */ /* 0x000ee80000002100 */
[----:B------:R-:W-:Y:S01]  /*2540*/  IMAD.X R17, R39, 0x1, R15, P0 ;  /* 0x0000000127117824 */ /* 0x000fe200000e060f */
[----:B------:R-:W-:-:S05]  /*2550*/  IADD3 R18, P0, PT, R36, R16, RZ ;  /* 0x0000001024127210 */ /* 0x000fca0007f1e0ff */
[----:B------:R-:W-:Y:S01]  /*2560*/  IMAD.X R19, R37, 0x1, R17, P0 ;  /* 0x0000000125137824 */ /* 0x000fe200000e0611 */
[----:B------:R-:W-:Y:S02]  /*2570*/  IADD3 R20, P0, PT, R32, R18, RZ ;  /* 0x0000001220147210 */ /* 0x000fe40007f1e0ff */
[----:B------:R-:W1:Y:S03]  /*2580*/  LDC R32, c[0x0][0x398] ;  /* 0x0000e600ff207b82 */ /* 0x000e660000000800 */
[----:B------:R-:W-:Y:S01]  /*2590*/  IMAD.X R21, R33, 0x1, R19, P0 ;  /* 0x0000000121157824 */ /* 0x000fe200000e0613 */
[----:B------:R-:W-:Y:S01]  /*25a0*/  IADD3 R22, P0, PT, R28, R20, RZ ;  /* 0x000000141c167210 */ /* 0x000fe20007f1e0ff */
[----:B0-----:R-:W-:-:S04]  /*25b0*/  IMAD R33, R23, 0x50, R0 ;  /* 0x0000005017217824 */ /* 0x001fc800078e0200 */
[----:B------:R-:W-:Y:S01]  /*25c0*/  IMAD.X R23, R29, 0x1, R21, P0 ;  /* 0x000000011d177824 */ /* 0x000fe200000e0615 */
[----:B------:R-:W-:Y:S01]  /*25d0*/  IADD3 R2, P0, PT, R2, R22, RZ ;  /* 0x0000001602027210 */ /* 0x000fe20007f1e0ff */
[----:B------:R-:W-:Y:S04]  /*25e0*/  STS.64 [R33], R12 ;  /* 0x0000000c21007388 */ /* 0x000fe80000000a00 */
[----:B------:R-:W-:Y:S01]  /*25f0*/  IMAD.X R3, R3, 0x1, R23, P0 ;  /* 0x0000000103037824 */ /* 0x000fe200000e0617 */
[----:B------:R-:W-:Y:S01]  /*2600*/  IADD3 R24, P0, PT, R4, R2, RZ ;  /* 0x0000000204187210 */ /* 0x000fe20007f1e0ff */
[----:B------:R-:W-:Y:S01]  /*2610*/  STS.64 [R33+0x8], R14 ;  /* 0x0000080e21007388 */ /* 0x000fe20000000a00 */
[----:B-1----:R-:W-:-:S03]  /*2620*/  VIADD R32, R32, UR5 ;  /* 0x0000000520207c36 */ /* 0x002fc60008000000 */
[----:B------:R-:W-:Y:S01]  /*2630*/  IMAD.X R25, R5, 0x1, R3, P0 ;  /* 0x0000000105197824 */ /* 0x000fe200000e0603 */
[----:B------:R-:W-:Y:S01]  /*2640*/  IADD3 R26, P0, PT, R6, R24, RZ ;  /* 0x00000018061a7210 */ /* 0x000fe20007f1e0ff */
[----:B------:R-:W-:Y:S04]  /*2650*/  STS.64 [R33+0x10], R16 ;  /* 0x0000101021007388 */ /* 0x000fe80000000a00 */
[----:B------:R-:W-:Y:S01]  /*2660*/  IMAD.X R27, R7, 0x1, R25, P0 ;  /* 0x00000001071b7824 */ /* 0x000fe200000e0619 */
[----:B------:R-:W-:Y:S01]  /*2670*/  IADD3 R28, P0, PT, R8, R26, RZ ;  /* 0x0000001a081c7210 */ /* 0x000fe20007f1e0ff */
[----:B------:R-:W-:Y:S04]  /*2680*/  STS.64 [R33+0x18], R18 ;  /* 0x0000181221007388 */ /* 0x000fe80000000a00 */
[----:B------:R-:W-:Y:S01]  /*2690*/  IMAD.X R29, R9, 0x1, R27, P0 ;  /* 0x00000001091d7824 */ /* 0x000fe200000e061b */
[----:B------:R-:W-:Y:S01]  /*26a0*/  IADD3 R30, P0, PT, R10, R28, RZ ;  /* 0x0000001c0a1e7210 */ /* 0x000fe20007f1e0ff */
[----:B------:R-:W-:Y:S04]  /*26b0*/  STS.64 [R33+0x20], R20 ;  /* 0x0000201421007388 */ /* 0x000fe80000000a00 */
[----:B------:R-:W-:Y:S01]  /*26c0*/  IMAD.X R31, R11, 0x1, R29, P0 ;  /* 0x000000010b1f7824 */ /* 0x000fe200000e061d */
[----:B------:R-:W-:Y:S04]  /*26d0*/  STS.64 [R33+0x28], R22 ;  /* 0x0000281621007388 */ /* 0x000fe80000000a00 */
[----:B------:R-:W-:Y:S04]  /*26e0*/  STS.64 [R33+0x30], R2 ;  /* 0x0000300221007388 */ /* 0x000fe80000000a00 */
[----:B------:R3:W-:Y:S04]  /*26f0*/  STS.64 [R33+0x38], R24 ;  /* 0x0000381821007388 */ /* 0x0007e80000000a00 */
[----:B------:R0:W-:Y:S04]  /*2700*/  STS.64 [R33+0x40], R26 ;  /* 0x0000401a21007388 */ /* 0x0001e80000000a00 */
[----:B------:R-:W-:Y:S04]  /*2710*/  STS.64 [R33+0x48], R28 ;  /* 0x0000481c21007388 */ /* 0x000fe80000000a00 */
[----:B------:R-:W-:Y:S01]  /*2720*/  STS.64 [R33+0x50], R30 ;  /* 0x0000501e21007388 */ /* 0x000fe20000000a00 */
[----:B------:R-:W-:-:S03]  /*2730*/  NOP ;  /* 0x0000000000007918 */ /* 0x000fc60000000000 */
[----:B------:R-:W1:Y:S01]  /*2740*/  LDS.64 R2, [R0] ;  /* 0x0000000000027984 */ /* 0x000e620000000a00 */
[C---:B---3--:R-:W-:Y:S02]  /*2750*/  LOP3.LUT R24, R34.reuse, 0x3e0, RZ, 0xc0, !PT ;  /* 0x000003e022187812 */ /* 0x048fe400078ec0ff */
[----:B------:R-:W-:Y:S01]  /*2760*/  LOP3.LUT R25, R34, 0x1f, RZ, 0xc0, !PT ;  /* 0x0000001f22197812 */ /* 0x000fe200078ec0ff */
[----:B------:R-:W3:Y:S04]  /*2770*/  LDS.64 R4, [R0+0x100] ;  /* 0x0001000000047984 */ /* 0x000ee80000000a00 */
[----:B------:R-:W4:Y:S01]  /*2780*/  LDS.64 R6, [R0+0x200] ;  /* 0x0002000000067984 */ /* 0x000f220000000a00 */
[----:B------:R-:W-:Y:S02]  /*2790*/  IMAD R24, R24, 0xb, R25 ;  /* 0x0000000b18187824 */ /* 0x000fe400078e0219 */
[----:B------:R-:W-:Y:S01]  /*27a0*/  IMAD R25, R32, 0x11e0, RZ ;  /* 0x000011e020197824 */ /* 0x000fe200078e02ff */
[----:B------:R-:W4:Y:S04]  /*27b0*/  LDS.64 R8, [R0+0x300] ;  /* 0x0003000000087984 */ /* 0x000f280000000a00 */
[----:B------:R-:W4:Y:S01]  /*27c0*/  LDS.64 R10, [R0+0x400] ;  /* 0x00040000000a7984 */ /* 0x000f220000000a00 */
[----:B------:R-:W-:-:S03]  /*27d0*/  IADD3 R25, P0, PT, R25, R24, RZ ;  /* 0x0000001819197210 */ /* 0x000fc60007f1e0ff */
[----:B------:R-:W4:Y:S02]  /*27e0*/  LDS.64 R12, [R0+0x500] ;  /* 0x00050000000c7984 */ /* 0x000f240000000a00 */
[----:B0-----:R-:W-:Y:S01]  /*27f0*/  IMAD.X R26, RZ, RZ, RZ, P0 ;  /* 0x000000ffff1a7224 */ /* 0x001fe200000e06ff */
[C---:B--2---:R-:W-:Y:S01]  /*2800*/  LEA R24, P0, R25.reuse, UR6, 0x3 ;  /* 0x0000000619187c11 */ /* 0x044fe2000f8018ff */
[----:B------:R-:W0:Y:S03]  /*2810*/  LDS.64 R14, [R0+0x600] ;  /* 0x00060000000e7984 */ /* 0x000e260000000a00 */
[----:B------:R-:W-:Y:S01]  /*2820*/  LEA.HI.X R25, R25, UR7, R26, 0x3, P0 ;  /* 0x0000000719197c11 */ /* 0x000fe200080f1c1a */
[----:B------:R-:W2:Y:S04]  /*2830*/  LDS.64 R16, [R0+0x700] ;  /* 0x0007000000107984 */ /* 0x000ea80000000a00 */
[----:B------:R-:W2:Y:S04]  /*2840*/  LDS.64 R18, [R0+0x800] ;  /* 0x0008000000127984 */ /* 0x000ea80000000a00 */
[----:B------:R-:W2:Y:S04]  /*2850*/  LDS.64 R20, [R0+0x900] ;  /* 0x0009000000147984 */ /* 0x000ea80000000a00 */
[----:B------:R-:W2:Y:S04]  /*2860*/  LDS.64 R22, [R0+0xa00] ;  /* 0x000a000000167984 */ /* 0x000ea80000000a00 */
[----:B-1----:R-:W-:Y:S04]  /*2870*/  STG.E.64 desc[UR8][R24.64], R2 ;  /* 0x0000000218007986 */ /* 0x002fe8000c101b08 */
[----:B---3--:R-:W-:Y:S04]  /*2880*/  STG.E.64 desc[UR8][R24.64+0x100], R4 ;  /* 0x0001000418007986 */ /* 0x008fe8000c101b08 */
[----:B----4-:R-:W-:Y:S04]  /*2890*/  STG.E.64 desc[UR8][R24.64+0x200], R6 ;  /* 0x0002000618007986 */ /* 0x010fe8000c101b08 */
[----:B------:R-:W-:Y:S04]  /*28a0*/  STG.E.64 desc[UR8][R24.64+0x300], R8 ;  /* 0x0003000818007986 */ /* 0x000fe8000c101b08 */
[----:B------:R-:W-:Y:S04]  /*28b0*/  STG.E.64 desc[UR8][R24.64+0x400], R10 ;  /* 0x0004000a18007986 */ /* 0x000fe8000c101b08 */
[----:B------:R-:W-:Y:S04]  /*28c0*/  STG.E.64 desc[UR8][R24.64+0x500], R12 ;  /* 0x0005000c18007986 */ /* 0x000fe8000c101b08 */
[----:B0-----:R-:W-:Y:S04]  /*28d0*/  STG.E.64 desc[UR8][R24.64+0x600], R14 ;  /* 0x0006000e18007986 */ /* 0x001fe8000c101b08 */
[----:B--2---:R-:W-:Y:S04]  /*28e0*/  STG.E.64 desc[UR8][R24.64+0x700], R16 ;  /* 0x0007001018007986 */ /* 0x004fe8000c101b08 */
[----:B------:R-:W-:Y:S04]  /*28f0*/  STG.E.64 desc[UR8][R24.64+0x800], R18 ;  /* 0x0008001218007986 */ /* 0x000fe8000c101b08 */
[----:B------:R-:W-:Y:S04]  /*2900*/  STG.E.64 desc[UR8][R24.64+0x900], R20 ;  /* 0x0009001418007986 */ /* 0x000fe8000c101b08 */
[----:B------:R-:W-:Y:S01]  /*2910*/  STG.E.64 desc[UR8][R24.64+0xa00], R22 ;  /* 0x000a001618007986 */ /* 0x000fe2000c101b08 */
[----:B------:R-:W-:Y:S05]  /*2920*/  EXIT ;  /* 0x000000000000794d */ /* 0x000fea0003800000 */
.L_x_117:
[----:B------:R-:W-:-:S13]  /*2930*/  ISETP.NE.AND P0, PT, R0, RZ, PT ;  /* 0x000000ff0000720c */ /* 0x000fda0003f05270 */
[----:B------:R-:W-:Y:S05]  /*2940*/  @!P0 EXIT ;  /* 0x000000000000894d */ /* 0x000fea0003800000 */
[----:B------:R-:W0:Y:S02]  /*2950*/  LDC.64 R4, c[0x0][0x380] ;  /* 0x0000e000ff047b82 */ /* 0x000e240000000a00 */
[----:B0-----:R-:W-:-:S05]  /*2960*/  IMAD.WIDE.U32 R4, R3, 0x8, R4 ;  /* 0x0000000803047825 */ /* 0x001fca00078e0004 */
[----:B------:R0:W2:Y:S01]  /*2970*/  LDG.E.64 R2, desc[UR8][R4.64] ;  /* 0x0000000804027981 */ /* 0x0000a2000c1e1b00 */
[----:B------:R-:W1:Y:S02]  /*2980*/  S2R R27, SR_TID.X ;  /* 0x00000000001b7919 */ /* 0x000e640000002100 */
[C---:B-1----:R-:W-:Y:S02]  /*2990*/  LOP3.LUT R6, R27.reuse, 0x1f, RZ, 0xc0, !PT ;  /* 0x0000001f1b067812 */ /* 0x042fe400078ec0ff */
[----:B------:R-:W-:-:S05]  /*29a0*/  LOP3.LUT R7, R27, 0x3e0, RZ, 0xc0, !PT ;  /* 0x000003e01b077812 */ /* 0x000fca00078ec0ff */
[----:B------:R-:W-:-:S04]  /*29b0*/  IMAD R19, R7, 0xb, R6 ;  /* 0x0000000b07137824 */ /* 0x000fc800078e0206 */
[C---:B------:R-:W-:Y:S01]  /*29c0*/  VIADD R9, R19.reuse, 0x40 ;  /* 0x0000004013097836 */ /* 0x040fe20000000000 */
[C---:B------:R-:W-:Y:S01]  /*29d0*/  ISETP.GE.U32.AND P5, PT, R19.reuse, R0, PT ;  /* 0x000000001300720c */ /* 0x040fe20003fa6070 */
[C---:B------:R-:W-:Y:S01]  /*29e0*/  VIADD R7, R19.reuse, 0x20 ;  /* 0x0000002013077836 */ /* 0x040fe20000000000 */
[C---:B0-----:R-:W-:Y:S01]  /*29f0*/  LEA R4, P3, R19.reuse, R4, 0x3 ;  /* 0x0000000413047211 */ /* 0x041fe200078618ff */
[----:B------:R-:W-:Y:S01]  /*2a00*/  VIADD R11, R19, 0x60 ;  /* 0x00000060130b7836 */ /* 0x000fe20000000000 */
[-C--:B------:R-:W-:Y:S01]  /*2a10*/  ISETP.GE.U32.AND P0, PT, R9, R0.reuse, PT ;  /* 0x000000000900720c */ /* 0x080fe20003f06070 */
[----:B------:R-:W-:Y:S01]  /*2a20*/  VIADD R9, R19, 0xa0 ;  /* 0x000000a013097836 */ /* 0x000fe20000000000 */
[-C--:B------:R-:W-:Y:S01]  /*2a30*/  ISETP.GE.U32.AND P6, PT, R7, R0.reuse, PT ;  /* 0x000000000700720c */ /* 0x080fe20003fc6070 */
[----:B------:R-:W-:Y:S01]  /*2a40*/  VIADD R7, R19, 0x80 ;  /* 0x0000008013077836 */ /* 0x000fe20000000000 */
[-C--:B------:R-:W-:Y:S01]  /*2a50*/  ISETP.GE.U32.AND P1, PT, R11, R0.reuse, PT ;  /* 0x000000000b00720c */ /* 0x080fe20003f26070 */
[----:B------:R-:W-:Y:S01]  /*2a60*/  IMAD.X R5, RZ, RZ, R5, P3 ;  /* 0x000000ffff057224 */ /* 0x000fe200018e0605 */
[-C--:B------:R-:W-:Y:S01]  /*2a70*/  ISETP.GE.U32.AND P3, PT, R9, R0.reuse, PT ;  /* 0x000000000900720c */ /* 0x080fe20003f66070 */
[----:B------:R-:W-:Y:S01]  /*2a80*/  VIADD R9, R19, 0xe0 ;  /* 0x000000e013097836 */ /* 0x000fe20000000000 */
[----:B------:R-:W-:Y:S01]  /*2a90*/  ISETP.GE.U32.AND P2, PT, R7, R0, PT ;  /* 0x000000000700720c */ /* 0x000fe20003f46070 */
[----:B------:R-:W-:-:S02]  /*2aa0*/  VIADD R11, R19, 0xc0 ;  /* 0x000000c0130b7836 */ /* 0x000fc40000000000 */
[----:B------:R-:W-:-:S03]  /*2ab0*/  VIADD R15, R19, 0x100 ;  /* 0x00000100130f7836 */ /* 0x000fc60000000000 */
[-C--:B------:R-:W-:Y:S01]  /*2ac0*/  ISETP.GE.U32.AND P4, PT, R11, R0.reuse, PT ;  /* 0x000000000b00720c */ /* 0x080fe20003f86070 */
[----:B------:R-:W-:Y:S02]  /*2ad0*/  VIADD R17, R19, 0x120 ;  /* 0x0000012013117836 */ /* 0x000fe40000000000 */
[----:B--2---:R-:W-:Y:S02]  /*2ae0*/  IMAD.MOV.U32 R6, RZ, RZ, R2 ;  /* 0x000000ffff067224 */ /* 0x004fe400078e0002 */
[----:B------:R-:W-:Y:S02]  /*2af0*/  IMAD.MOV.U32 R7, RZ, RZ, R3 ;  /* 0x000000ffff077224 */ /* 0x000fe400078e0003 */
[----:B------:R-:W2:Y:S01]  /*2b00*/  @!P5 LDG.E.64 R2, desc[UR8][R4.64] ;  /* 0x000000080402d981 */ /* 0x000ea2000c1e1b00 */
[----:B------:R-:W-:Y:S01]  /*2b10*/  ISETP.GE.U32.AND P5, PT, R9, R0, PT ;  /* 0x000000000900720c */ /* 0x000fe20003fa6070 */
[----:B------:R-:W-:Y:S02]  /*2b20*/  IMAD.MOV.U32 R8, RZ, RZ, R6 ;  /* 0x000000ffff087224 */ /* 0x000fe400078e0006 */
[----:B------:R-:W-:-:S02]  /*2b30*/  IMAD.MOV.U32 R9, RZ, RZ, R7 ;  /* 0x000000ffff097224 */ /* 0x000fc400078e0007 */
[--C-:B------:R-:W-:Y:S02]  /*2b40*/  IMAD.MOV.U32 R10, RZ, RZ, R6.reuse ;  /* 0x000000ffff0a7224 */ /* 0x100fe400078e0006 */
[--C-:B------:R-:W-:Y:S02]  /*2b50*/  IMAD.MOV.U32 R11, RZ, RZ, R7.reuse ;  /* 0x000000ffff0b7224 */ /* 0x100fe400078e0007 */
[----:B------:R-:W-:Y:S01]  /*2b60*/  IMAD.MOV.U32 R12, RZ, RZ, R6 ;  /* 0x000000ffff0c7224 */ /* 0x000fe200078e0006 */
[----:B------:R-:W3:Y:S01]  /*2b70*/  @!P6 LDG.E.64 R8, desc[UR8][R4.64+0x100] ;  /* 0x000100080408e981 */ /* 0x000ee2000c1e1b00 */
[----:B------:R-:W-:Y:S01]  /*2b80*/  IMAD.MOV.U32 R13, RZ, RZ, R7 ;  /* 0x000000ffff0d7224 */ /* 0x000fe200078e0007 */
[-C--:B------:R-:W-:Y:S01]  /*2b90*/  ISETP.GE.U32.AND P6, PT, R15, R0.reuse, PT ;  /* 0x000000000f00720c */ /* 0x080fe20003fc6070 */
[----:B------:R-:W-:Y:S01]  /*2ba0*/  VIADD R15, R19, 0x140 ;  /* 0x00000140130f7836 */ /* 0x000fe20000000000 */
[----:B------:R-:W4:Y:S01]  /*2bb0*/  @!P0 LDG.E.64 R10, desc[UR8][R4.64+0x200] ;  /* 0x00020008040a8981 */ /* 0x000f22000c1e1b00 */
[----:B------:R-:W-:-:S03]  /*2bc0*/  ISETP.GE.U32.AND P0, PT, R17, R0, PT ;  /* 0x000000001100720c */ /* 0x000fc60003f06070 */
[----:B------:R-:W5:Y:S01]  /*2bd0*/  @!P1 LDG.E.64 R12, desc[UR8][R4.64+0x300] ;  /* 0x00030008040c9981 */ /* 0x000f62000c1e1b00 */
[----:B------:R-:W-:Y:S01]  /*2be0*/  ISETP.GE.U32.AND P1, PT, R15, R0, PT ;  /* 0x000000000f00720c */ /* 0x000fe20003f26070 */
        /* <DEDUP_REMOVED lines=22> */
[----:B------:R-:W-:Y:S01]  /*2d50*/  UMOV UR4, 0x400 ;  /* 0x0000040000047882 */ /* 0x000fe20000000000 */
[----:B------:R-:W-:Y:S01]  /*2d60*/  ISETP.NE.AND P0, PT, R30, RZ, PT ;  /* 0x000000ff1e00720c */ /* 0x000fe20003f05270 */
[----:B-1----:R-:W-:-:S02]  /*2d70*/  ULEA UR4, UR5, UR4, 0x18 ;  /* 0x0000000405047291 */ /* 0x002fc4000f8ec0ff */
[----:B0-----:R-:W-:-:S05]  /*2d80*/  IMAD R0, R26, 0x160, R31 ;  /* 0x000001601a007824 */ /* 0x001fca00078e021f */
        /* <DEDUP_REMOVED lines=29> */
[----:B0---4-:R-:W-:Y:S02]  /*2f60*/  IADD3 R35, P2, P3, R32, R36, R35 ;  /* 0x0000002420237210 */ /* 0x011fe40007b5e023 */
[----:B------:R-:W-:Y:S02]  /*2f70*/  IADD3.X R13, PT, PT, R39, R41, R43, P0, P1 ;  /* 0x00000029270d7210 */ /* 0x000fe400007e242b */
[----:B------:R-:W-:Y:S02]  /*2f80*/  IADD3 R35, P0, P1, R2, R28, R35 ;  /* 0x0000001c02237210 */ /* 0x000fe4000791e023 */
[----:B------:R-:W-:-:S02]  /*2f90*/  IADD3.X R13, PT, PT, R33, R37, R13, P2, P3 ;  /* 0x00000025210d7210 */ /* 0x000fc400017e640d */
[----:B------:R-:W-:Y:S02]  /*2fa0*/  ISETP.NE.AND P2, PT, R31, 0x1f, PT ;  /* 0x0000001f1f00780c */ /* 0x000fe40003f45270 */
[----:B------:R-:W-:Y:S02]  /*2fb0*/  IADD3.X R13, PT, PT, R3, R29, R13, P0, P1 ;  /* 0x0000001d030d7210 */ /* 0x000fe400007e240d */
[----:B------:R-:W-:Y:S02]  /*2fc0*/  IADD3 R35, P0, P1, R6, R4, R35 ;  /* 0x0000000406237210 */ /* 0x000fe4000791e023 */
[----:B-1----:R-:W-:Y:S02]  /*2fd0*/  SHF.R.U32.HI R0, RZ, 0x5, R27 ;  /* 0x00000005ff007819 */ /* 0x002fe4000001161b */
[----:B------:R-:W-:Y:S02]  /*2fe0*/  IADD3.X R13, PT, PT, R7, R5, R13, P0, P1 ;  /* 0x00000005070d7210 */ /* 0x000fe400007e240d */
[----:B------:R-:W-:-:S03]  /*2ff0*/  IADD3 R35, P0, P1, R10, R8, R35 ;  /* 0x000000080a237210 */ /* 0x000fc6000791e023 */
[----:B------:R-:W-:Y:S02]  /*3000*/  @!P2 LEA R45, R0, UR4, 0x3 ;  /* 0x00000004002dac11 */ /* 0x000fe4000f8e18ff */
[----:B------:R-:W-:Y:S01]  /*3010*/  IADD3.X R34, PT, PT, R11, R9, R13, P0, P1 ;  /* 0x000000090b227210 */ /* 0x000fe200007e240d */
[----:B------:R-:W0:Y:S06]  /*3020*/  SHFL.UP PT, R12, R35, 0x1, RZ ;  /* 0x04200000230c7989 */ /* 0x000e2c00000e00ff */
        /* <DEDUP_REMOVED lines=30> */
[----:B------:R0:W-:Y:S01]  /*3210*/  @!P2 STS.64 [R45+0x20], R30 ;  /* 0x0000201e2d00a388 */ /* 0x0001e20000000a00 */
[----:B------:R-:W-:Y:S01]  /*3220*/  BAR.SYNC.DEFER_BLOCKING 0x0 ;  /* 0x0000000000007b1d */ /* 0x000fe20000010000 */
[----:B------:R-:W-:-:S05]  /*3230*/  ISETP.NE.AND P2, PT, R0, 0x3, PT ;  /* 0x000000030000780c */ /* 0x000fca0003f45270 */
[----:B0-----:R-:W0:Y:S01]  /*3240*/  S2R R45, SR_TID.X ;  /* 0x00000000002d7919 */ /* 0x001e220000002100 */
[----:B------:R-:W1:Y:S04]  /*3250*/  LDS.128 R20, [UR4+0x20] ;  /* 0x00002004ff147984 */ /* 0x000e680008000c00 */
[----:B------:R-:W2:Y:S04]  /*3260*/  LDS.128 R24, [UR4+0x30] ;  /* 0x00003004ff187984 */ /* 0x000ea80008000c00 */
[----:B------:R-:W3:Y:S04]  /*3270*/  LDS.128 R16, [UR4+0x40] ;  /* 0x00004004ff107984 */ /* 0x000ee80008000c00 */
[----:B------:R-:W4:Y:S01]  /*3280*/  LDS.128 R12, [UR4+0x50] ;  /* 0x00005004ff0c7984 */ /* 0x000f220008000c00 */
[----:B-1----:R-:W-:-:S05]  /*3290*/  IADD3 R22, P0, PT, R20, R22, RZ ;  /* 0x0000001614167210 */ /* 0x002fca0007f1e0ff */
[----:B------:R-:W-:Y:S01]  /*32a0*/  IMAD.X R44, R21, 0x1, R23, P0 ;  /* 0x00000001152c7824 */ /* 0x000fe200000e0617 */
[----:B--2---:R-:W-:Y:S02]  /*32b0*/  IADD3 R23, P0, PT, R24, R22, RZ ;  /* 0x0000001618177210 */ /* 0x004fe40007f1e0ff */
[----:B------:R-:W-:-:S03]  /*32c0*/  SEL R22, R22, R20, !P1 ;  /* 0x0000001416167207 */ /* 0x000fc60004800000 */
[----:B------:R-:W-:Y:S01]  /*32d0*/  IMAD.X R24, R25, 0x1, R44, P0 ;  /* 0x0000000119187824 */ /* 0x000fe200000e062c */
[----:B------:R-:W-:Y:S02]  /*32e0*/  IADD3 R25, P0, PT, R26, R23, RZ ;  /* 0x000000171a197210 */ /* 0x000fe40007f1e0ff */
[----:B------:R-:W-:Y:S02]  /*32f0*/  SEL R26, R44, R21, !P1 ;  /* 0x000000152c1a7207 */ /* 0x000fe40004800000 */
[----:B------:R-:W-:Y:S01]  /*3300*/  SEL R0, R23, R22, !P2 ;  /* 0x0000001617007207 */ /* 0x000fe20005000000 */
[----:B------:R-:W-:Y:S01]  /*3310*/  IMAD.X R44, R27, 0x1, R24, P0 ;  /* 0x000000011b2c7824 */ /* 0x000fe200000e0618 */
[----:B0-----:R-:W-:Y:S01]  /*3320*/  SHF.R.U32.HI R27, RZ, 0x5, R45 ;  /* 0x00000005ff1b7819 */ /* 0x001fe2000001162d */
[----:B------:R-:W0:Y:S01]  /*3330*/  LDS.128 R20, [UR4+0x60] ;  /* 0x00006004ff147984 */ /* 0x000e220008000c00 */
[----:B---3--:R-:W-:Y:S02]  /*3340*/  IADD3 R16, P0, PT, R16, R25, RZ ;  /* 0x0000001910107210 */ /* 0x008fe40007f1e0ff */
[----:B------:R-:W-:-:S02]  /*3350*/  SEL R45, R24, R26, !P2 ;  /* 0x0000001a182d7207 */ /* 0x000fc40005000000 */
[----:B------:R-:W-:Y:S01]  /*3360*/  ISETP.NE.AND P1, PT, R27, 0x4, PT ;  /* 0x000000041b00780c */ /* 0x000fe20003f25270 */
[----:B------:R-:W-:Y:S01]  /*3370*/  IMAD.X R17, R17, 0x1, R44, P0 ;  /* 0x0000000111117824 */ /* 0x000fe200000e062c */
[----:B------:R-:W-:Y:S02]  /*3380*/  IADD3 R18, P0, PT, R18, R16, RZ ;  /* 0x0000001012127210 */ /* 0x000fe40007f1e0ff */
[----:B------:R-:W-:Y:S02]  /*3390*/  SEL R45, R44, R45, !P1 ;  /* 0x0000002d2c2d7207 */ /* 0x000fe40004800000 */
[----:B------:R-:W1:Y:S01]  /*33a0*/  S2R R44, SR_TID.X ;  /* 0x00000000002c7919 */ /* 0x000e620000002100 */
[----:B------:R-:W-:Y:S02]  /*33b0*/  SEL R0, R25, R0, !P1 ;  /* 0x0000000019007207 */ /* 0x000fe40004800000 */
[----:B------:R-:W2:Y:S01]  /*33c0*/  LDS.128 R24, [UR4+0x70] ;  /* 0x00007004ff187984 */ /* 0x000ea20008000c00 */
[----:B-1----:R-:W-:-:S04]  /*33d0*/  SHF.R.U32.HI R44, RZ, 0x5, R44 ;  /* 0x00000005ff2c7819 */ /* 0x002fc8000001162c */
[----:B------:R-:W-:-:S04]  /*33e0*/  ISETP.NE.AND P1, PT, R44, 0x5, PT ;  /* 0x000000052c00780c */ /* 0x000fc80003f25270 */
[----:B------:R-:W-:Y:S02]  /*33f0*/  SEL R16, R16, R0, !P1 ;  /* 0x0000000010107207 */ /* 0x000fe40004800000 */
[----:B------:R1:W5:Y:S01]  /*3400*/  LDL.LU R0, [R1+0x8] ;  /* 0x0000080001007983 */ /* 0x0003620000300800 */
[----:B------:R-:W-:Y:S01]  /*3410*/  SEL R45, R17, R45, !P1 ;  /* 0x0000002d112d7207 */ /* 0x000fe20004800000 */
[----:B------:R-:W-:Y:S01]  /*3420*/  IMAD.X R19, R19, 0x1, R17, P0 ;  /* 0x0000000113137824 */ /* 0x000fe200000e0611 */
[----:B------:R-:W-:Y:S02]  /*3430*/  ISETP.NE.AND P1, PT, R44, 0x6, PT ;  /* 0x000000062c00780c */ /* 0x000fe40003f25270 */
[----:B----4-:R-:W-:Y:S02]  /*3440*/  IADD3 R12, P0, PT, R12, R18, RZ ;  /* 0x000000120c0c7210 */ /* 0x010fe40007f1e0ff */
[----:B------:R-:W-:Y:S02]  /*3450*/  SEL R16, R18, R16, !P1 ;  /* 0x0000001012107207 */ /* 0x000fe40004800000 */
[----:B------:R-:W-:Y:S01]  /*3460*/  SEL R18, R19, R45, !P1 ;  /* 0x0000002d13127207 */ /* 0x000fe20004800000 */
[----:B------:R-:W-:Y:S01]  /*3470*/  IMAD.X R13, R13, 0x1, R19, P0 ;  /* 0x000000010d0d7824 */ /* 0x000fe200000e0613 */
[----:B------:R-:W3:Y:S01]  /*3480*/  S2R R45, SR_LANEID ;  /* 0x00000000002d7919 */ /* 0x000ee20000000000 */
[----:B------:R-:W-:-:S02]  /*3490*/  ISETP.NE.AND P2, PT, R44, 0x7, PT ;  /* 0x000000072c00780c */ /* 0x000fc40003f45270 */
[----:B------:R-:W-:Y:S02]  /*34a0*/  IADD3 R14, P0, PT, R14, R12, RZ ;  /* 0x0000000c0e0e7210 */ /* 0x000fe40007f1e0ff */
[----:B------:R-:W-:Y:S02]  /*34b0*/  SEL R17, R12, R16, !P2 ;  /* 0x000000100c117207 */ /* 0x000fe40005000000 */
[----:B------:R-:W-:Y:S01]  /*34c0*/  SEL R12, R13, R18, !P2 ;  /* 0x000000120d0c7207 */ /* 0x000fe20005000000 */
[----:B------:R-:W-:Y:S01]  /*34d0*/  IMAD.X R15, R15, 0x1, R13, P0 ;  /* 0x000000010f0f7824 */ /* 0x000fe200000e060d */
[----:B0-----:R-:W-:Y:S02]  /*34e0*/  IADD3 R13, P1, PT, R20, R14, RZ ;  /* 0x0000000e140d7210 */ /* 0x001fe40007f3e0ff */
[C---:B------:R-:W-:Y:S02]  /*34f0*/  ISETP.NE.AND P3, PT, R44.reuse, 0x8, PT ;  /* 0x000000082c00780c */ /* 0x040fe40003f65270 */
[----:B------:R-:W-:Y:S01]  /*3500*/  ISETP.NE.AND P6, PT, R44, 0x9, PT ;  /* 0x000000092c00780c */ /* 0x000fe20003fc5270 */
[----:B------:R-:W-:Y:S01]  /*3510*/  IMAD.X R21, R21, 0x1, R15, P1 ;  /* 0x0000000115157824 */ /* 0x000fe200008e060f */
[----:B------:R-:W-:-:S02]  /*3520*/  SEL R14, R14, R17, !P3 ;  /* 0x000000110e0e7207 */ /* 0x000fc40005800000 */
[----:B------:R-:W-:Y:S02]  /*3530*/  SEL R12, R15, R12, !P3 ;  /* 0x0000000c0f0c7207 */ /* 0x000fe40005800000 */
[C---:B------:R-:W-:Y:S02]  /*3540*/  ISETP.NE.AND P3, PT, R44.reuse, 0xa, PT ;  /* 0x0000000a2c00780c */ /* 0x040fe40003f65270 */
[C---:B------:R-:W-:Y:S02]  /*3550*/  ISETP.NE.AND P2, PT, R44.reuse, 0xc, PT ;  /* 0x0000000c2c00780c */ /* 0x040fe40003f45270 */
[----:B------:R-:W-:Y:S02]  /*3560*/  ISETP.NE.AND P1, PT, R44, 0xb, PT ;  /* 0x0000000b2c00780c */ /* 0x000fe40003f25270 */
[----:B------:R-:W0:Y:S01]  /*3570*/  S2R R44, SR_TID.X ;  /* 0x00000000002c7919 */ /* 0x000e220000002100 */
[----:B------:R-:W-:Y:S02]  /*3580*/  IADD3 R15, P4, PT, R22, R13, RZ ;  /* 0x0000000d160f7210 */ /* 0x000fe40007f9e0ff */
[----:B------:R-:W-:-:S02]  /*3590*/  SEL R14, R13, R14, !P6 ;  /* 0x0000000e0d0e7207 */ /* 0x000fc40007000000 */
[----:B--2---:R-:W-:Y:S01]  /*35a0*/  IADD3 R17, P5, PT, R24, R15, RZ ;  /* 0x0000000f18117210 */ /* 0x004fe20007fbe0ff */
[----:B------:R-:W-:Y:S01]  /*35b0*/  IMAD.X R23, R23, 0x1, R21, P4 ;  /* 0x0000000117177824 */ /* 0x000fe200020e0615 */
[----:B------:R-:W-:Y:S02]  /*35c0*/  IADD3 R35, P4, PT, R30, -R35, RZ ;  /* 0x800000231e237210 */ /* 0x000fe40007f9e0ff */
[----:B------:R-:W-:Y:S01]  /*35d0*/  SEL R16, R21, R12, !P6 ;  /* 0x0000000c15107207 */ /* 0x000fe20007000000 */
[----:B------:R-:W-:Y:S01]  /*35e0*/  IMAD.X R25, R25, 0x1, R23, P5 ;  /* 0x0000000119197824 */ /* 0x000fe200028e0617 */
[----:B------:R-:W-:Y:S01]  /*35f0*/  SEL R12, R15, R14, !P3 ;  /* 0x0000000e0f0c7207 */ /* 0x000fe20005800000 */
[----:B------:R-:W-:Y:S01]  /*3600*/  IMAD.X R30, R31, 0x1, ~R34, P4 ;  /* 0x000000011f1e7824 */ /* 0x000fe200020e0e22 */
[----:B---3--:R-:W-:Y:S02]  /*3610*/  ISETP.NE.AND P0, PT, R45, RZ, PT ;  /* 0x000000ff2d00720c */ /* 0x008fe40003f05270 */
[----:B------:R-:W-:-:S02]  /*3620*/  IADD3 R13, P5, PT, R26, R17, RZ ;  /* 0x000000111a0d7210 */ /* 0x000fc40007fbe0ff */
[----:B------:R-:W-:Y:S02]  /*3630*/  @P2 SEL R13, R17, R12, !P1 ;  /* 0x0000000c110d2207 */ /* 0x000fe40004800000 */
[----:B------:R-:W-:Y:S01]  /*3640*/  SEL R14, R23, R16, !P3 ;  /* 0x00000010170e7207 */ /* 0x000fe20005800000 */
[----:B------:R-:W-:Y:S01]  /*3650*/  IMAD.X R26, R27, 0x1, R25, P5 ;  /* 0x000000011b1a7824 */ /* 0x000fe200028e0619 */
[----:B------:R-:W-:Y:S02]  /*3660*/  SEL R12, R35, RZ, P0 ;  /* 0x000000ff230c7207 */ /* 0x000fe40000000000 */
[----:B------:R-:W-:Y:S02]  /*3670*/  SEL R17, R30, RZ, P0 ;  /* 0x000000ff1e117207 */ /* 0x000fe40000000000 */
[----:B------:R-:W-:Y:S02]  /*3680*/  @P2 SEL R26, R25, R14, !P1 ;  /* 0x0000000e191a2207 */ /* 0x000fe40004800000 */
[----:B------:R-:W-:-:S05]  /*3690*/  IADD3 R12, P0, PT, R12, R13, RZ ;  /* 0x0000000d0c0c7210 */ /* 0x000fca0007f1e0ff */
[----:B------:R-:W-:Y:S01]  /*36a0*/  IMAD.X R17, R17, 0x1, R26, P0 ;  /* 0x0000000111117824 */ /* 0x000fe200000e061a */
[C---:B0-----:R-:W-:Y:S02]  /*36b0*/  ISETP.GE.U32.AND P1, PT, R44.reuse, 0x20, PT ;  /* 0x000000202c00780c */ /* 0x041fe40003f26070 */
[----:B------:R-:W-:Y:S02]  /*36c0*/  ISETP.NE.AND P0, PT, R44, RZ, PT ;  /* 0x000000ff2c00720c */ /* 0x000fe40003f05270 */
[----:B------:R-:W-:Y:S02]  /*36d0*/  SEL R15, R35, R12, !P1 ;  /* 0x0000000c230f7207 */ /* 0x000fe40004800000 */
[----:B------:R-:W-:Y:S02]  /*36e0*/  SEL R17, R30, R17, !P1 ;  /* 0x000000111e117207 */ /* 0x000fe40004800000 */
[----:B------:R-:W-:Y:S02]  /*36f0*/  SEL R15, R15, RZ, P0 ;  /* 0x000000ff0f0f7207 */ /* 0x000fe40000000000 */
[----:B------:R-:W-:Y:S01]  /*3700*/  SEL R17, R17, RZ, P0 ;  /* 0x000000ff11117207 */ /* 0x000fe20000000000 */
[----:B-1----:R-:W-:Y:S06]  /*3710*/  BRA `(.L_x_137) ;  /* 0x0000001800107947 */ /* 0x002fec0003800000 */
.L_x_136:
[----:B0-23--:R-:W-:Y:S01]  /*3720*/  IADD3 R13, P0, P1, R38, R40, R42 ;  /* 0x00000028260d7210 */ /* 0x00dfe2000791e02a */
[----:B------:R-:W0:Y:S03]  /*3730*/  S2R R22, SR_LANEID ;  /* 0x0000000000167919 */ /* 0x000e260000000000 */
[----:B----4-:R-:W-:Y:S01]  /*3740*/  IADD3 R15, P2, P3, R32, R36, R13 ;  /* 0x00000024200f7210 */ /* 0x010fe20007b5e00d */
[----:B------:R-:W1:Y:S01]  /*3750*/  S2R R20, SR_TID.X ;  /* 0x0000000000147919 */ /* 0x000e620000002100 */
[----:B------:R-:W-:Y:S02]  /*3760*/  IADD3.X R13, PT, PT, R39, R41, R43, P0, P1 ;  /* 0x00000029270d7210 */ /* 0x000fe400007e242b */
[----:B------:R-:W-:Y:S01]  /*3770*/  IADD3 R15, P0, P1, R2, R28, R15 ;  /* 0x0000001c020f7210 */ /* 0x000fe2000791e00f */
[----:B------:R-:W2:Y:S01]  /*3780*/  S2R R24, SR_TID.X ;  /* 0x0000000000187919 */ /* 0x000ea20000002100 */
[----:B------:R-:W-:-:S04]  /*3790*/  IADD3.X R13, PT, PT, R33, R37, R13, P2, P3 ;  /* 0x00000025210d7210 */ /* 0x000fc800017e640d */
[----:B------:R-:W-:Y:S02]  /*37a0*/  IADD3.X R13, PT, PT, R3, R29, R13, P0, P1 ;  /* 0x0000001d030d7210 */ /* 0x000fe400007e240d */
[----:B------:R-:W-:-:S04]  /*37b0*/  IADD3 R15, P0, P1, R6, R4, R15 ;  /* 0x00000004060f7210 */ /* 0x000fc8000791e00f */
[----:B------:R-:W-:Y:S02]  /*37c0*/  IADD3.X R13, PT, PT, R7, R5, R13, P0, P1 ;  /* 0x00000005070d7210 */ /* 0x000fe400007e240d */
[----:B------:R-:W-:-:S04]  /*37d0*/  IADD3 R44, P0, P1, R10, R8, R15 ;  /* 0x000000080a2c7210 */ /* 0x000fc8000791e00f */
[----:B------:R-:W-:Y:S02]  /*37e0*/  IADD3.X R31, PT, PT, R11, R9, R13, P0, P1 ;  /* 0x000000090b1f7210 */ /* 0x000fe400007e240d */
[----:B------:R-:W3:Y:S01]  /*37f0*/  SHFL.UP PT, R13, R44, 0x1, RZ ;  /* 0x042000002c0d7989 */ /* 0x000ee200000e00ff */
[----:B0-----:R-:W-:-:S05]  /*3800*/  ISETP.NE.AND P2, PT, R22, 0x1f, PT ;  /* 0x0000001f1600780c */ /* 0x001fca0003f45270 */
[----:B------:R-:W0:Y:S01]  /*3810*/  SHFL.UP P0, R12, R31, 0x1, RZ ;  /* 0x042000001f0c7989 */ /* 0x000e2200000000ff */
[----:B-1----:R-:W-:-:S07]  /*3820*/  SHF.R.U32.HI R20, RZ, 0x5, R20 ;  /* 0x00000005ff147819 */ /* 0x002fce0000011614 */
[----:B------:R-:W-:Y:S02]  /*3830*/  @!P2 LEA R45, R20, UR4, 0x3 ;  /* 0x00000004142dac11 */ /* 0x000fe4000f8e18ff */
[----:B---3--:R-:W-:-:S04]  /*3840*/  IADD3 R14, P1, PT, R13, R44, RZ ;  /* 0x0000002c0d0e7210 */ /* 0x008fc80007f3e0ff */
        /* <DEDUP_REMOVED lines=26> */
[----:B------:R-:W-:-:S05]  /*39f0*/  SEL R35, R13, R12, P0 ;  /* 0x0000000c0d237207 */ /* 0x000fca0000000000 */
[----:B------:R2:W-:Y:S01]  /*3a00*/  @!P2 STS.64 [R45+0x20], R34 ;  /* 0x000020222d00a388 */ /* 0x0005e20000000a00 */
[----:B------:R-:W-:Y:S01]  /*3a10*/  BAR.SYNC.DEFER_BLOCKING 0x0 ;  /* 0x0000000000007b1d */ /* 0x000fe20000010000 */
[----:B--2---:R-:W-:-:S04]  /*3a20*/  SHF.R.U32.HI R45, RZ, 0x5, R24 ;  /* 0x00000005ff2d7819 */ /* 0x004fc80000011618 */
[C---:B------:R-:W-:Y:S02]  /*3a30*/  ISETP.NE.AND P1, PT, R45.reuse, 0x2, PT ;  /* 0x000000022d00780c */ /* 0x040fe40003f25270 */
[----:B------:R-:W-:Y:S01]  /*3a40*/  ISETP.NE.AND P2, PT, R45, 0x4, PT ;  /* 0x000000042d00780c */ /* 0x000fe20003f45270 */
        /* <DEDUP_REMOVED lines=11> */
[----:B------:R-:W0:Y:S01]  /*3b00*/  S2R R13, SR_TID.X ;  /* 0x00000000000d7919 */ /* 0x000e220000002100 */
[----:B------:R-:W-:-:S03]  /*3b10*/  ISETP.NE.AND P1, PT, R45, 0x3, PT ;  /* 0x000000032d00780c */ /* 0x000fc60003f25270 */
[----:B------:R-:W-:Y:S01]  /*3b20*/  IMAD.X R18, R19, 0x1, R15, P0 ;  /* 0x0000000113127824 */ /* 0x000fe200000e060f */
[----:B------:R-:W-:Y:S02]  /*3b30*/  SEL R14, R16, R14, !P1 ;  /* 0x0000000e100e7207 */ /* 0x000fe40004800000 */
[----:B--2---:R-:W-:Y:S02]  /*3b40*/  IADD3 R16, P0, PT, R20, R17, RZ ;  /* 0x0000001114107210 */ /* 0x004fe40007f1e0ff */
[----:B------:R-:W-:Y:S02]  /*3b50*/  SEL R19, R15, R12, !P1 ;  /* 0x0000000c0f137207 */ /* 0x000fe40004800000 */
[----:B------:R-:W-:Y:S01]  /*3b60*/  SEL R17, R17, R14, !P2 ;  /* 0x0000000e11117207 */ /* 0x000fe20005000000 */
[----:B------:R-:W-:Y:S01]  /*3b70*/  IMAD.X R45, R21, 0x1, R18, P0 ;  /* 0x00000001152d7824 */ /* 0x000fe200000e0612 */
[----:B------:R-:W-:Y:S02]  /*3b80*/  SEL R19, R18, R19, !P2 ;  /* 0x0000001312137207 */ /* 0x000fe40005000000 */
[----:B------:R-:W1:Y:S01]  /*3b90*/  S2R R18, SR_TID.X ;  /* 0x0000000000127919 */ /* 0x000e620000002100 */
[----:B------:R-:W-:-:S05]  /*3ba0*/  IADD3 R20, P0, PT, R22, R16, RZ ;  /* 0x0000001016147210 */ /* 0x000fca0007f1e0ff */
[----:B------:R-:W-:Y:S01]  /*3bb0*/  IMAD.X R22, R23, 0x1, R45, P0 ;  /* 0x0000000117167824 */ /* 0x000fe200000e062d */
[----:B0-----:R-:W-:Y:S02]  /*3bc0*/  SHF.R.U32.HI R21, RZ, 0x5, R13 ;  /* 0x00000005ff157819 */ /* 0x001fe4000001160d */
[----:B------:R-:W0:Y:S02]  /*3bd0*/  LDS.128 R12, [UR4+0x60] ;  /* 0x00006004ff0c7984 */ /* 0x000e240008000c00 */
[----:B------:R-:W-:-:S04]  /*3be0*/  ISETP.NE.AND P1, PT, R21, 0x5, PT ;  /* 0x000000051500780c */ /* 0x000fc80003f25270 */
[----:B------:R-:W-:Y:S02]  /*3bf0*/  SEL R21, R16, R17, !P1 ;  /* 0x0000001110157207 */ /* 0x000fe40004800000 */
[----:B------:R-:W-:Y:S02]  /*3c00*/  SEL R45, R45, R19, !P1 ;  /* 0x000000132d2d7207 */ /* 0x000fe40004800000 */
[----:B-1----:R-:W-:Y:S02]  /*3c10*/  SHF.R.U32.HI R23, RZ, 0x5, R18 ;  /* 0x00000005ff177819 */ /* 0x002fe40000011612 */
[----:B------:R-:W1:Y:S02]  /*3c20*/  LDS.128 R16, [UR4+0x70] ;  /* 0x00007004ff107984 */ /* 0x000e640008000c00 */
[----:B------:R-:W-:Y:S02]  /*3c30*/  ISETP.NE.AND P1, PT, R23, 0x6, PT ;  /* 0x000000061700780c */ /* 0x000fe40003f25270 */
[----:B---3--:R-:W-:-:S02]  /*3c40*/  IADD3 R23, P0, PT, R24, R20, RZ ;  /* 0x0000001418177210 */ /* 0x008fc40007f1e0ff */
[----:B------:R-:W-:Y:S02]  /*3c50*/  SEL R21, R20, R21, !P1 ;  /* 0x0000001514157207 */ /* 0x000fe40004800000 */
[----:B------:R-:W2:Y:S01]  /*3c60*/  S2R R20, SR_TID.X ;  /* 0x0000000000147919 */ /* 0x000ea20000002100 */
[----:B------:R-:W-:Y:S01]  /*3c70*/  IMAD.X R24, R25, 0x1, R22, P0 ;  /* 0x0000000119187824 */ /* 0x000fe200000e0616 */
[----:B------:R-:W-:Y:S02]  /*3c80*/  SEL R45, R22, R45, !P1 ;  /* 0x0000002d162d7207 */ /* 0x000fe40004800000 */
[----:B--2---:R-:W-:-:S04]  /*3c90*/  SHF.R.U32.HI R25, RZ, 0x5, R20 ;  /* 0x00000005ff197819 */ /* 0x004fc80000011614 */
[C---:B------:R-:W-:Y:S02]  /*3ca0*/  ISETP.NE.AND P2, PT, R25.reuse, 0x7, PT ;  /* 0x000000071900780c */ /* 0x040fe40003f45270 */
[----:B------:R-:W-:Y:S02]  /*3cb0*/  ISETP.NE.AND P3, PT, R25, 0x8, PT ;  /* 0x000000081900780c */ /* 0x000fe40003f65270 */
[----:B------:R-:W-:Y:S02]  /*3cc0*/  SEL R22, R23, R21, !P2 ;  /* 0x0000001517167207 */ /* 0x000fe40005000000 */
[----:B------:R-:W-:Y:S01]  /*3cd0*/  IADD3 R23, P0, PT, R26, R23, RZ ;  /* 0x000000171a177210 */ /* 0x000fe20007f1e0ff */
[----:B------:R-:W2:Y:S01]  /*3ce0*/  LDS.64 R20, [UR4+0x80] ;  /* 0x00008004ff147984 */ /* 0x000ea20008000a00 */
[----:B------:R-:W-:Y:S02]  /*3cf0*/  SEL R45, R24, R45, !P2 ;  /* 0x0000002d182d7207 */ /* 0x000fe40005000000 */
[----:B------:R-:W-:Y:S01]  /*3d00*/  ISETP.NE.AND P5, PT, R25, 0x9, PT ;  /* 0x000000091900780c */ /* 0x000fe20003fa5270 */
[----:B------:R-:W-:Y:S01]  /*3d10*/  IMAD.X R26, R27, 0x1, R24, P0 ;  /* 0x000000011b1a7824 */ /* 0x000fe200000e0618 */
[----:B------:R-:W-:-:S02]  /*3d20*/  ISETP.NE.AND P2, PT, R25, 0xa, PT ;  /* 0x0000000a1900780c */ /* 0x000fc40003f45270 */
[C---:B------:R-:W-:Y:S02]  /*3d30*/  ISETP.NE.AND P1, PT, R25.reuse, 0xb, PT ;  /* 0x0000000b1900780c */ /* 0x040fe40003f25270 */
[----:B------:R-:W-:Y:S02]  /*3d40*/  ISETP.NE.AND P0, PT, R25, 0xc, PT ;  /* 0x0000000c1900780c */ /* 0x000fe40003f05270 */
[----:B------:R-:W3:Y:S01]  /*3d50*/  S2R R25, SR_LANEID ;  /* 0x0000000000197919 */ /* 0x000ee20000000000 */
[----:B------:R-:W-:Y:S02]  /*3d60*/  SEL R22, R23, R22, !P3 ;  /* 0x0000001617167207 */ /* 0x000fe40005800000 */
[----:B0-----:R-:W-:Y:S02]  /*3d70*/  IADD3 R23, P4, PT, R12, R23, RZ ;  /* 0x000000170c177210 */ /* 0x001fe40007f9e0ff */
[----:B------:R-:W-:Y:S02]  /*3d80*/  SEL R45, R26, R45, !P3 ;  /* 0x0000002d1a2d7207 */ /* 0x000fe40005800000 */
[----:B------:R-:W-:-:S02]  /*3d90*/  SEL R22, R23, R22, !P5 ;  /* 0x0000001617167207 */ /* 0x000fc40006800000 */
[----:B------:R-:W-:Y:S01]  /*3da0*/  IADD3 R23, P6, PT, R14, R23, RZ ;  /* 0x000000170e177210 */ /* 0x000fe20007fde0ff */
[----:B------:R-:W-:Y:S01]  /*3db0*/  IMAD.X R14, R13, 0x1, R26, P4 ;  /* 0x000000010d0e7824 */ /* 0x000fe200020e061a */
[----:B------:R-:W-:Y:S02]  /*3dc0*/  IADD3 R44, P3, PT, R34, -R44, RZ ;  /* 0x8000002c222c7210 */ /* 0x000fe40007f7e0ff */
[----:B------:R-:W-:Y:S01]  /*3dd0*/  SEL R22, R23, R22, !P2 ;  /* 0x0000001617167207 */ /* 0x000fe20005000000 */
[----:B------:R-:W-:Y:S01]  /*3de0*/  IMAD.X R15, R15, 0x1, R14, P6 ;  /* 0x000000010f0f7824 */ /* 0x000fe200030e060e */
[----:B------:R-:W-:Y:S01]  /*3df0*/  SEL R12, R14, R45, !P5 ;  /* 0x0000002d0e0c7207 */ /* 0x000fe20006800000 */
[----:B------:R-:W-:Y:S01]  /*3e00*/  IMAD.X R34, R35, 0x1, ~R31, P3 ;  /* 0x0000000123227824 */ /* 0x000fe200018e0e1f */
[----:B-1----:R-:W-:Y:S02]  /*3e10*/  IADD3 R13, P4, PT, R16, R23, RZ ;  /* 0x00000017100d7210 */ /* 0x002fe40007f9e0ff */
[----:B------:R-:W-:-:S02]  /*3e20*/  SEL R12, R15, R12, !P2 ;  /* 0x0000000c0f0c7207 */ /* 0x000fc40005000000 */
[----:B------:R-:W-:Y:S01]  /*3e30*/  SEL R14, R13, R22, !P1 ;  /* 0x000000160d0e7207 */ /* 0x000fe20004800000 */
[----:B------:R-:W-:Y:S01]  /*3e40*/  IMAD.X R17, R17, 0x1, R15, P4 ;  /* 0x0000000111117824 */ /* 0x000fe200020e060f */
[----:B------:R-:W-:-:S04]  /*3e50*/  IADD3 R13, P6, PT, R18, R13, RZ ;  /* 0x0000000d120d7210 */ /* 0x000fc80007fde0ff */
[----:B------:R-:W-:Y:S01]  /*3e60*/  SEL R14, R13, R14, !P0 ;  /* 0x0000000e0d0e7207 */ /* 0x000fe20004000000 */
[----:B------:R-:W-:Y:S01]  /*3e70*/  IMAD.X R19, R19, 0x1, R17, P6 ;  /* 0x0000000113137824 */ /* 0x000fe200030e0611 */
[----:B------:R-:W-:Y:S02]  /*3e80*/  SEL R12, R17, R12, !P1 ;  /* 0x0000000c110c7207 */ /* 0x000fe40004800000 */
[----:B---3--:R-:W-:Y:S02]  /*3e90*/  ISETP.NE.AND P5, PT, R25, RZ, PT ;  /* 0x000000ff1900720c */ /* 0x008fe40003fa5270 */
[----:B------:R-:W0:Y:S01]  /*3ea0*/  S2R R25, SR_TID.X ;  /* 0x0000000000197919 */ /* 0x000e220000002100 */
[----:B------:R-:W-:Y:S02]  /*3eb0*/  SEL R12, R19, R12, !P0 ;  /* 0x0000000c130c7207 */ /* 0x000fe40004000000 */
[----:B------:R-:W-:Y:S02]  /*3ec0*/  SEL R15, R44, RZ, P5 ;  /* 0x000000ff2c0f7207 */ /* 0x000fe40002800000 */
[----:B------:R-:W-:-:S02]  /*3ed0*/  SEL R17, R34, RZ, P5 ;  /* 0x000000ff22117207 */ /* 0x000fc40002800000 */
[----:B------:R-:W-:Y:S02]  /*3ee0*/  IADD3 R15, P1, PT, R15, R14, RZ ;  /* 0x0000000e0f0f7210 */ /* 0x000fe40007f3e0ff */
[----:B--2---:R-:W-:-:S03]  /*3ef0*/  IADD3 R31, P0, PT, R20, R13, RZ ;  /* 0x0000000d141f7210 */ /* 0x004fc60007f1e0ff */
[----:B------:R-:W-:Y:S02]  /*3f00*/  IMAD.X R17, R17, 0x1, R12, P1 ;  /* 0x0000000111117824 */ /* 0x000fe400008e060c */
[----:B------:R-:W-:Y:S01]  /*3f10*/  IMAD.X R27, R21, 0x1, R19, P0 ;  /* 0x00000001151b7824 */ /* 0x000fe200000e0613 */
[C---:B0-----:R-:W-:Y:S02]  /*3f20*/  ISETP.GE.U32.AND P3, PT, R25.reuse, 0x20, PT ;  /* 0x000000201900780c */ /* 0x041fe40003f66070 */
[----:B------:R-:W-:Y:S02]  /*3f30*/  ISETP.GT.U32.AND P2, PT, R25, 0x1f, PT ;  /* 0x0000001f1900780c */ /* 0x000fe40003f44070 */
[----:B------:R-:W-:Y:S02]  /*3f40*/  SEL R12, R44, R15, !P3 ;  /* 0x0000000f2c0c7207 */ /* 0x000fe40005800000 */
[----:B------:R-:W-:-:S03]  /*3f50*/  SEL R45, R34, R17, !P3 ;  /* 0x00000011222d7207 */ /* 0x000fc60005800000 */
[----:B------:R0:W-:Y:S06]  /*3f60*/  STL [R1], R12 ;  /* 0x0000000c01007387 */ /* 0x0001ec0000100800 */
        /* <DEDUP_REMOVED lines=20> */
.L_x_195:
[----:B------:R-:W-:Y:S05]  /*40b0*/  @!P0 BRA `(.L_x_140) ;  /* 0x00000000008c8947 */ /* 0x000fea0003800000 */
[----:B------:R-:W0:Y:S01]  /*40c0*/  LDC R12, c[0x0][0x398] ;  /* 0x0000e600ff0c7b82 */ /* 0x000e220000000800 */
[----:B------:R-:W-:Y:S01]  /*40d0*/  IMAD.MOV.U32 R13, RZ, RZ, 0x182 ;  /* 0x00000182ff0d7424 */ /* 0x000fe200078e00ff */
[----:B0-----:R-:W-:-:S05]  /*40e0*/  IADD3 R15, PT, PT, R25, UR10, R12 ;  /* 0x0000000a190f7c10 */ /* 0x001fca000fffe00c */
[----:B------:R-:W-:-:S07]  /*40f0*/  IMAD.WIDE R14, R15, 0x10, R20 ;  /* 0x000000100f0e7825 */ /* 0x000fce00078e0214 */
.L_x_142:
        /* <DEDUP_REMOVED lines=30> */
.L_x_198:
[----:B------:R-:W-:Y:S05]  /*42e0*/  @P0 BRA `(.L_x_142) ;  /* 0xfffffffc00840947 */ /* 0x000fea000383ffff */
.L_x_140:
        /* <DEDUP_REMOVED lines=8> */
[----:B------:R-:W1:Y:S01]  /*4370*/  LDCU.64 UR6, c[0x0][0x390] ;  /* 0x00007200ff0677ac */ /* 0x000e620008000a00 */
[----:B------:R-:W2:Y:S01]  /*4380*/  S2R R14, SR_LANEID ;  /* 0x00000000000e7919 */ /* 0x000ea20000000000 */
[----:B-1----:R-:W-:-:S04]  /*4390*/  UIADD3 UR6, UP0, UPT, UR6, 0x200, URZ ;  /* 0x0000020006067890 */ /* 0x002fc8000ff1e0ff */
[----:B------:R-:W-:Y:S01]  /*43a0*/  UIADD3.X UR7, UPT, UPT, URZ, UR7, URZ, UP0, !UPT ;  /* 0x00000007ff077290 */ /* 0x000fe200087fe4ff */
[----:B0-----:R-:W-:-:S05]  /*43b0*/  LOP3.LUT R12, R12, 0x80000000, R13, 0xec, !PT ;  /* 0x800000000c0c7812 */ /* 0x001fca00078eec0d */
[----:B------:R-:W-:-:S05]  /*43c0*/  VIADD R13, R12, 0xffffffff ;  /* 0xffffffff0c0d7836 */ /* 0x000fca0000000000 */
[----:B------:R-:W-:Y:S01]  /*43d0*/  LOP3.LUT R13, R12, R13, RZ, 0xc, !PT ;  /* 0x0000000d0c0d7212 */ /* 0x000fe200078e0cff */
[----:B--2---:R-:W-:-:S03]  /*43e0*/  VIADD R12, R14, 0x2 ;  /* 0x000000020e0c7836 */ /* 0x004fc60000000000 */
        /* <DEDUP_REMOVED lines=44> */
.L_x_212:
[----:B------:R-:W-:Y:S05]  /*46b0*/  @!P0 BRA `(.L_x_144) ;  /* 0x00000004008c8947 */ /* 0x000fea0003800000 */
[----:B------:R-:W-:-:S07]  /*46c0*/  IMAD.MOV.U32 R26, RZ, RZ, 0x182 ;  /* 0x00000182ff1a7424 */ /* 0x000fce00078e00ff */
.L_x_150:
        /* <DEDUP_REMOVED lines=9> */
.L_x_215:
[----:B------:R-:W-:Y:S05]  /*4760*/  @!P0 BRA `(.L_x_146) ;  /* 0x0000000000808947 */ /* 0x000fea0003800000 */
[----:B------:R-:W-:-:S07]  /*4770*/  IMAD.MOV.U32 R13, RZ, RZ, R26 ;  /* 0x000000ffff0d7224 */ /* 0x000fce00078e001a */
.L_x_148:
        /* <DEDUP_REMOVED lines=30> */
.L_x_218:
[----:B------:R-:W-:Y:S05]  /*4960*/  @P0 BRA `(.L_x_148) ;  /* 0xfffffffc00840947 */ /* 0x000fea000383ffff */
.L_x_146:
[----:B------:R-:W-:Y:S01]  /*4970*/  UMOV UR5, 0xffffffff ;  /* 0xffffffff00057882 */ /* 0x000fe20000000000 */
[----:B------:R-:W-:-:S04]  /*4980*/  ISETP.NE.U32.AND P0, PT, R16, 0x65, PT ;  /* 0x000000651000780c */ /* 0x000fc80003f05070 */
[----:B------:R-:W-:Y:S01]  /*4990*/  ISETP.NE.AND.EX P0, PT, R17, RZ, PT, P0 ;  /* 0x000000ff1100720c */ /* 0x000fe20003f05300 */
[----:B------:R-:W-:-:S12]  /*49a0*/  BRA.DIV UR5, `(.L_x_149) ;  /* 0x0000002205e87947 */ /* 0x000fd8000b800000 */
[----:B------:R-:W0:Y:S01]  /*49b0*/  S2R R13, SR_GEMASK ;  /* 0x00000000000d7919 */ /* 0x000e220000003c00 */
[----:B------:R-:W-:Y:S01]  /*49c0*/  VOTE.ANY R12, PT, !P0 ;  /* 0x00000000000c7806 */ /* 0x000fe200040e0100 */
[----:B------:R-:W-:Y:S01]  /*49d0*/  VIADD R25, R25, 0xffffffe0 ;  /* 0xffffffe019197836 */ /* 0x000fe20000000000 */
[----:B------:R-:W1:Y:S02]  /*49e0*/  S2R R14, SR_LANEID ;  /* 0x00000000000e7919 */ /* 0x000e640000000000 */
[----:B0-----:R-:W-:-:S05]  /*49f0*/  LOP3.LUT R12, R12, 0x80000000, R13, 0xec, !PT ;  /* 0x800000000c0c7812 */ /* 0x001fca00078eec0d */
[----:B------:R-:W-:-:S05]  /*4a00*/  VIADD R13, R12, 0xffffffff ;  /* 0xffffffff0c0d7836 */ /* 0x000fca0000000000 */
[----:B------:R-:W-:-:S06]  /*4a10*/  LOP3.LUT R15, R12, R13, RZ, 0xc, !PT ;  /* 0x0000000d0c0f7212 */ /* 0x000fcc00078e0cff */
[----:B------:R-:W0:Y:S02]  /*4a20*/  POPC R15, R15 ;  /* 0x0000000f000f7309 */ /* 0x000e240000000000 */
[----:B0-----:R-:W0:Y:S01]  /*4a30*/  SHFL.DOWN PT, R44, R18, 0x1, R15 ;  /* 0x08200000122c7989 */ /* 0x001e2200000e000f */
[C---:B-1----:R-:W-:Y:S01]  /*4a40*/  ISETP.GE.AND P0, PT, R14.reuse, R15, PT ;  /* 0x0000000f0e00720c */ /* 0x042fe20003f06270 */
[----:B------:R-:W-:Y:S02]  /*4a50*/  VIADD R14, R14, 0x2 ;  /* 0x000000020e0e7836 */ /* 0x000fe40000000000 */
[----:B------:R-:W1:Y:S01]  /*4a60*/  SHFL.DOWN PT, R12, R19, 0x1, R15 ;  /* 0x08200000130c7989 */ /* 0x000e6200000e000f */
[----:B0-----:R-:W-:-:S04]  /*4a70*/  SEL R13, R44, RZ, !P0 ;  /* 0x000000ff2c0d7207 */ /* 0x001fc80004000000 */
[----:B------:R-:W-:Y:S02]  /*4a80*/  IADD3 R13, P1, PT, R18, R13, RZ ;  /* 0x0000000d120d7210 */ /* 0x000fe40007f3e0ff */
[----:B-1----:R-:W-:Y:S02]  /*4a90*/  SEL R12, R12, RZ, !P0 ;  /* 0x000000ff0c0c7207 */ /* 0x002fe40004000000 */
[----:B------:R-:W-:Y:S01]  /*4aa0*/  ISETP.GT.AND P0, PT, R14, R15, PT ;  /* 0x0000000f0e00720c */ /* 0x000fe20003f04270 */
[----:B------:R-:W0:Y:S02]  /*4ab0*/  SHFL.DOWN PT, R20, R13, 0x2, R15 ;  /* 0x084000000d147989 */ /* 0x000e2400000e000f */
[----:B------:R-:W-:Y:S01]  /*4ac0*/  IMAD.X R18, R19, 0x1, R12, P1 ;  /* 0x0000000113127824 */ /* 0x000fe200008e060c */
[----:B------:R-:W1:Y:S04]  /*4ad0*/  S2R R14, SR_LANEID ;  /* 0x00000000000e7919 */ /* 0x000e680000000000 */
[----:B------:R-:W2:Y:S01]  /*4ae0*/  SHFL.DOWN PT, R12, R18, 0x2, R15 ;  /* 0x08400000120c7989 */ /* 0x000ea200000e000f */
[----:B0-----:R-:W-:-:S04]  /*4af0*/  SEL R20, R20, RZ, !P0 ;  /* 0x000000ff14147207 */ /* 0x001fc80004000000 */
[----:B------:R-:W-:Y:S02]  /*4b00*/  IADD3 R19, P1, PT, R20, R13, RZ ;  /* 0x0000000d14137210 */ /* 0x000fe40007f3e0ff */
[----:B--2---:R-:W-:-:S03]  /*4b10*/  SEL R44, R12, RZ, !P0 ;  /* 0x000000ff0c2c7207 */ /* 0x004fc60004000000 */
[----:B------:R-:W0:Y:S01]  /*4b20*/  SHFL.DOWN PT, R12, R19, 0x4, R15 ;  /* 0x08800000130c7989 */ /* 0x000e2200000e000f */
[----:B-1----:R-:W-:Y:S02]  /*4b30*/  VIADD R13, R14, 0x4 ;  /* 0x000000040e0d7836 */ /* 0x002fe40000000000 */
[----:B------:R-:W-:-:S03]  /*4b40*/  IMAD.X R44, R44, 0x1, R18, P1 ;  /* 0x000000012c2c7824 */ /* 0x000fc600008e0612 */
[----:B------:R-:W-:Y:S02]  /*4b50*/  ISETP.GT.AND P0, PT, R13, R15, PT ;  /* 0x0000000f0d00720c */ /* 0x000fe40003f04270 */
[----:B------:R-:W1:Y:S02]  /*4b60*/  SHFL.DOWN PT, R20, R44, 0x4, R15 ;  /* 0x088000002c147989 */ /* 0x000e6400000e000f */
[----:B0-----:R-:W-:-:S04]  /*4b70*/  SEL R12, R12, RZ, !P0 ;  /* 0x000000ff0c0c7207 */ /* 0x001fc80004000000 */
[----:B------:R-:W-:Y:S02]  /*4b80*/  IADD3 R18, P1, PT, R12, R19, RZ ;  /* 0x000000130c127210 */ /* 0x000fe40007f3e0ff */
[----:B-1----:R-:W-:-:S03]  /*4b90*/  SEL R13, R20, RZ, !P0 ;  /* 0x000000ff140d7207 */ /* 0x002fc60004000000 */
[----:B------:R-:W0:Y:S02]  /*4ba0*/  SHFL.DOWN PT, R19, R18, 0x8, R15 ;  /* 0x0900000012137989 */ /* 0x000e2400000e000f */
[----:B------:R-:W-:Y:S02]  /*4bb0*/  IMAD.X R44, R13, 0x1, R44, P1 ;  /* 0x000000010d2c7824 */ /* 0x000fe400008e062c */
[C---:B------:R-:W-:Y:S02]  /*4bc0*/  VIADD R13, R14.reuse, 0x8 ;  /* 0x000000080e0d7836 */ /* 0x040fe40000000000 */
[----:B------:R-:W-:Y:S01]  /*4bd0*/  VIADD R14, R14, 0x10 ;  /* 0x000000100e0e7836 */ /* 0x000fe20000000000 */
[----:B------:R-:W1:Y:S02]  /*4be0*/  SHFL.DOWN PT, R12, R44, 0x8, R15 ;  /* 0x090000002c0c7989 */ /* 0x000e6400000e000f */
[----:B------:R-:W-:-:S04]  /*4bf0*/  ISETP.GT.AND P0, PT, R13, R15, PT ;  /* 0x0000000f0d00720c */ /* 0x000fc80003f04270 */
        /* <DEDUP_REMOVED lines=14> */
.L_x_232:
[----:B------:R-:W-:Y:S05]  /*4ce0*/  @P0 BRA `(.L_x_150) ;  /* 0xfffffff800780947 */ /* 0x000fea000383ffff */
.L_x_144:
[----:B------:R-:W0:Y:S01]  /*4cf0*/  S2R R12, SR_LANEID ;  /* 0x00000000000c7919 */ /* 0x000e220000000000 */
[----:B------:R-:W-:Y:S01]  /*4d00*/  BSSY.RECONVERGENT B0, `(.L_x_151) ;  /* 0x0000014000007945 */ /* 0x000fe20003800200 */
[----:B------:R-:W-:Y:S02]  /*4d10*/  IMAD.MOV.U32 R25, RZ, RZ, R24 ;  /* 0x000000ffff197224 */ /* 0x000fe400078e0018 */
        /* <DEDUP_REMOVED lines=18> */
.L_x_152:
[----:B------:R-:W-:Y:S05]  /*4e40*/  BSYNC.RECONVERGENT B0 ;  /* 0x0000000000007941 */ /* 0x000fea0003800200 */
.L_x_151:
[----:B-1----:R1:W2:Y:S04]  /*4e50*/  LDL.LU R15, [R1] ;  /* 0x00000000010f7983 */ /* 0x0022a80000300800 */
[----:B------:R1:W-:Y:S01]  /*4e60*/  @!P1 STS.64 [R19+0x98], R24 ;  /* 0x0000981813009388 */ /* 0x0003e20000000a00 */
[----:B------:R-:W-:Y:S02]  /*4e70*/  IMAD.MOV.U32 R17, RZ, RZ, R45 ;  /* 0x000000ffff117224 */ /* 0x000fe400078e002d */
[----:B------:R-:W-:Y:S02]  /*4e80*/  @!P1 IMAD.MOV.U32 R17, RZ, RZ, R25 ;  /* 0x000000ffff119224 */ /* 0x000fe400078e0019 */
[----:B-12---:R-:W-:-:S07]  /*4e90*/  @!P1 IMAD.MOV.U32 R15, RZ, RZ, R24 ;  /* 0x000000ffff0f9224 */ /* 0x006fce00078e0018 */
.L_x_138:
        /* <DEDUP_REMOVED lines=12> */
.L_x_137:
[----:B------:R-:W0:Y:S01]  /*4f60*/  S2R R34, SR_TID.X ;  /* 0x0000000000227919 */ /* 0x000e220000002100 */
[----:B------:R-:W-:Y:S01]  /*4f70*/  BAR.SYNC.DEFER_BLOCKING 0x0 ;  /* 0x0000000000007b1d */ /* 0x000fe20000010000 */
[----:B------:R-:W-:-:S05]  /*4f80*/  IADD3 R14, P0, PT, R42, R15, RZ ;  /* 0x0000000f2a0e7210 */ /* 0x000fca0007f1e0ff */
[----:B------:R-:W-:Y:S01]  /*4f90*/  IMAD.X R15, R43, 0x1, R17, P0 ;  /* 0x000000012b0f7824 */ /* 0x000fe200000e0611 */
[----:B------:R-:W-:Y:S01]  /*4fa0*/  IADD3 R16, P0, PT, R40, R14, RZ ;  /* 0x0000000e28107210 */ /* 0x000fe20007f1e0ff */
[----:B------:R-:W1:Y:S01]  /*4fb0*/  S2R R23, SR_LANEID ;  /* 0x0000000000177919 */ /* 0x000e620000000000 */
[----:B------:R-:W2:Y:S01]  /*4fc0*/  S2UR UR5, SR_CTAID.X ;  /* 0x00000000000579c3 */ /* 0x000ea20000002500 */
[----:B------:R-:W3:Y:S02]  /*4fd0*/  LDCU.64 UR6, c[0x0][0x388] ;  /* 0x00007100ff0677ac */ /* 0x000ee40008000a00 */
[----:B------:R-:W-:Y:S01]  /*4fe0*/  IMAD.X R17, R41, 0x1, R15, P0 ;  /* 0x0000000129117824 */ /* 0x000fe200000e060f */
[----:B------:R-:W-:-:S05]  /*4ff0*/  IADD3 R12, P0, PT, R38, R16, RZ ;  /* 0x00000010260c7210 */ /* 0x000fca0007f1e0ff */
[----:B------:R-:W-:Y:S01]  /*5000*/  IMAD.X R13, R39, 0x1, R17, P0 ;  /* 0x00000001270d7824 */ /* 0x000fe200000e0611 */
[----:B------:R-:W-:-:S05]  /*5010*/  IADD3 R18, P0, PT, R36, R12, RZ ;  /* 0x0000000c24127210 */ /* 0x000fca0007f1e0ff */
[----:B------:R-:W-:Y:S01]  /*5020*/  IMAD.X R19, R37, 0x1, R13, P0 ;  /* 0x0000000125137824 */ /* 0x000fe200000e060d */
[----:B------:R-:W-:Y:S02]  /*5030*/  IADD3 R20, P0, PT, R32, R18, RZ ;  /* 0x0000001220147210 */ /* 0x000fe40007f1e0ff */
[----:B0-----:R-:W-:-:S03]  /*5040*/  ISETP.NE.AND P1, PT, R34, RZ, PT ;  /* 0x000000ff2200720c */ /* 0x001fc60003f25270 */
[----:B------:R-:W-:Y:S01]  /*5050*/  IMAD.X R21, R33, 0x1, R19, P0 ;  /* 0x0000000121157824 */ /* 0x000fe200000e0613 */
[----:B------:R-:W-:Y:S02]  /*5060*/  IADD3 R22, P0, PT, R28, R20, RZ ;  /* 0x000000141c167210 */ /* 0x000fe40007f1e0ff */
[----:B------:R-:W2:Y:S01]  /*5070*/  LDC R28, c[0x0][0x398] ;  /* 0x0000e600ff1c7b82 */ /* 0x000ea20000000800 */
[----:B-1---5:R-:W-:-:S07]  /*5080*/  IMAD R31, R23, 0x50, R0 ;  /* 0x00000050171f7824 */ /* 0x022fce00078e0200 */
[----:B------:R-:W0:Y:S01]  /*5090*/  @!P1 LDC R30, c[0x0][0x3a0] ;  /* 0x0000e800ff1e9b82 */ /* 0x000e220000000800 */
[----:B------:R-:W-:Y:S01]  /*50a0*/  IMAD.X R23, R29, 0x1, R21, P0 ;  /* 0x000000011d177824 */ /* 0x000fe200000e0615 */
[----:B------:R-:W-:Y:S01]  /*50b0*/  IADD3 R2, P0, PT, R2, R22, RZ ;  /* 0x0000001602027210 */ /* 0x000fe20007f1e0ff */
[----:B------:R-:W-:Y:S04]  /*50c0*/  STS.64 [R31], R14 ;  /* 0x0000000e1f007388 */ /* 0x000fe80000000a00 */
[----:B------:R-:W-:Y:S01]  /*50d0*/  IMAD.X R3, R3, 0x1, R23, P0 ;  /* 0x0000000103037824 */ /* 0x000fe200000e0617 */
[----:B------:R-:W-:Y:S01]  /*50e0*/  IADD3 R4, P0, PT, R4, R2, RZ ;  /* 0x0000000204047210 */ /* 0x000fe20007f1e0ff */
[----:B------:R-:W-:Y:S04]  /*50f0*/  STS.64 [R31+0x8], R16 ;  /* 0x000008101f007388 */ /* 0x000fe80000000a00 */
[----:B------:R-:W-:Y:S01]  /*5100*/  IMAD.X R5, R5, 0x1, R3, P0 ;  /* 0x0000000105057824 */ /* 0x000fe200000e0603 */
[----:B------:R-:W-:Y:S01]  /*5110*/  IADD3 R6, P0, PT, R6, R4, RZ ;  /* 0x0000000406067210 */ /* 0x000fe20007f1e0ff */
[----:B------:R-:W-:Y:S01]  /*5120*/  STS.64 [R31+0x10], R12 ;  /* 0x0000100c1f007388 */ /* 0x000fe20000000a00 */
[----:B--2---:R-:W-:-:S03]  /*5130*/  VIADD R29, R28, UR5 ;  /* 0x000000051c1d7c36 */ /* 0x004fc60008000000 */
[----:B------:R-:W-:Y:S01]  /*5140*/  IMAD.X R7, R7, 0x1, R5, P0 ;  /* 0x0000000107077824 */ /* 0x000fe200000e0605 */
[----:B------:R-:W-:Y:S01]  /*5150*/  IADD3 R24, P0, PT, R8, R6, RZ ;  /* 0x0000000608187210 */ /* 0x000fe20007f1e0ff */
[----:B------:R-:W-:Y:S01]  /*5160*/  STS.64 [R31+0x18], R18 ;  /* 0x000018121f007388 */ /* 0x000fe20000000a00 */
[----:B0-----:R-:W-:-:S03]  /*5170*/  @!P1 IMAD R28, R29, -0x11e0, R30 ;  /* 0xffffee201d1c9824 */ /* 0x001fc600078e021e */
[----:B------:R-:W-:Y:S01]  /*5180*/  STS.64 [R31+0x20], R20 ;  /* 0x000020141f007388 */ /* 0x000fe20000000a00 */
[----:B------:R-:W-:Y:S01]  /*5190*/  IMAD.X R25, R9, 0x1, R7, P0 ;  /* 0x0000000109197824 */ /* 0x000fe200000e0607 */
[----:B------:R-:W-:Y:S02]  /*51a0*/  IADD3 R26, P0, PT, R10, R24, RZ ;  /* 0x000000180a1a7210 */ /* 0x000fe40007f1e0ff */
[----:B------:R-:W-:Y:S03]  /*51b0*/  STS.64 [R31+0x28], R22 ;  /* 0x000028161f007388 */ /* 0x000fe60000000a00 */
[----:B------:R-:W-:Y:S01]  /*51c0*/  IMAD.X R27, R11, 0x1, R25, P0 ;  /* 0x000000010b1b7824 */ /* 0x000fe200000e0619 */
[----:B------:R-:W-:Y:S04]  /*51d0*/  STS.64 [R31+0x30], R2 ;  /* 0x000030021f007388 */ /* 0x000fe80000000a00 */
[----:B------:R-:W-:Y:S04]  /*51e0*/  STS.64 [R31+0x38], R4 ;  /* 0x000038041f007388 */ /* 0x000fe80000000a00 */
[----:B------:R-:W-:Y:S04]  /*51f0*/  STS.64 [R31+0x40], R6 ;  /* 0x000040061f007388 */ /* 0x000fe80000000a00 */
[----:B------:R0:W-:Y:S04]  /*5200*/  STS.64 [R31+0x48], R24 ;  /* 0x000048181f007388 */ /* 0x0001e80000000a00 */
[----:B------:R1:W-:Y:S01]  /*5210*/  STS.64 [R31+0x50], R26 ;  /* 0x0000501a1f007388 */ /* 0x0003e20000000a00 */
[----:B------:R-:W-:-:S03]  /*5220*/  NOP ;  /* 0x0000000000007918 */ /* 0x000fc60000000000 */
[----:B------:R-:W-:Y:S01]  /*5230*/  LDS.64 R20, [R0] ;  /* 0x0000000000147984 */ /* 0x000fe20000000a00 */
[C---:B0-----:R-:W-:Y:S02]  /*5240*/  LOP3.LUT R24, R34.reuse, 0x3e0, RZ, 0xc0, !PT ;  /* 0x000003e022187812 */ /* 0x041fe400078ec0ff */
[----:B------:R-:W-:Y:S01]  /*5250*/  LOP3.LUT R25, R34, 0x1f, RZ, 0xc0, !PT ;  /* 0x0000001f22197812 */ /* 0x000fe200078ec0ff */
[----:B------:R-:W-:Y:S04]  /*5260*/  LDS.64 R16, [R0+0x100] ;  /* 0x0001000000107984 */ /* 0x000fe80000000a00 */
[----:B------:R-:W-:Y:S01]  /*5270*/  LDS.64 R18, [R0+0x200] ;  /* 0x0002000000127984 */ /* 0x000fe20000000a00 */
[----:B-1----:R-:W-:Y:S02]  /*5280*/  IMAD R27, R24, 0xb, R25 ;  /* 0x0000000b181b7824 */ /* 0x002fe400078e0219 */
[----:B------:R-:W-:Y:S01]  /*5290*/  IMAD R24, R29, 0x11e0, RZ ;  /* 0x000011e01d187824 */ /* 0x000fe200078e02ff */
[----:B------:R-:W-:Y:S01]  /*52a0*/  LDS.64 R14, [R0+0x300] ;  /* 0x00030000000e7984 */ /* 0x000fe20000000a00 */
[----:B------:R-:W-:-:S02]  /*52b0*/  VIADD R29, R27, 0x20 ;  /* 0x000000201b1d7836 */ /* 0x000fc40000000000 */
[C---:B------:R-:W-:Y:S01]  /*52c0*/  VIADD R31, R27.reuse, 0x40 ;  /* 0x000000401b1f7836 */ /* 0x040fe20000000000 */
[----:B------:R-:W-:Y:S01]  /*52d0*/  LDS.64 R12, [R0+0x400] ;  /* 0x00040000000c7984 */ /* 0x000fe20000000a00 */
[----:B------:R-:W-:Y:S01]  /*52e0*/  IADD3 R25, P0, PT, R24, R27, RZ ;  /* 0x0000001b18197210 */ /* 0x000fe20007f1e0ff */
[C---:B------:R-:W-:Y:S02]  /*52f0*/  VIADD R33, R27.reuse, 0xa0 ;  /* 0x000000a01b217836 */ /* 0x040fe40000000000 */
[----:B------:R-:W-:Y:S01]  /*5300*/  LDS.64 R10, [R0+0x500] ;  /* 0x00050000000a7984 */ /* 0x000fe20000000a00 */
[----:B------:R-:W-:Y:S02]  /*5310*/  VIADD R35, R27, 0xc0 ;  /* 0x000000c01b237836 */ /* 0x000fe40000000000 */
[----:B------:R-:W-:Y:S01]  /*5320*/  IMAD.X R30, RZ, RZ, RZ, P0 ;  /* 0x000000ffff1e7224 */ /* 0x000fe200000e06ff */
[----:B------:R-:W-:Y:S01]  /*5330*/  LDS.64 R8, [R0+0x600] ;  /* 0x0006000000087984 */ /* 0x000fe20000000a00 */
[----:B---3--:R-:W-:-:S03]  /*5340*/  LEA R24, P0, R25, UR6, 0x3 ;  /* 0x0000000619187c11 */ /* 0x008fc6000f8018ff */
        /* <DEDUP_REMOVED lines=38> */
.L_x_122:
[----:B------:R-:W-:Y:S01]  /*55b0*/  BSSY B1, `(.L_x_153) ;  /* 0x0000006000017945 */ /* 0x000fe20003800000 */
[----:B------:R-:W-:Y:S01]  /*55c0*/  PLOP3.LUT P0, PT, P0, PT, PT, 0x8, 0x80 ;  /* 0x000000000080781c */ /* 0x000fe2000070e170 */
[----:B------:R-:W-:-:S12]  /*55d0*/  IMAD.MOV.U32 R12, RZ, RZ, -0x1 ;  /* 0xffffffffff0c7424 */ /* 0x000fd800078e00ff */
[----:B------:R-:W-:Y:S05]  /*55e0*/  WARPSYNC.COLLECTIVE R12, `(.L_x_154) ;  /* 0x000000000c087348 */ /* 0x000fea0003c00000 */
[----:B------:R-:W-:Y:S01]  /*55f0*/  VOTE.ANY P0, P0 ;  /* 0x0000000000ff7806 */ /* 0x000fe20000000100 */
[----:B------:R-:W-:-:S12]  /*5600*/  ENDCOLLECTIVE ;  /* 0x000000000000791b */ /* 0x000fd80003800000 */
.L_x_154:
[----:B------:R-:W-:Y:S05]  /*5610*/  BSYNC B1 ;  /* 0x0000000000017941 */ /* 0x000fea0003800000 */
.L_x_153:
[----:B------:R-:W-:Y:S05]  /*5620*/  BRA `(.L_x_155) ;  /* 0xffffffbc00fc7947 */ /* 0x000fea000383ffff */
.L_x_124:
[----:B------:R-:W-:Y:S01]  /*5630*/  BSSY B1, `(.L_x_156) ;  /* 0x0000006000017945 */ /* 0x000fe20003800000 */
[----:B------:R-:W-:Y:S01]  /*5640*/  PLOP3.LUT P0, PT, P0, PT, PT, 0x8, 0x80 ;  /* 0x000000000080781c */ /* 0x000fe2000070e170 */
[----:B------:R-:W-:-:S12]  /*5650*/  IMAD.MOV.U32 R12, RZ, RZ, -0x1 ;  /* 0xffffffffff0c7424 */ /* 0x000fd800078e00ff */
[----:B------:R-:W-:Y:S05]  /*5660*/  WARPSYNC.COLLECTIVE R12, `(.L_x_157) ;  /* 0x000000000c087348 */ /* 0x000fea0003c00000 */
[----:B------:R-:W-:Y:S01]  /*5670*/  VOTE.ANY P0, P0 ;  /* 0x0000000000ff7806 */ /* 0x000fe20000000100 */
[----:B------:R-:W-:-:S12]  /*5680*/  ENDCOLLECTIVE ;  /* 0x000000000000791b */ /* 0x000fd80003800000 */
.L_x_157:
[----:B------:R-:W-:Y:S05]  /*5690*/  BSYNC B1 ;  /* 0x0000000000017941 */ /* 0x000fea0003800000 */
.L_x_156:
[----:B------:R-:W-:Y:S05]  /*56a0*/  BRA `(.L_x_158) ;  /* 0xffffffc000687947 */ /* 0x000fea000383ffff */
.L_x_126:
[----:B------:R-:W0:Y:S01]  /*56b0*/  S2R R13, SR_GEMASK ;  /* 0x00000000000d7919 */ /* 0x000e220000003c00 */
[----:B------:R-:W-:Y:S01]  /*56c0*/  BSSY B1, `(.L_x_159) ;  /* 0x0000006000017945 */ /* 0x000fe20003800000 */
[----:B------:R-:W-:Y:S01]  /*56d0*/  PLOP3.LUT P0, PT, P0, PT, PT, 0x8, 0x80 ;  /* 0x000000000080781c */ /* 0x000fe2000070e170 */
[----:B------:R-:W-:-:S12]  /*56e0*/  IMAD.MOV.U32 R12, RZ, RZ, -0x1 ;  /* 0xffffffffff0c7424 */ /* 0x000fd800078e00ff */
[----:B0-----:R-:W-:Y:S05]  /*56f0*/  WARPSYNC.COLLECTIVE R12, `(.L_x_160) ;  /* 0x000000000c087348 */ /* 0x001fea0003c00000 */
[----:B------:R-:W-:Y:S01]  /*5700*/  VOTE.ANY R12, PT, P0 ;  /* 0x00000000000c7806 */ /* 0x000fe200000e0100 */
[----:B0-----:R-:W-:Y:S06]  /*5710*/  ENDCOLLECTIVE ;  /* 0x000000000000791b */ /* 0x001fec0003800000 */
.L_x_160:
[----:B------:R-:W-:Y:S05]  /*5720*/  BSYNC B1 ;  /* 0x0000000000017941 */ /* 0x000fea0003800000 */
.L_x_159:
        /* <DEDUP_REMOVED lines=10> */
.L_x_161:
[----:B------:R-:W-:Y:S02]  /*57d0*/  IMAD.MOV.U32 R13, RZ, RZ, R19 ;  /* 0x000000ffff0d7224 */ /* 0x000fe400078e0013 */
[----:B------:R-:W-:-:S07]  /*57e0*/  IMAD.MOV.U32 R21, RZ, RZ, R20 ;  /* 0x000000ffff157224 */ /* 0x000fce00078e0014 */
[----:B------:R-:W-:Y:S05]  /*57f0*/  WARPSYNC.COLLECTIVE R12, `(.L_x_162) ;  /* 0x000000000c087348 */ /* 0x000fea0003c00000 */
[----:B------:R0:W1:Y:S02]  /*5800*/  SHFL.DOWN P0, R20, R13, R14, R15 ;  /* 0x0800000e0d147389 */ /* 0x000064000000000f */
[----:B01----:R-:W-:Y:S05]  /*5810*/  ENDCOLLECTIVE ;  /* 0x000000000000791b */ /* 0x003fea0003800000 */
.L_x_162:
[----:B------:R-:W-:Y:S01]  /*5820*/  IMAD.MOV.U32 R14, RZ, RZ, 0x2 ;  /* 0x00000002ff0e7424 */ /* 0x000fe200078e00ff */
[----:B------:R-:W-:-:S04]  /*5830*/  ISETP.GE.AND P0, PT, R45, R15, PT ;  /* 0x0000000f2d00720c */ /* 0x000fc80003f06270 */
[----:B------:R-:W-:Y:S02]  /*5840*/  SEL R21, R21, RZ, !P0 ;  /* 0x000000ff15157207 */ /* 0x000fe40004000000 */
[----:B------:R-:W-:Y:S02]  /*5850*/  SEL R23, R20, RZ, !P0 ;  /* 0x000000ff14177207 */ /* 0x000fe40004000000 */
[----:B------:R-:W-:Y:S01]  /*5860*/  IADD3 R21, P0, PT, R18, R21, RZ ;  /* 0x0000001512157210 */ /* 0x000fe20007f1e0ff */
[----:B------:R-:W-:-:S04]  /*5870*/  VIADD R18, R45, 0x2 ;  /* 0x000000022d127836 */ /* 0x000fc80000000000 */
[----:B------:R-:W-:Y:S01]  /*5880*/  IMAD.MOV.U32 R13, RZ, RZ, R21 ;  /* 0x000000ffff0d7224 */ /* 0x000fe200078e0015 */
[----:B------:R-:W-:Y:S01]  /*5890*/  ISETP.GT.AND P1, PT, R18, R15, PT ;  /* 0x0000000f1200720c */ /* 0x000fe20003f24270 */
[----:B------:R-:W-:-:S12]  /*58a0*/  IMAD.X R24, R19, 0x1, R23, P0 ;  /* 0x0000000113187824 */ /* 0x000fd800000e0617 */
[----:B------:R-:W-:Y:S05]  /*58b0*/  WARPSYNC.COLLECTIVE R12, `(.L_x_163) ;  /* 0x000000000c087348 */ /* 0x000fea0003c00000 */
[----:B------:R0:W1:Y:S02]  /*58c0*/  SHFL.DOWN P0, R20, R13, R14, R15 ;  /* 0x0800000e0d147389 */ /* 0x000064000000000f */
[----:B01----:R-:W-:Y:S05]  /*58d0*/  ENDCOLLECTIVE ;  /* 0x000000000000791b */ /* 0x003fea0003800000 */
.L_x_163:
[----:B------:R-:W-:Y:S02]  /*58e0*/  IMAD.MOV.U32 R13, RZ, RZ, R24 ;  /* 0x000000ffff0d7224 */ /* 0x000fe400078e0018 */
[----:B------:R-:W-:-:S07]  /*58f0*/  IMAD.MOV.U32 R22, RZ, RZ, R20 ;  /* 0x000000ffff167224 */ /* 0x000fce00078e0014 */
[----:B------:R-:W-:Y:S05]  /*5900*/  WARPSYNC.COLLECTIVE R12, `(.L_x_164) ;  /* 0x000000000c087348 */ /* 0x000fea0003c00000 */
[----:B------:R0:W1:Y:S02]  /*5910*/  SHFL.DOWN P0, R20, R13, R14, R15 ;  /* 0x0800000e0d147389 */ /* 0x000064000000000f */
[----:B01----:R-:W-:Y:S05]  /*5920*/  ENDCOLLECTIVE ;  /* 0x000000000000791b */ /* 0x003fea0003800000 */
.L_x_164:
[----:B------:R-:W-:Y:S01]  /*5930*/  SEL R22, R22, RZ, !P1 ;  /* 0x000000ff16167207 */ /* 0x000fe20004800000 */
[----:B------:R-:W-:-:S03]  /*5940*/  IMAD.MOV.U32 R14, RZ, RZ, 0x4 ;  /* 0x00000004ff0e7424 */ /* 0x000fc600078e00ff */
[----:B------:R-:W-:Y:S02]  /*5950*/  IADD3 R26, P0, PT, R22, R21, RZ ;  /* 0x00000015161a7210 */ /* 0x000fe40007f1e0ff */
[----:B------:R-:W-:-:S03]  /*5960*/  SEL R19, R20, RZ, !P1 ;  /* 0x000000ff14137207 */ /* 0x000fc60004800000 */
[----:B------:R-:W-:Y:S02]  /*5970*/  IMAD.MOV.U32 R13, RZ, RZ, R26 ;  /* 0x000000ffff0d7224 */ /* 0x000fe400078e001a */
[----:B------:R-:W-:Y:S02]  /*5980*/  IMAD.X R22, R19, 0x1, R24, P0 ;  /* 0x0000000113167824 */ /* 0x000fe400000e0618 */
[----:B------:R-:W-:-:S07]  /*5990*/  VIADD R24, R45, 0x4 ;  /* 0x000000042d187836 */ /* 0x000fce0000000000 */
[----:B------:R-:W-:Y:S05]  /*59a0*/  WARPSYNC.COLLECTIVE R12, `(.L_x_165) ;  /* 0x000000000c087348 */ /* 0x000fea0003c00000 */
[----:B------:R0:W1:Y:S02]  /*59b0*/  SHFL.DOWN P0, R20, R13, R14, R15 ;  /* 0x0800000e0d147389 */ /* 0x000064000000000f */
[----:B01----:R-:W-:Y:S05]  /*59c0*/  ENDCOLLECTIVE ;  /* 0x000000000000791b */ /* 0x003fea0003800000 */
.L_x_165:
[----:B------:R-:W-:Y:S01]  /*59d0*/  ISETP.GT.AND P1, PT, R24, R15, PT ;  /* 0x0000000f1800720c */ /* 0x000fe20003f24270 */
[----:B------:R-:W-:Y:S02]  /*59e0*/  IMAD.MOV.U32 R13, RZ, RZ, R22 ;  /* 0x000000ffff0d7224 */ /* 0x000fe400078e0016 */
[----:B------:R-:W-:-:S10]  /*59f0*/  IMAD.MOV.U32 R18, RZ, RZ, R20 ;  /* 0x000000ffff127224 */ /* 0x000fd400078e0014 */
[----:B------:R-:W-:Y:S05]  /*5a00*/  WARPSYNC.COLLECTIVE R12, `(.L_x_166) ;  /* 0x000000000c087348 */ /* 0x000fea0003c00000 */
[----:B------:R0:W1:Y:S02]  /*5a10*/  SHFL.DOWN P0, R20, R13, R14, R15 ;  /* 0x0800000e0d147389 */ /* 0x000064000000000f */
[----:B01----:R-:W-:Y:S05]  /*5a20*/  ENDCOLLECTIVE ;  /* 0x000000000000791b */ /* 0x003fea0003800000 */
.L_x_166:
        /* <DEDUP_REMOVED lines=10> */
.L_x_167:
[----:B------:R-:W-:Y:S01]  /*5ad0*/  ISETP.GT.AND P1, PT, R22, R15, PT ;  /* 0x0000000f1600720c */ /* 0x000fe20003f24270 */
[----:B------:R-:W-:Y:S02]  /*5ae0*/  IMAD.MOV.U32 R13, RZ, RZ, R18 ;  /* 0x000000ffff0d7224 */ /* 0x000fe400078e0012 */
[----:B------:R-:W-:-:S10]  /*5af0*/  IMAD.MOV.U32 R19, RZ, RZ, R20 ;  /* 0x000000ffff137224 */ /* 0x000fd400078e0014 */
[----:B------:R-:W-:Y:S05]  /*5b00*/  WARPSYNC.COLLECTIVE R12, `(.L_x_168) ;  /* 0x000000000c087348 */ /* 0x000fea0003c00000 */
[----:B------:R0:W1:Y:S02]  /*5b10*/  SHFL.DOWN P0, R20, R13, R14, R15 ;  /* 0x0800000e0d147389 */ /* 0x000064000000000f */
[----:B01----:R-:W-:Y:S05]  /*5b20*/  ENDCOLLECTIVE ;  /* 0x000000000000791b */ /* 0x003fea0003800000 */
.L_x_168:
        /* <DEDUP_REMOVED lines=10> */
.L_x_169:
[----:B------:R-:W-:Y:S01]  /*5bd0*/  ISETP.GT.AND P1, PT, R18, R15, PT ;  /* 0x0000000f1200720c */ /* 0x000fe20003f24270 */
[----:B------:R-:W-:Y:S02]  /*5be0*/  IMAD.MOV.U32 R13, RZ, RZ, R24 ;  /* 0x000000ffff0d7224 */ /* 0x000fe400078e0018 */
[----:B------:R-:W-:-:S10]  /*5bf0*/  IMAD.MOV.U32 R19, RZ, RZ, R20 ;  /* 0x000000ffff137224 */ /* 0x000fd400078e0014 */
[----:B------:R-:W-:Y:S05]  /*5c00*/  WARPSYNC.COLLECTIVE R12, `(.L_x_170) ;  /* 0x000000000c087348 */ /* 0x000fea0003c00000 */
[----:B------:R0:W1:Y:S02]  /*5c10*/  SHFL.DOWN P0, R20, R13, R14, R15 ;  /* 0x0800000e0d147389 */ /* 0x000064000000000f */
[----:B01----:R-:W-:Y:S05]  /*5c20*/  ENDCOLLECTIVE ;  /* 0x000000000000791b */ /* 0x003fea0003800000 */
.L_x_170:
[----:B------:R-:W0:Y:S01]  /*5c30*/  LDCU.64 UR6, c[0x0][0x390] ;  /* 0x00007200ff0677ac */ /* 0x000e220008000a00 */
[----:B------:R-:W-:-:S04]  /*5c40*/  SEL R19, R19, RZ, !P1 ;  /* 0x000000ff13137207 */ /* 0x000fc80004800000 */
[----:B------:R-:W-:Y:S01]  /*5c50*/  IADD3 R21, P2, PT, R19, R22, RZ ;  /* 0x0000001613157210 */ /* 0x000fe20007f5e0ff */
[----:B0-----:R-:W-:-:S04]  /*5c60*/  UIADD3 UR6, UP0, UPT, UR6, 0x200, URZ ;  /* 0x0000020006067890 */ /* 0x001fc8000ff1e0ff */
[----:B------:R-:W-:Y:S01]  /*5c70*/  UIADD3.X UR7, UPT, UPT, URZ, UR7, URZ, UP0, !UPT ;  /* 0x00000007ff077290 */ /* 0x000fe200087fe4ff */
[----:B------:R-:W-:Y:S01]  /*5c80*/  ISETP.NE.U32.AND P0, PT, R16, 0x65, PT ;  /* 0x000000651000780c */ /* 0x000fe20003f05070 */
[----:B------:R-:W-:Y:S01]  /*5c90*/  IMAD.U32 R22, RZ, RZ, UR6 ;  /* 0x00000006ff167e24 */ /* 0x000fe2000f8e00ff */
[----:B------:R-:W-:Y:S02]  /*5ca0*/  SEL R13, R20, RZ, !P1 ;  /* 0x000000ff140d7207 */ /* 0x000fe40004800000 */
[----:B------:R-:W-:Y:S01]  /*5cb0*/  ISETP.NE.AND.EX P0, PT, R17, RZ, PT, P0 ;  /* 0x000000ff1100720c */ /* 0x000fe20003f05300 */
[----:B------:R-:W-:Y:S02]  /*5cc0*/  IMAD.U32 R23, RZ, RZ, UR7 ;  /* 0x00000007ff177e24 */ /* 0x000fe4000f8e00ff */
[----:B------:R-:W-:-:S10]  /*5cd0*/  IMAD.X R24, R13, 0x1, R24, P2 ;  /* 0x000000010d187824 */ /* 0x000fd400010e0618 */
[----:B------:R-:W-:Y:S05]  /*5ce0*/  WARPSYNC.COLLECTIVE R12, `(.L_x_171) ;  /* 0x000000000c087348 */ /* 0x000fea0003c00000 */
[----:B------:R-:W-:Y:S01]  /*5cf0*/  VOTE.ALL P0, P0 ;  /* 0x0000000000ff7806 */ /* 0x000fe20000000000 */
[----:B------:R-:W-:-:S12]  /*5d00*/  ENDCOLLECTIVE ;  /* 0x000000000000791b */ /* 0x000fd80003800000 */
.L_x_171:
[----:B------:R-:W-:Y:S05]  /*5d10*/  BRA `(.L_x_172) ;  /* 0xffffffbc00bc7947 */ /* 0x000fea000383ffff */
.L_x_128:
[----:B------:R-:W-:Y:S01]  /*5d20*/  BSSY B1, `(.L_x_173) ;  /* 0x0000006000017945 */ /* 0x000fe20003800000 */
[----:B------:R-:W-:Y:S01]  /*5d30*/  PLOP3.LUT P0, PT, P0, PT, PT, 0x8, 0x80 ;  /* 0x000000000080781c */ /* 0x000fe2000070e170 */
[----:B------:R-:W-:-:S12]  /*5d40*/  IMAD.MOV.U32 R12, RZ, RZ, -0x1 ;  /* 0xffffffffff0c7424 */ /* 0x000fd800078e00ff */
[----:B------:R-:W-:Y:S05]  /*5d50*/  WARPSYNC.COLLECTIVE R12, `(.L_x_174) ;  /* 0x000000000c087348 */ /* 0x000fea0003c00000 */
[----:B------:R-:W-:Y:S01]  /*5d60*/  VOTE.ANY P0, P0 ;  /* 0x0000000000ff7806 */ /* 0x000fe20000000100 */
[----:B------:R-:W-:-:S12]  /*5d70*/  ENDCOLLECTIVE ;  /* 0x000000000000791b */ /* 0x000fd80003800000 */
.L_x_174:
[----:B------:R-:W-:Y:S05]  /*5d80*/  BSYNC B1 ;  /* 0x0000000000017941 */ /* 0x000fea0003800000 */
.L_x_173:
[----:B------:R-:W-:Y:S05]  /*5d90*/  BRA `(.L_x_175) ;  /* 0xffffffbc00c87947 */ /* 0x000fea000383ffff */
.L_x_130:
[----:B------:R-:W-:Y:S01]  /*5da0*/  BSSY B1, `(.L_x_176) ;  /* 0x0000006000017945 */ /* 0x000fe20003800000 */
[----:B------:R-:W-:Y:S01]  /*5db0*/  PLOP3.LUT P0, PT, P0, PT, PT, 0x8, 0x80 ;  /* 0x000000000080781c */ /* 0x000fe2000070e170 */
[----:B------:R-:W-:-:S12]  /*5dc0*/  IMAD.MOV.U32 R12, RZ, RZ, -0x1 ;  /* 0xffffffffff0c7424 */ /* 0x000fd800078e00ff */
[----:B------:R-:W-:Y:S05]  /*5dd0*/  WARPSYNC.COLLECTIVE R12, `(.L_x_177) ;  /* 0x000000000c087348 */ /* 0x000fea0003c00000 */
[----:B------:R-:W-:Y:S01]  /*5de0*/  VOTE.ANY P0, P0 ;  /* 0x0000000000ff7806 */ /* 0x000fe20000000100 */
[----:B------:R-:W-:-:S12]  /*5df0*/  ENDCOLLECTIVE ;  /* 0x000000000000791b */ /* 0x000fd80003800000 */
.L_x_177:
[----:B------:R-:W-:Y:S05]  /*5e00*/  BSYNC B1 ;  /* 0x0000000000017941 */ /* 0x000fea0003800000 */
.L_x_176:
[----:B------:R-:W-:Y:S05]  /*5e10*/  BRA `(.L_x_178) ;  /* 0xffffffc000287947 */ /* 0x000fea000383ffff */
.L_x_132:
[----:B------:R-:W-:Y:S01]  /*5e20*/  BSSY B1, `(.L_x_179) ;  /* 0x0000006000017945 */ /* 0x000fe20003800000 */
[----:B------:R-:W-:Y:S01]  /*5e30*/  PLOP3.LUT P0, PT, P0, PT, PT, 0x8, 0x80 ;  /* 0x000000000080781c */ /* 0x000fe2000070e170 */
[----:B------:R-:W-:-:S12]  /*5e40*/  IMAD.MOV.U32 R12, RZ, RZ, -0x1 ;  /* 0xffffffffff0c7424 */ /* 0x000fd800078e00ff */
[----:B------:R-:W-:Y:S05]  /*5e50*/  WARPSYNC.COLLECTIVE R12, `(.L_x_180) ;  /* 0x000000000c087348 */ /* 0x000fea0003c00000 */
[----:B------:R-:W-:Y:S01]  /*5e60*/  VOTE.ANY R12, PT, P0 ;  /* 0x00000000000c7806 */ /* 0x000fe200000e0100 */
[----:B------:R-:W-:Y:S06]  /*5e70*/  ENDCOLLECTIVE ;  /* 0x000000000000791b */ /* 0x000fec0003800000 */
.L_x_180:
[----:B------:R-:W-:Y:S05]  /*5e80*/  BSYNC B1 ;  /* 0x0000000000017941 */ /* 0x000fea0003800000 */
.L_x_179:
[----:B------:R-:W0:Y:S01]  /*5e90*/  S2R R13, SR_GEMASK ;  /* 0x00000000000d7919 */ /* 0x000e220000003c00 */
[----:B------:R-:W-:Y:S02]  /*5ea0*/  IMAD.MOV.U32 R14, RZ, RZ, 0x1 ;  /* 0x00000001ff0e7424 */ /* 0x000fe400078e00ff */
[----:B------:R-:W-:Y:S01]  /*5eb0*/  VIADD R25, R25, 0xffffffe0 ;  /* 0xffffffe019197836 */ /* 0x000fe20000000000 */
[----:B0-----:R-:W-:-:S05]  /*5ec0*/  LOP3.LUT R12, R12, 0x80000000, R13, 0xec, !PT ;  /* 0x800000000c0c7812 */ /* 0x001fca00078eec0d */
        /* <DEDUP_REMOVED lines=8> */
.L_x_181:
[----:B------:R-:W-:Y:S02]  /*5f50*/  IMAD.MOV.U32 R13, RZ, RZ, R19 ;  /* 0x000000ffff0d7224 */ /* 0x000fe400078e0013 */
[----:B------:R-:W-:-:S07]  /*5f60*/  IMAD.MOV.U32 R31, RZ, RZ, R20 ;  /* 0x000000ffff1f7224 */ /* 0x000fce00078e0014 */
[----:B------:R-:W-:Y:S05]  /*5f70*/  WARPSYNC.COLLECTIVE R12, `(.L_x_182) ;  /* 0x000000000c087348 */ /* 0x000fea0003c00000 */
[----:B------:R0:W1:Y:S02]  /*5f80*/  SHFL.DOWN P0, R20, R13, R14, R15 ;  /* 0x0800000e0d147389 */ /* 0x000064000000000f */
[----:B01----:R-:W-:Y:S05]  /*5f90*/  ENDCOLLECTIVE ;  /* 0x000000000000791b */ /* 0x003fea0003800000 */
.L_x_182:
[----:B------:R-:W-:Y:S01]  /*5fa0*/  IMAD.MOV.U32 R14, RZ, RZ, 0x2 ;  /* 0x00000002ff0e7424 */ /* 0x000fe200078e00ff */
[C---:B------:R-:W-:Y:S01]  /*5fb0*/  ISETP.GE.AND P0, PT, R45.reuse, R15, PT ;  /* 0x0000000f2d00720c */ /* 0x040fe20003f06270 */
[----:B------:R-:W-:Y:S02]  /*5fc0*/  IMAD.MOV.U32 R12, RZ, RZ, R20 ;  /* 0x000000ffff0c7224 */ /* 0x000fe400078e0014 */
[----:B------:R-:W-:Y:S01]  /*5fd0*/  VIADD R20, R45, 0x2 ;  /* 0x000000022d147836 */ /* 0x000fe20000000000 */
[----:B------:R-:W-:Y:S02]  /*5fe0*/  SEL R13, R31, RZ, !P0 ;  /* 0x000000ff1f0d7207 */ /* 0x000fe40004000000 */
[----:B------:R-:W-:Y:S02]  /*5ff0*/  SEL R12, R12, RZ, !P0 ;  /* 0x000000ff0c0c7207 */ /* 0x000fe40004000000 */
[----:B------:R-:W-:Y:S02]  /*6000*/  IADD3 R13, P0, PT, R18, R13, RZ ;  /* 0x0000000d120d7210 */ /* 0x000fe40007f1e0ff */
[----:B------:R-:W-:-:S03]  /*6010*/  ISETP.GT.AND P1, PT, R20, R15, PT ;  /* 0x0000000f1400720c */ /* 0x000fc60003f24270 */
[----:B------:R-:W-:Y:S02]  /*6020*/  IMAD.X R18, R19, 0x1, R12, P0 ;  /* 0x0000000113127824 */ /* 0x000fe400000e060c */
[----:B------:R-:W-:-:S08]  /*6030*/  IMAD.MOV.U32 R12, RZ, RZ, -0x1 ;  /* 0xffffffffff0c7424 */ /* 0x000fd000078e00ff */
[----:B------:R-:W-:Y:S05]  /*6040*/  WARPSYNC.COLLECTIVE R12, `(.L_x_183) ;  /* 0x000000000c087348 */ /* 0x000fea0003c00000 */
[----:B------:R0:W1:Y:S02]  /*6050*/  SHFL.DOWN P0, R20, R13, R14, R15 ;  /* 0x0800000e0d147389 */ /* 0x000064000000000f */
[----:B01----:R-:W-:Y:S05]  /*6060*/  ENDCOLLECTIVE ;  /* 0x000000000000791b */ /* 0x003fea0003800000 */
.L_x_183:
[----:B------:R-:W-:-:S04]  /*6070*/  SEL R20, R20, RZ, !P1 ;  /* 0x000000ff14147207 */ /* 0x000fc80004800000 */
[----:B------:R-:W-:Y:S01]  /*6080*/  IADD3 R19, P2, PT, R20, R13, RZ ;  /* 0x0000000d14137210 */ /* 0x000fe20007f5e0ff */
[----:B------:R-:W-:-:S12]  /*6090*/  IMAD.MOV.U32 R13, RZ, RZ, R18 ;  /* 0x000000ffff0d7224 */ /* 0x000fd800078e0012 */
[----:B------:R-:W-:Y:S05]  /*60a0*/  WARPSYNC.COLLECTIVE R12, `(.L_x_184) ;  /* 0x000000000c087348 */ /* 0x000fea0003c00000 */
[----:B------:R0:W1:Y:S02]  /*60b0*/  SHFL.DOWN P0, R20, R13, R14, R15 ;  /* 0x0800000e0d147389 */ /* 0x000064000000000f */
[----:B01----:R-:W-:Y:S05]  /*60c0*/  ENDCOLLECTIVE ;  /* 0x000000000000791b */ /* 0x003fea0003800000 */
.L_x_184:
[----:B------:R-:W-:Y:S02]  /*60d0*/  IMAD.MOV.U32 R13, RZ, RZ, R19 ;  /* 0x000000ffff0d7224 */ /* 0x000fe400078e0013 */
[----:B------:R-:W-:Y:S02]  /*60e0*/  IMAD.MOV.U32 R14, RZ, RZ, 0x4 ;  /* 0x00000004ff0e7424 */ /* 0x000fe400078e00ff */
[----:B------:R-:W-:-:S05]  /*60f0*/  IMAD.MOV.U32 R12, RZ, RZ, R20 ;  /* 0x000000ffff0c7224 */ /* 0x000fca00078e0014 */
[----:B------:R-:W-:Y:S01]  /*6100*/  SEL R31, R12, RZ, !P1 ;  /* 0x000000ff0c1f7207 */ /* 0x000fe20004800000 */
[----:B------:R-:W-:-:S04]  /*6110*/  IMAD.MOV.U32 R12, RZ, RZ, -0x1 ;  /* 0xffffffffff0c7424 */ /* 0x000fc800078e00ff */
[----:B------:R-:W-:-:S07]  /*6120*/  IMAD.X R31, R31, 0x1, R18, P2 ;  /* 0x000000011f1f7824 */ /* 0x000fce00010e0612 */
[----:B------:R-:W-:Y:S05]  /*6130*/  WARPSYNC.COLLECTIVE R12, `(.L_x_185) ;  /* 0x000000000c087348 */ /* 0x000fea0003c00000 */
[----:B------:R0:W1:Y:S02]  /*6140*/  SHFL.DOWN P0, R20, R13, R14, R15 ;  /* 0x0800000e0d147389 */ /* 0x000064000000000f */
[----:B01----:R-:W-:Y:S05]  /*6150*/  ENDCOLLECTIVE ;  /* 0x000000000000791b */ /* 0x003fea0003800000 */
.L_x_185:
[----:B------:R-:W-:-:S05]  /*6160*/  VIADD R18, R45, 0x4 ;  /* 0x000000042d127836 */ /* 0x000fca0000000000 */
[----:B------:R-:W-:Y:S01]  /*6170*/  ISETP.GT.AND P1, PT, R18, R15, PT ;  /* 0x0000000f1200720c */ /* 0x000fe20003f24270 */
        /* <DEDUP_REMOVED lines=8> */
.L_x_186:
        /* <DEDUP_REMOVED lines=9> */
.L_x_187:
[----:B------:R-:W-:Y:S02]  /*6290*/  IMAD.MOV.U32 R13, RZ, RZ, R31 ;  /* 0x000000ffff0d7224 */ /* 0x000fe400078e001f */
[----:B------:R-:W-:-:S07]  /*62a0*/  IMAD.MOV.U32 R19, RZ, RZ, R20 ;  /* 0x000000ffff137224 */ /* 0x000fce00078e0014 */
[----:B------:R-:W-:Y:S05]  /*62b0*/  WARPSYNC.COLLECTIVE R12, `(.L_x_188) ;  /* 0x000000000c087348 */ /* 0x000fea0003c00000 */
[----:B------:R0:W1:Y:S02]  /*62c0*/  SHFL.DOWN P0, R20, R13, R14, R15 ;  /* 0x0800000e0d147389 */ /* 0x000064000000000f */
[----:B01----:R-:W-:Y:S05]  /*62d0*/  ENDCOLLECTIVE ;  /* 0x000000000000791b */ /* 0x003fea0003800000 */
.L_x_188:
[----:B------:R-:W-:Y:S01]  /*62e0*/  SEL R19, R19, RZ, !P1 ;  /* 0x000000ff13137207 */ /* 0x000fe20004800000 */
[----:B------:R-:W-:-:S03]  /*62f0*/  IMAD.MOV.U32 R14, RZ, RZ, 0x10 ;  /* 0x00000010ff0e7424 */ /* 0x000fc600078e00ff */
[----:B------:R-:W-:Y:S01]  /*6300*/  IADD3 R18, P0, PT, R19, R18, RZ ;  /* 0x0000001213127210 */ /* 0x000fe20007f1e0ff */
[----:B------:R-:W-:-:S04]  /*6310*/  IMAD.MOV.U32 R12, RZ, RZ, R20 ;  /* 0x000000ffff0c7224 */ /* 0x000fc800078e0014 */
[----:B------:R-:W-:Y:S01]  /*6320*/  IMAD.MOV.U32 R13, RZ, RZ, R18 ;  /* 0x000000ffff0d7224 */ /* 0x000fe200078e0012 */
[----:B------:R-:W-:Y:S01]  /*6330*/  SEL R20, R12, RZ, !P1 ;  /* 0x000000ff0c147207 */ /* 0x000fe20004800000 */
[----:B------:R-:W-:-:S04]  /*6340*/  IMAD.MOV.U32 R12, RZ, RZ, -0x1 ;  /* 0xffffffffff0c7424 */ /* 0x000fc800078e00ff */
[----:B------:R-:W-:-:S07]  /*6350*/  IMAD.X R31, R20, 0x1, R31, P0 ;  /* 0x00000001141f7824 */ /* 0x000fce00000e061f */
[----:B------:R-:W-:Y:S05]  /*6360*/  WARPSYNC.COLLECTIVE R12, `(.L_x_189) ;  /* 0x000000000c087348 */ /* 0x000fea0003c00000 */
[----:B------:R0:W1:Y:S02]  /*6370*/  SHFL.DOWN P0, R20, R13, R14, R15 ;  /* 0x0800000e0d147389 */ /* 0x000064000000000f */
[----:B01----:R-:W-:Y:S05]  /*6380*/  ENDCOLLECTIVE ;  /* 0x000000000000791b */ /* 0x003fea0003800000 */
.L_x_189:
[----:B------:R-:W-:Y:S02]  /*6390*/  IMAD.MOV.U32 R13, RZ, RZ, R31 ;  /* 0x000000ffff0d7224 */ /* 0x000fe400078e001f */
[----:B------:R-:W-:-:S07]  /*63a0*/  IMAD.MOV.U32 R19, RZ, RZ, R20 ;  /* 0x000000ffff137224 */ /* 0x000fce00078e0014 */
[----:B------:R-:W-:Y:S05]  /*63b0*/  WARPSYNC.COLLECTIVE R12, `(.L_x_190) ;  /* 0x000000000c087348 */ /* 0x000fea0003c00000 */
[----:B------:R0:W1:Y:S02]  /*63c0*/  SHFL.DOWN P0, R20, R13, R14, R15 ;  /* 0x0800000e0d147389 */ /* 0x000064000000000f */
[----:B01----:R-:W-:Y:S05]  /*63d0*/  ENDCOLLECTIVE ;  /* 0x000000000000791b */ /* 0x003fea0003800000 */
.L_x_190:
[----:B------:R-:W-:-:S05]  /*63e0*/  VIADD R13, R45, 0x10 ;  /* 0x000000102d0d7836 */ /* 0x000fca0000000000 */
[----:B------:R-:W-:Y:S01]  /*63f0*/  ISETP.GT.AND P0, PT, R13, R15, PT ;  /* 0x0000000f0d00720c */ /* 0x000fe20003f04270 */
[----:B------:R-:W-:-:S03]  /*6400*/  IMAD.MOV.U32 R12, RZ, RZ, R20 ;  /* 0x000000ffff0c7224 */ /* 0x000fc600078e0014 */
[----:B------:R-:W-:-:S04]  /*6410*/  SEL R19, R19, RZ, !P0 ;  /* 0x000000ff13137207 */ /* 0x000fc80004000000 */
[----:B------:R-:W-:Y:S02]  /*6420*/  IADD3 R21, P2, P1, R19, R18, R21 ;  /* 0x0000001213157210 */ /* 0x000fe4000795e015 */
        /* <DEDUP_REMOVED lines=8> */
.L_x_191:
[----:B------:R-:W-:Y:S05]  /*64b0*/  BRA `(.L_x_192) ;  /* 0xffffffbc00587947 */ /* 0x000fea000383ffff */
.L_x_139:
[----:B------:R-:W-:Y:S01]  /*64c0*/  BSSY B0, `(.L_x_193) ;  /* 0x0000006000007945 */ /* 0x000fe20003800000 */
[----:B------:R-:W-:Y:S01]  /*64d0*/  PLOP3.LUT P0, PT, P0, PT, PT, 0x8, 0x80 ;  /* 0x000000000080781c */ /* 0x000fe2000070e170 */
[----:B------:R-:W-:-:S12]  /*64e0*/  IMAD.MOV.U32 R12, RZ, RZ, -0x1 ;  /* 0xffffffffff0c7424 */ /* 0x000fd800078e00ff */
[----:B------:R-:W-:Y:S05]  /*64f0*/  WARPSYNC.COLLECTIVE R12, `(.L_x_194) ;  /* 0x000000000c087348 */ /* 0x000fea0003c00000 */
[----:B------:R-:W-:Y:S01]  /*6500*/  VOTE.ANY P0, P0 ;  /* 0x0000000000ff7806 */ /* 0x000fe20000000100 */
[----:B------:R-:W-:-:S12]  /*6510*/  ENDCOLLECTIVE ;  /* 0x000000000000791b */ /* 0x000fd80003800000 */
.L_x_194:
[----:B------:R-:W-:Y:S05]  /*6520*/  BSYNC B0 ;  /* 0x0000000000007941 */ /* 0x000fea0003800000 */
.L_x_193:
[----:B------:R-:W-:Y:S05]  /*6530*/  BRA `(.L_x_195) ;  /* 0xffffffd800dc7947 */ /* 0x000fea000383ffff */
.L_x_141:
[----:B------:R-:W-:Y:S01]  /*6540*/  BSSY B0, `(.L_x_196) ;  /* 0x0000006000007945 */ /* 0x000fe20003800000 */
[----:B------:R-:W-:Y:S01]  /*6550*/  PLOP3.LUT P0, PT, P0, PT, PT, 0x8, 0x80 ;  /* 0x000000000080781c */ /* 0x000fe2000070e170 */
[----:B------:R-:W-:-:S12]  /*6560*/  IMAD.MOV.U32 R12, RZ, RZ, -0x1 ;  /* 0xffffffffff0c7424 */ /* 0x000fd800078e00ff */
[----:B------:R-:W-:Y:S05]  /*6570*/  WARPSYNC.COLLECTIVE R12, `(.L_x_197) ;  /* 0x000000000c087348 */ /* 0x000fea0003c00000 */
[----:B------:R-:W-:Y:S01]  /*6580*/  VOTE.ANY P0, P0 ;  /* 0x0000000000ff7806 */ /* 0x000fe20000000100 */
[----:B------:R-:W-:-:S12]  /*6590*/  ENDCOLLECTIVE ;  /* 0x000000000000791b */ /* 0x000fd80003800000 */
.L_x_197:
[----:B------:R-:W-:Y:S05]  /*65a0*/  BSYNC B0 ;  /* 0x0000000000007941 */ /* 0x000fea0003800000 */
.L_x_196:
[----:B------:R-:W-:Y:S05]  /*65b0*/  BRA `(.L_x_198) ;  /* 0xffffffdc00487947 */ /* 0x000fea000383ffff */
.L_x_143:
[----:B------:R-:W0:Y:S01]  /*65c0*/  S2R R13, SR_GEMASK ;  /* 0x00000000000d7919 */ /* 0x000e220000003c00 */
[----:B------:R-:W-:Y:S01]  /*65d0*/  BSSY B0, `(.L_x_199) ;  /* 0x0000006000007945 */ /* 0x000fe20003800000 */
[----:B------:R-:W-:Y:S01]  /*65e0*/  PLOP3.LUT P0, PT, P0, PT, PT, 0x8, 0x80 ;  /* 0x000000000080781c */ /* 0x000fe2000070e170 */
[----:B------:R-:W-:-:S12]  /*65f0*/  IMAD.MOV.U32 R12, RZ, RZ, -0x1 ;  /* 0xffffffffff0c7424 */ /* 0x000fd800078e00ff */
[----:B0-----:R-:W-:Y:S05]  /*6600*/  WARPSYNC.COLLECTIVE R12, `(.L_x_200) ;  /* 0x000000000c087348 */ /* 0x001fea0003c00000 */
[----:B------:R-:W-:Y:S01]  /*6610*/  VOTE.ANY R12, PT, P0 ;  /* 0x00000000000c7806 */ /* 0x000fe200000e0100 */
[----:B0-----:R-:W-:Y:S06]  /*6620*/  ENDCOLLECTIVE ;  /* 0x000000000000791b */ /* 0x001fec0003800000 */
.L_x_200:
[----:B------:R-:W-:Y:S05]  /*6630*/  BSYNC B0 ;  /* 0x0000000000007941 */ /* 0x000fea0003800000 */
.L_x_199:
        /* <DEDUP_REMOVED lines=11> */
.L_x_201:
[----:B------:R-:W-:Y:S02]  /*66f0*/  IMAD.MOV.U32 R13, RZ, RZ, R19 ;  /* 0x000000ffff0d7224 */ /* 0x000fe400078e0013 */
[----:B------:R-:W-:-:S07]  /*6700*/  IMAD.MOV.U32 R21, RZ, RZ, R20 ;  /* 0x000000ffff157224 */ /* 0x000fce00078e0014 */
[----:B------:R-:W-:Y:S05]  /*6710*/  WARPSYNC.COLLECTIVE R12, `(.L_x_202) ;  /* 0x000000000c087348 */ /* 0x000fea0003c00000 */
[----:B------:R0:W1:Y:S02]  /*6720*/  SHFL.DOWN P0, R20, R13, R14, R15 ;  /* 0x0800000e0d147389 */ /* 0x000064000000000f */
[----:B01----:R-:W-:Y:S05]  /*6730*/  ENDCOLLECTIVE ;  /* 0x000000000000791b */ /* 0x003fea0003800000 */
.L_x_202:
[----:B------:R-:W-:Y:S01]  /*6740*/  IMAD.MOV.U32 R14, RZ, RZ, 0x2 ;  /* 0x00000002ff0e7424 */ /* 0x000fe200078e00ff */
[----:B------:R-:W-:-:S04]  /*6750*/  ISETP.GE.AND P0, PT, R23, R15, PT ;  /* 0x0000000f1700720c */ /* 0x000fc80003f06270 */
[----:B------:R-:W-:Y:S02]  /*6760*/  SEL R21, R21, RZ, !P0 ;  /* 0x000000ff15157207 */ /* 0x000fe40004000000 */
[----:B------:R-:W-:Y:S02]  /*6770*/  SEL R23, R20, RZ, !P0 ;  /* 0x000000ff14177207 */ /* 0x000fe40004000000 */
[----:B------:R-:W-:-:S05]  /*6780*/  IADD3 R21, P0, PT, R18, R21, RZ ;  /* 0x0000001512157210 */ /* 0x000fca0007f1e0ff */
[----:B------:R-:W-:Y:S02]  /*6790*/  IMAD.MOV.U32 R13, RZ, RZ, R21 ;  /* 0x000000ffff0d7224 */ /* 0x000fe400078e0015 */
[----:B------:R-:W-:Y:S02]  /*67a0*/  IMAD.X R24, R19, 0x1, R23, P0 ;  /* 0x0000000113187824 */ /* 0x000fe400000e0617 */
[----:B------:R-:W0:Y:S05]  /*67b0*/  S2R R23, SR_LANEID ;  /* 0x0000000000177919 */ /* 0x000e2a0000000000 */
[----:B0-----:R-:W-:Y:S05]  /*67c0*/  WARPSYNC.COLLECTIVE R12, `(.L_x_203) ;  /* 0x000000000c087348 */ /* 0x001fea0003c00000 */
[----:B------:R1:W2:Y:S02]  /*67d0*/  SHFL.DOWN P0, R20, R13, R14, R15 ;  /* 0x0800000e0d147389 */ /* 0x0002a4000000000f */
[----:B012---:R-:W-:Y:S05]  /*67e0*/  ENDCOLLECTIVE ;  /* 0x000000000000791b */ /* 0x007fea0003800000 */
.L_x_203:
[----:B------:R-:W-:Y:S02]  /*67f0*/  IMAD.MOV.U32 R13, RZ, RZ, R24 ;  /* 0x000000ffff0d7224 */ /* 0x000fe400078e0018 */
[----:B------:R-:W-:-:S07]  /*6800*/  IMAD.MOV.U32 R22, RZ, RZ, R20 ;  /* 0x000000ffff167224 */ /* 0x000fce00078e0014 */
[----:B------:R-:W-:Y:S05]  /*6810*/  WARPSYNC.COLLECTIVE R12, `(.L_x_204) ;  /* 0x000000000c087348 */ /* 0x000fea0003c00000 */
[----:B------:R0:W1:Y:S02]  /*6820*/  SHFL.DOWN P0, R20, R13, R14, R15 ;  /* 0x0800000e0d147389 */ /* 0x000064000000000f */
[----:B01----:R-:W-:Y:S05]  /*6830*/  ENDCOLLECTIVE ;  /* 0x000000000000791b */ /* 0x003fea0003800000 */
.L_x_204:
[----:B------:R-:W-:-:S05]  /*6840*/  VIADD R18, R23, 0x2 ;  /* 0x0000000217127836 */ /* 0x000fca0000000000 */
[----:B------:R-:W-:-:S04]  /*6850*/  ISETP.GT.AND P1, PT, R18, R15, PT ;  /* 0x0000000f1200720c */ /* 0x000fc80003f24270 */
        /* <DEDUP_REMOVED lines=10> */
.L_x_205:
[----:B------:R-:W-:Y:S01]  /*6900*/  ISETP.GT.AND P1, PT, R24, R15, PT ;  /* 0x0000000f1800720c */ /* 0x000fe20003f24270 */
[----:B------:R-:W-:Y:S02]  /*6910*/  IMAD.MOV.U32 R13, RZ, RZ, R22 ;  /* 0x000000ffff0d7224 */ /* 0x000fe400078e0016 */
[----:B------:R-:W-:-:S10]  /*6920*/  IMAD.MOV.U32 R18, RZ, RZ, R20 ;  /* 0x000000ffff127224 */ /* 0x000fd400078e0014 */
[----:B------:R-:W-:Y:S05]  /*6930*/  WARPSYNC.COLLECTIVE R12, `(.L_x_206) ;  /* 0x000000000c087348 */ /* 0x000fea0003c00000 */
[----:B------:R0:W1:Y:S02]  /*6940*/  SHFL.DOWN P0, R20, R13, R14, R15 ;  /* 0x0800000e0d147389 */ /* 0x000064000000000f */
[----:B01----:R-:W-:Y:S05]  /*6950*/  ENDCOLLECTIVE ;  /* 0x000000000000791b */ /* 0x003fea0003800000 */
.L_x_206:
        /* <DEDUP_REMOVED lines=10> */
.L_x_207:
[----:B------:R-:W-:Y:S01]  /*6a00*/  ISETP.GT.AND P1, PT, R22, R15, PT ;  /* 0x0000000f1600720c */ /* 0x000fe20003f24270 */
[----:B------:R-:W-:Y:S02]  /*6a10*/  IMAD.MOV.U32 R13, RZ, RZ, R18 ;  /* 0x000000ffff0d7224 */ /* 0x000fe400078e0012 */
[----:B------:R-:W-:-:S10]  /*6a20*/  IMAD.MOV.U32 R19, RZ, RZ, R20 ;  /* 0x000000ffff137224 */ /* 0x000fd400078e0014 */
[----:B------:R-:W-:Y:S05]  /*6a30*/  WARPSYNC.COLLECTIVE R12, `(.L_x_208) ;  /* 0x000000000c087348 */ /* 0x000fea0003c00000 */
[----:B------:R0:W1:Y:S02]  /*6a40*/  SHFL.DOWN P0, R20, R13, R14, R15 ;  /* 0x0800000e0d147389 */ /* 0x000064000000000f */
[----:B01----:R-:W-:Y:S05]  /*6a50*/  ENDCOLLECTIVE ;  /* 0x000000000000791b */ /* 0x003fea0003800000 */
.L_x_208:
        /* <DEDUP_REMOVED lines=10> */
.L_x_209:
[----:B------:R-:W-:Y:S01]  /*6b00*/  ISETP.GT.AND P1, PT, R18, R15, PT ;  /* 0x0000000f1200720c */ /* 0x000fe20003f24270 */
[----:B------:R-:W-:Y:S02]  /*6b10*/  IMAD.MOV.U32 R13, RZ, RZ, R24 ;  /* 0x000000ffff0d7224 */ /* 0x000fe400078e0018 */
[----:B------:R-:W-:-:S10]  /*6b20*/  IMAD.MOV.U32 R19, RZ, RZ, R20 ;  /* 0x000000ffff137224 */ /* 0x000fd400078e0014 */
[----:B------:R-:W-:Y:S05]  /*6b30*/  WARPSYNC.COLLECTIVE R12, `(.L_x_210) ;  /* 0x000000000c087348 */ /* 0x000fea0003c00000 */
[----:B------:R0:W1:Y:S02]  /*6b40*/  SHFL.DOWN P0, R20, R13, R14, R15 ;  /* 0x0800000e0d147389 */ /* 0x000064000000000f */
[----:B01----:R-:W-:Y:S05]  /*6b50*/  ENDCOLLECTIVE ;  /* 0x000000000000791b */ /* 0x003fea0003800000 */
.L_x_210:
        /* <DEDUP_REMOVED lines=14> */
.L_x_211:
[----:B------:R-:W-:Y:S05]  /*6c40*/  BRA `(.L_x_212) ;  /* 0xffffffd800987947 */ /* 0x000fea000383ffff */
.L_x_145:
[----:B------:R-:W-:Y:S01]  /*6c50*/  BSSY B0, `(.L_x_213) ;  /* 0x0000006000007945 */ /* 0x000fe20003800000 */
[----:B------:R-:W-:Y:S01]  /*6c60*/  PLOP3.LUT P0, PT, P0, PT, PT, 0x8, 0x80 ;  /* 0x000000000080781c */ /* 0x000fe2000070e170 */
[----:B------:R-:W-:-:S12]  /*6c70*/  IMAD.MOV.U32 R12, RZ, RZ, -0x1 ;  /* 0xffffffffff0c7424 */ /* 0x000fd800078e00ff */
[----:B------:R-:W-:Y:S05]  /*6c80*/  WARPSYNC.COLLECTIVE R12, `(.L_x_214) ;  /* 0x000000000c087348 */ /* 0x000fea0003c00000 */
[----:B------:R-:W-:Y:S01]  /*6c90*/  VOTE.ANY P0, P0 ;  /* 0x0000000000ff7806 */ /* 0x000fe20000000100 */
[----:B------:R-:W-:-:S12]  /*6ca0*/  ENDCOLLECTIVE ;  /* 0x000000000000791b */ /* 0x000fd80003800000 */
.L_x_214:
[----:B------:R-:W-:Y:S05]  /*6cb0*/  BSYNC B0 ;  /* 0x0000000000007941 */ /* 0x000fea0003800000 */
.L_x_213:
[----:B------:R-:W-:Y:S05]  /*6cc0*/  BRA `(.L_x_215) ;  /* 0xffffffd800a47947 */ /* 0x000fea000383ffff */
.L_x_147:
[----:B------:R-:W-:Y:S01]  /*6cd0*/  BSSY B0, `(.L_x_216) ;  /* 0x0000006000007945 */ /* 0x000fe20003800000 */
[----:B------:R-:W-:Y:S01]  /*6ce0*/  PLOP3.LUT P0, PT, P0, PT, PT, 0x8, 0x80 ;  /* 0x000000000080781c */ /* 0x000fe2000070e170 */
[----:B------:R-:W-:-:S12]  /*6cf0*/  IMAD.MOV.U32 R12, RZ, RZ, -0x1 ;  /* 0xffffffffff0c7424 */ /* 0x000fd800078e00ff */
[----:B------:R-:W-:Y:S05]  /*6d00*/  WARPSYNC.COLLECTIVE R12, `(.L_x_217) ;  /* 0x000000000c087348 */ /* 0x000fea0003c00000 */
[----:B------:R-:W-:Y:S01]  /*6d10*/  VOTE.ANY P0, P0 ;  /* 0x0000000000ff7806 */ /* 0x000fe20000000100 */
[----:B------:R-:W-:-:S12]  /*6d20*/  ENDCOLLECTIVE ;  /* 0x000000000000791b */ /* 0x000fd80003800000 */
.L_x_217:
[----:B------:R-:W-:Y:S05]  /*6d30*/  BSYNC B0 ;  /* 0x0000000000007941 */ /* 0x000fea0003800000 */
.L_x_216:
[----:B------:R-:W-:Y:S05]  /*6d40*/  BRA `(.L_x_218) ;  /* 0xffffffdc00047947 */ /* 0x000fea000383ffff */
.L_x_149:
[----:B------:R-:W-:Y:S01]  /*6d50*/  BSSY B0, `(.L_x_219) ;  /* 0x0000006000007945 */ /* 0x000fe20003800000 */
[----:B------:R-:W-:Y:S01]  /*6d60*/  PLOP3.LUT P0, PT, P0, PT, PT, 0x8, 0x80 ;  /* 0x000000000080781c */ /* 0x000fe2000070e170 */
[----:B------:R-:W-:-:S12]  /*6d70*/  IMAD.MOV.U32 R12, RZ, RZ, -0x1 ;  /* 0xffffffffff0c7424 */ /* 0x000fd800078e00ff */
[----:B------:R-:W-:Y:S05]  /*6d80*/  WARPSYNC.COLLECTIVE R12, `(.L_x_220) ;  /* 0x000000000c087348 */ /* 0x000fea0003c00000 */
[----:B------:R-:W-:Y:S01]  /*6d90*/  VOTE.ANY R12, PT, P0 ;  /* 0x00000000000c7806 */ /* 0x000fe200000e0100 */
[----:B------:R-:W-:Y:S06]  /*6da0*/  ENDCOLLECTIVE ;  /* 0x000000000000791b */ /* 0x000fec0003800000 */
.L_x_220:
[----:B------:R-:W-:Y:S05]  /*6db0*/  BSYNC B0 ;  /* 0x0000000000007941 */ /* 0x000fea0003800000 */
.L_x_219:
        /* <DEDUP_REMOVED lines=12> */
.L_x_221:
[----:B------:R-:W-:Y:S02]  /*6e80*/  IMAD.MOV.U32 R13, RZ, RZ, R19 ;  /* 0x000000ffff0d7224 */ /* 0x000fe400078e0013 */
[----:B------:R-:W-:-:S07]  /*6e90*/  IMAD.MOV.U32 R44, RZ, RZ, R20 ;  /* 0x000000ffff2c7224 */ /* 0x000fce00078e0014 */
[----:B------:R-:W-:Y:S05]  /*6ea0*/  WARPSYNC.COLLECTIVE R12, `(.L_x_222) ;  /* 0x000000000c087348 */ /* 0x000fea0003c00000 */
[----:B------:R0:W1:Y:S02]  /*6eb0*/  SHFL.DOWN P0, R20, R13, R14, R15 ;  /* 0x0800000e0d147389 */ /* 0x000064000000000f */
[----:B01----:R-:W-:Y:S05]  /*6ec0*/  ENDCOLLECTIVE ;  /* 0x000000000000791b */ /* 0x003fea0003800000 */
.L_x_222:
[----:B------:R-:W0:Y:S01]  /*6ed0*/  S2R R14, SR_LANEID ;  /* 0x00000000000e7919 */ /* 0x000e220000000000 */
[----:B------:R-:W-:Y:S01]  /*6ee0*/  IMAD.MOV.U32 R12, RZ, RZ, R20 ;  /* 0x000000ffff0c7224 */ /* 0x000fe200078e0014 */
[C---:B0-----:R-:W-:Y:S01]  /*6ef0*/  ISETP.GE.AND P0, PT, R14.reuse, R15, PT ;  /* 0x0000000f0e00720c */ /* 0x041fe20003f06270 */
[----:B------:R-:W-:Y:S02]  /*6f00*/  VIADD R20, R14, 0x2 ;  /* 0x000000020e147836 */ /* 0x000fe40000000000 */
[----:B------:R-:W-:Y:S01]  /*6f10*/  IMAD.MOV.U32 R14, RZ, RZ, 0x2 ;  /* 0x00000002ff0e7424 */ /* 0x000fe200078e00ff */
[----:B------:R-:W-:Y:S02]  /*6f20*/  SEL R13, R44, RZ, !P0 ;  /* 0x000000ff2c0d7207 */ /* 0x000fe40004000000 */
[----:B------:R-:W-:Y:S02]  /*6f30*/  SEL R12, R12, RZ, !P0 ;  /* 0x000000ff0c0c7207 */ /* 0x000fe40004000000 */
[----:B------:R-:W-:-:S02]  /*6f40*/  IADD3 R13, P0, PT, R18, R13, RZ ;  /* 0x0000000d120d7210 */ /* 0x000fc40007f1e0ff */
[----:B------:R-:W-:-:S03]  /*6f50*/  ISETP.GT.AND P1, PT, R20, R15, PT ;  /* 0x0000000f1400720c */ /* 0x000fc60003f24270 */
[----:B------:R-:W-:Y:S02]  /*6f60*/  IMAD.X R18, R19, 0x1, R12, P0 ;  /* 0x0000000113127824 */ /* 0x000fe400000e060c */
[----:B------:R-:W-:-:S08]  /*6f70*/  IMAD.MOV.U32 R12, RZ, RZ, -0x1 ;  /* 0xffffffffff0c7424 */ /* 0x000fd000078e00ff */
[----:B------:R-:W-:Y:S05]  /*6f80*/  WARPSYNC.COLLECTIVE R12, `(.L_x_223) ;  /* 0x000000000c087348 */ /* 0x000fea0003c00000 */
[----:B------:R0:W1:Y:S02]  /*6f90*/  SHFL.DOWN P0, R20, R13, R14, R15 ;  /* 0x0800000e0d147389 */ /* 0x000064000000000f */
[----:B01----:R-:W-:Y:S05]  /*6fa0*/  ENDCOLLECTIVE ;  /* 0x000000000000791b */ /* 0x003fea0003800000 */
.L_x_223:
[----:B------:R-:W-:-:S04]  /*6fb0*/  SEL R20, R20, RZ, !P1 ;  /* 0x000000ff14147207 */ /* 0x000fc80004800000 */
[----:B------:R-:W-:Y:S01]  /*6fc0*/  IADD3 R19, P2, PT, R20, R13, RZ ;  /* 0x0000000d14137210 */ /* 0x000fe20007f5e0ff */
[----:B------:R-:W-:-:S12]  /*6fd0*/  IMAD.MOV.U32 R13, RZ, RZ, R18 ;  /* 0x000000ffff0d7224 */ /* 0x000fd800078e0012 */
[----:B------:R-:W-:Y:S05]  /*6fe0*/  WARPSYNC.COLLECTIVE R12, `(.L_x_224) ;  /* 0x000000000c087348 */ /* 0x000fea0003c00000 */
[----:B------:R0:W1:Y:S02]  /*6ff0*/  SHFL.DOWN P0, R20, R13, R14, R15 ;  /* 0x0800000e0d147389 */ /* 0x000064000000000f */
[----:B01----:R-:W-:Y:S05]  /*7000*/  ENDCOLLECTIVE ;  /* 0x000000000000791b */ /* 0x003fea0003800000 */
.L_x_224:
[----:B------:R-:W0:Y:S01]  /*7010*/  S2R R14, SR_LANEID ;  /* 0x00000000000e7919 */ /* 0x000e220000000000 */
[----:B------:R-:W-:Y:S02]  /*7020*/  IMAD.MOV.U32 R13, RZ, RZ, R19 ;  /* 0x000000ffff0d7224 */ /* 0x000fe400078e0013 */
[----:B------:R-:W-:-:S05]  /*7030*/  IMAD.MOV.U32 R12, RZ, RZ, R20 ;  /* 0x000000ffff0c7224 */ /* 0x000fca00078e0014 */
[----:B------:R-:W-:Y:S01]  /*7040*/  SEL R44, R12, RZ, !P1 ;  /* 0x000000ff0c2c7207 */ /* 0x000fe20004800000 */
[----:B------:R-:W-:-:S04]  /*7050*/  IMAD.MOV.U32 R12, RZ, RZ, -0x1 ;  /* 0xffffffffff0c7424 */ /* 0x000fc800078e00ff */
[----:B------:R-:W-:Y:S02]  /*7060*/  IMAD.X R44, R44, 0x1, R18, P2 ;  /* 0x000000012c2c7824 */ /* 0x000fe400010e0612 */
[----:B0-----:R-:W-:Y:S02]  /*7070*/  VIADD R18, R14, 0x4 ;  /* 0x000000040e127836 */ /* 0x001fe40000000000 */
[----:B------:R-:W-:-:S03]  /*7080*/  IMAD.MOV.U32 R14, RZ, RZ, 0x4 ;  /* 0x00000004ff0e7424 */ /* 0x000fc600078e00ff */
[----:B------:R-:W-:-:S13]  /*7090*/  ISETP.GT.AND P1, PT, R18, R15, PT ;  /* 0x0000000f1200720c */ /* 0x000fda0003f24270 */
[----:B------:R-:W-:Y:S05]  /*70a0*/  WARPSYNC.COLLECTIVE R12, `(.L_x_225) ;  /* 0x000000000c087348 */ /* 0x000fea0003c00000 */
[----:B------:R0:W1:Y:S02]  /*70b0*/  SHFL.DOWN P0, R20, R13, R14, R15 ;  /* 0x0800000e0d147389 */ /* 0x000064000000000f */
[----:B01----:R-:W-:Y:S05]  /*70c0*/  ENDCOLLECTIVE ;  /* 0x000000000000791b */ /* 0x003fea0003800000 */
.L_x_225:
        /* <DEDUP_REMOVED lines=8> */
.L_x_226:
[----:B------:R-:W0:Y:S01]  /*7150*/  S2R R12, SR_LANEID ;  /* 0x00000000000c7919 */ /* 0x000e220000000000 */
[----:B------:R-:W-:Y:S02]  /*7160*/  IMAD.MOV.U32 R13, RZ, RZ, R18 ;  /* 0x000000ffff0d7224 */ /* 0x000fe400078e0012 */
[----:B------:R-:W-:Y:S01]  /*7170*/  IMAD.MOV.U32 R14, RZ, RZ, 0x8 ;  /* 0x00000008ff0e7424 */ /* 0x000fe200078e00ff */
[----:B------:R-:W-:-:S05]  /*7180*/  SEL R19, R20, RZ, !P1 ;  /* 0x000000ff14137207 */ /* 0x000fca0004800000 */
[----:B------:R-:W-:Y:S02]  /*7190*/  IMAD.X R44, R19, 0x1, R44, P2 ;  /* 0x00000001132c7824 */ /* 0x000fe400010e062c */
[----:B0-----:R-:W-:Y:S02]  /*71a0*/  VIADD R20, R12, 0x8 ;  /* 0x000000080c147836 */ /* 0x001fe40000000000 */
[----:B------:R-:W-:-:S03]  /*71b0*/  IMAD.MOV.U32 R12, RZ, RZ, -0x1 ;  /* 0xffffffffff0c7424 */ /* 0x000fc600078e00ff */
[----:B------:R-:W-:-:S13]  /*71c0*/  ISETP.GT.AND P1, PT, R20, R15, PT ;  /* 0x0000000f1400720c */ /* 0x000fda0003f24270 */
[----:B------:R-:W-:Y:S05]  /*71d0*/  WARPSYNC.COLLECTIVE R12, `(.L_x_227) ;  /* 0x000000000c087348 */ /* 0x000fea0003c00000 */
[----:B------:R0:W1:Y:S02]  /*71e0*/  SHFL.DOWN P0, R20, R13, R14, R15 ;  /* 0x0800000e0d147389 */ /* 0x000064000000000f */
[----:B01----:R-:W-:Y:S05]  /*71f0*/  ENDCOLLECTIVE ;  /* 0x000000000000791b */ /* 0x003fea0003800000 */
.L_x_227:
[----:B------:R-:W-:Y:S02]  /*7200*/  IMAD.MOV.U32 R13, RZ, RZ, R44 ;  /* 0x000000ffff0d7224 */ /* 0x000fe400078e002c */
[----:B------:R-:W-:-:S07]  /*7210*/  IMAD.MOV.U32 R19, RZ, RZ, R20 ;  /* 0x000000ffff137224 */ /* 0x000fce00078e0014 */
[----:B------:R-:W-:Y:S05]  /*7220*/  WARPSYNC.COLLECTIVE R12, `(.L_x_228) ;  /* 0x000000000c087348 */ /* 0x000fea0003c00000 */
[----:B------:R0:W1:Y:S02]  /*7230*/  SHFL.DOWN P0, R20, R13, R14, R15 ;  /* 0x0800000e0d147389 */ /* 0x000064000000000f */
[----:B01----:R-:W-:Y:S05]  /*7240*/  ENDCOLLECTIVE ;  /* 0x000000000000791b */ /* 0x003fea0003800000 */
.L_x_228:
        /* <DEDUP_REMOVED lines=11> */
.L_x_229:
[----:B------:R-:W-:Y:S02]  /*7300*/  IMAD.MOV.U32 R13, RZ, RZ, R44 ;  /* 0x000000ffff0d7224 */ /* 0x000fe400078e002c */
[----:B------:R-:W-:-:S07]  /*7310*/  IMAD.MOV.U32 R19, RZ, RZ, R20 ;  /* 0x000000ffff137224 */ /* 0x000fce00078e0014 */
[----:B------:R-:W-:Y:S05]  /*7320*/  WARPSYNC.COLLECTIVE R12, `(.L_x_230) ;  /* 0x000000000c087348 */ /* 0x000fea0003c00000 */
[----:B------:R0:W1:Y:S02]  /*7330*/  SHFL.DOWN P0, R20, R13, R14, R15 ;  /* 0x0800000e0d147389 */ /* 0x000064000000000f */
[----:B01----:R-:W-:Y:S05]  /*7340*/  ENDCOLLECTIVE ;  /* 0x000000000000791b */ /* 0x003fea0003800000 */
.L_x_230:
[----:B------:R-:W0:Y:S01]  /*7350*/  S2R R14, SR_LANEID ;  /* 0x00000000000e7919 */ /* 0x000e220000000000 */
[----:B------:R-:W-:Y:S02]  /*7360*/  IMAD.MOV.U32 R12, RZ, RZ, R20 ;  /* 0x000000ffff0c7224 */ /* 0x000fe400078e0014 */
[----:B0-----:R-:W-:-:S05]  /*7370*/  VIADD R13, R14, 0x10 ;  /* 0x000000100e0d7836 */ /* 0x001fca0000000000 */
[----:B------:R-:W-:-:S04]  /*7380*/  ISETP.GT.AND P0, PT, R13, R15, PT ;  /* 0x0000000f0d00720c */ /* 0x000fc80003f04270 */
        /* <DEDUP_REMOVED lines=10> */
.L_x_231:
[----:B------:R-:W-:Y:S05]  /*7430*/  BRA `(.L_x_232) ;  /* 0xffffffd800287947 */ /* 0x000fea000383ffff */
.L_x_233:
        /* <DEDUP_REMOVED lines=12> */
.L_x_249:


//--------------------- .text._ZN3cub18CUB_300001_SM_10006detail4scan20DeviceScanInitKernelINS0_13ScanTileStateIyLb1EEEEEvT_i --------------------------
	.section	.text._ZN3cub18CUB_300001_SM_10006detail4scan20DeviceScanInitKernelINS0_13ScanTileStateIyLb1EEEEEvT_i,"ax",@progbits
	.align	128
        .global         _ZN3cub18CUB_300001_SM_10006detail4scan20DeviceScanInitKernelINS0_13ScanTileStateIyLb1EEEEEvT_i
        .type           _ZN3cub18CUB_300001_SM_10006detail4scan20DeviceScanInitKernelINS0_13ScanTileStateIyLb1EEEEEvT_i,@function
        .size           _ZN3cub18CUB_300001_SM_10006detail4scan20DeviceScanInitKernelINS0_13ScanTileStateIyLb1EEEEEvT_i,(.L_x_250 - _ZN3cub18CUB_300001_SM_10006detail4scan20DeviceScanInitKernelINS0_13ScanTileStateIyLb1EEEEEvT_i)
        .other          _ZN3cub18CUB_300001_SM_10006detail4scan20DeviceScanInitKernelINS0_13ScanTileStateIyLb1EEEEEvT_i,@"STO_CUDA_ENTRY STV_DEFAULT"
_ZN3cub18CUB_300001_SM_10006detail4scan20DeviceScanInitKernelINS0_13ScanTileStateIyLb1EEEEEvT_i:
.text._ZN3cub18CUB_300001_SM_10006detail4scan20DeviceScanInitKernelINS0_13ScanTileStateIyLb1EEEEEvT_i:
[----:B------:R-:W-:Y:S01]  /*0000*/  LDC R1, c[0x0][0x37c] ;  /* 0x0000df00ff017b82 */ /* 0x000fe20000000800 */
[----:B------:R-:W0:Y:S07]  /*0010*/  S2R R0, SR_TID.X ;  /* 0x0000000000007919 */ /* 0x000e2e0000002100 */
[----:B------:R-:W1:Y:S01]  /*0020*/  S2UR UR6, SR_CTAID.X ;  /* 0x00000000000679c3 */ /* 0x000e620000002500 */
[----:B------:R-:W2:Y:S01]  /*0030*/  LDCU UR4, c[0x0][0x388] ;  /* 0x00007100ff0477ac */ /* 0x000ea20008000800 */
[----:B------:R-:W-:-:S06]  /*0040*/  CS2R R6, SRZ ;  /* 0x0000000000067805 */ /* 0x000fcc000001ff00 */
[----:B------:R-:W1:Y:S01]  /*0050*/  LDC R5, c[0x0][0x360] ;  /* 0x0000d800ff057b82 */ /* 0x000e620000000800 */
[----:B0-----:R-:W-:Y:S01]  /*0060*/  ISETP.GT.U32.AND P0, PT, R0, 0x1f, PT ;  /* 0x0000001f0000780c */ /* 0x001fe20003f04070 */
[----:B-1----:R-:W-:-:S03]  /*0070*/  IMAD R5, R5, UR6, R0 ;  /* 0x0000000605057c24 */ /* 0x002fc6000f8e0200 */
[----:B------:R-:W-:Y:S02]  /*0080*/  ISETP.NE.OR P0, PT, RZ, UR6, P0 ;  /* 0x00000006ff007c0c */ /* 0x000fe40008705670 */
[----:B--2---:R-:W-:Y:S01]  /*0090*/  ISETP.GE.AND P1, PT, R5, UR4, PT ;  /* 0x0000000405007c0c */ /* 0x004fe2000bf26270 */
[----:B------:R-:W0:-:S12]  /*00a0*/  LDCU.64 UR4, c[0x0][0x358] ;  /* 0x00006b00ff0477ac */ /* 0x000e180008000a00 */
[----:B------:R-:W1:Y:S01]  /*00b0*/  @!P1 LDC.64 R2, c[0x0][0x380] ;  /* 0x0000e000ff029b82 */ /* 0x000e620000000a00 */
[----:B------:R-:W-:Y:S02]  /*00c0*/  @!P1 IMAD.MOV.U32 R4, RZ, RZ, 0x63 ;  /* 0x00000063ff049424 */ /* 0x000fe400078e00ff */
[----:B-1----:R-:W-:Y:S01]  /*00d0*/  @!P1 IMAD.WIDE R2, R5, 0x10, R2 ;  /* 0x0000001005029825 */ /* 0x002fe200078e0202 */
[----:B------:R-:W-:-:S05]  /*00e0*/  @!P1 MOV R5, 0x0 ;  /* 0x0000000000059802 */ /* 0x000fca0000000f00 */
[----:B0-----:R0:W-:Y:S01]  /*00f0*/  @!P1 STG.E.128 desc[UR4][R2.64+0x200], R4 ;  /* 0x0002000402009986 */ /* 0x0011e2000c101d04 */
[----:B------:R-:W-:Y:S05]  /*0100*/  @P0 EXIT ;  /* 0x000000000000094d */ /* 0x000fea0003800000 */
[----:B0-----:R-:W0:Y:S02]  /*0110*/  LDC.64 R2, c[0x0][0x380] ;  /* 0x0000e000ff027b82 */ /* 0x001e240000000a00 */
[----:B0-----:R-:W-:-:S05]  /*0120*/  IMAD.WIDE.U32 R2, R0, 0x10, R2 ;  /* 0x0000001000027825 */ /* 0x001fca00078e0002 */
[----:B------:R-:W-:Y:S01]  /*0130*/  STG.E.128 desc[UR4][R2.64], RZ ;  /* 0x000000ff02007986 */ /* 0x000fe2000c101d04 */
[----:B------:R-:W-:Y:S05]  /*0140*/  EXIT ;  /* 0x000000000000794d */ /* 0x000fea0003800000 */
.L_x_234:
        /* <DEDUP_REMOVED lines=11> */
.L_x_250:


//--------------------- .text._ZN3cub18CUB_300001_SM_10006detail8for_each13static_kernelINS2_12policy_hub_t12policy_500_tElN6thrust24THRUST_300001_SM_1000_NS8cuda_cub6__fill7functorINS7_6detail15normal_iteratorINS7_10device_ptrIyEEEEiEEEEvT0_T1_ --------------------------
	.section	.text._ZN3cub18CUB_300001_SM_10006detail8for_each13static_kernelINS2_12policy_hub_t12policy_500_tElN6thrust24THRUST_300001_SM_1000_NS8cuda_cub6__fill7functorINS7_6detail15normal_iteratorINS7_10device_ptrIyEEEEiEEEEvT0_T1_,"ax",@progbits
	.align	128
        .global         _ZN3cub18CUB_300001_SM_10006detail8for_each13static_kernelINS2_12policy_hub_t12policy_500_tElN6thrust24THRUST_300001_SM_1000_NS8cuda_cub6__fill7functorINS7_6detail15normal_iteratorINS7_10device_ptrIyEEEEiEEEEvT0_T1_
        .type           _ZN3cub18CUB_300001_SM_10006detail8for_each13static_kernelINS2_12policy_hub_t12policy_500_tElN6thrust24THRUST_300001_SM_1000_NS8cuda_cub6__fill7functorINS7_6detail15normal_iteratorINS7_10device_ptrIyEEEEiEEEEvT0_T1_,@function
        .size           _ZN3cub18CUB_300001_SM_10006detail8for_each13static_kernelINS2_12policy_hub_t12policy_500_tElN6thrust24THRUST_300001_SM_1000_NS8cuda_cub6__fill7functorINS7_6detail15normal_iteratorINS7_10device_ptrIyEEEEiEEEEvT0_T1_,(.L_x_251 - _ZN3cub18CUB_300001_SM_10006detail8for_each13static_kernelINS2_12policy_hub_t12policy_500_tElN6thrust24THRUST_300001_SM_1000_NS8cuda_cub6__fill7functorINS7_6detail15normal_iteratorINS7_10device_ptrIyEEEEiEEEEvT0_T1_)
        .other          _ZN3cub18CUB_300001_SM_10006detail8for_each13static_kernelINS2_12policy_hub_t12policy_500_tElN6thrust24THRUST_300001_SM_1000_NS8cuda_cub6__fill7functorINS7_6detail15normal_iteratorINS7_10device_ptrIyEEEEiEEEEvT0_T1_,@"STO_CUDA_ENTRY STV_DEFAULT"
_ZN3cub18CUB_300001_SM_10006detail8for_each13static_kernelINS2_12policy_hub_t12policy_500_tElN6thrust24THRUST_300001_SM_1000_NS8cuda_cub6__fill7functorINS7_6detail15normal_iteratorINS7_10device_ptrIyEEEEiEEEEvT0_T1_:
.text._ZN3cub18CUB_300001_SM_10006detail8for_each13static_kernelINS2_12policy_hub_t12policy_500_tElN6thrust24THRUST_300001_SM_1000_NS8cuda_cub6__fill7functorINS7_6detail15normal_iteratorINS7_10device_ptrIyEEEEiEEEEvT0_T1_:
[----:B------:R-:W-:Y:S08]  /*0000*/  LDC R1, c[0x0][0x37c] ;  /* 0x0000df00ff017b82 */ /* 0x000ff00000000800 */
[----:B------:R-:W0:Y:S01]  /*0010*/  S2UR UR4, SR_CTAID.X ;  /* 0x00000000000479c3 */ /* 0x000e220000002500 */
[----:B------:R-:W1:Y:S01]  /*0020*/  LDCU.64 UR6, c[0x0][0x380] ;  /* 0x00007000ff0677ac */ /* 0x000e620008000a00 */
[----:B------:R-:W2:Y:S01]  /*0030*/  LDCU.64 UR8, c[0x0][0x358] ;  /* 0x00006b00ff0877ac */ /* 0x000ea20008000a00 */
[----:B0-----:R-:W-:-:S04]  /*0040*/  UIMAD.WIDE.U32 UR4, UR4, 0x200, URZ ;  /* 0x00000200040478a5 */ /* 0x001fc8000f8e00ff */
[----:B-1----:R-:W-:-:S04]  /*0050*/  UIADD3 UR6, UP0, UPT, -UR4, UR6, URZ ;  /* 0x0000000604067290 */ /* 0x002fc8000ff1e1ff */
[----:B------:R-:W-:Y:S02]  /*0060*/  UIADD3.X UR7, UPT, UPT, ~UR5, UR7, URZ, UP0, !UPT ;  /* 0x0000000705077290 */ /* 0x000fe400087fe5ff */
[----:B------:R-:W-:-:S04]  /*0070*/  UISETP.GE.U32.AND UP0, UPT, UR6, 0x200, UPT ;  /* 0x000002000600788c */ /* 0x000fc8000bf06070 */
[----:B------:R-:W-:-:S09]  /*0080*/  UISETP.GE.AND.EX UP0, UPT, UR7, URZ, UPT, UP0 ;  /* 0x000000ff0700728c */ /* 0x000fd2000bf06300 */
[----:B--2---:R-:W-:Y:S05]  /*0090*/  BRA.U !UP0, `(.L_x_235) ;  /* 0x0000000108347547 */ /* 0x004fea000b800000 */
[----:B------:R-:W0:Y:S01]  /*00a0*/  S2R R0, SR_TID.X ;  /* 0x0000000000007919 */ /* 0x000e220000002100 */
[----:B------:R-:W1:Y:S01]  /*00b0*/  LDCU UR6, c[0x0][0x390] ;  /* 0x00007200ff0677ac */ /* 0x000e620008000800 */
[----:B------:R-:W2:Y:S01]  /*00c0*/  LDCU.64 UR10, c[0x0][0x388] ;  /* 0x00007100ff0a77ac */ /* 0x000ea20008000a00 */
[----:B-1----:R-:W-:Y:S01]  /*00d0*/  IMAD.U32 R2, RZ, RZ, UR6 ;  /* 0x00000006ff027e24 */ /* 0x002fe2000f8e00ff */
[----:B0-----:R-:W-:Y:S01]  /*00e0*/  IADD3 R0, P0, PT, R0, UR4, RZ ;  /* 0x0000000400007c10 */ /* 0x001fe2000ff1e0ff */
[----:B------:R-:W-:-:S04]  /*00f0*/  USHF.R.S32.HI UR4, URZ, 0x1f, UR6 ;  /* 0x0000001fff047899 */ /* 0x000fc80008011406 */
[----:B------:R-:W-:Y:S01]  /*0100*/  IMAD.X R5, RZ, RZ, UR5, P0 ;  /* 0x00000005ff057e24 */ /* 0x000fe200080e06ff */
[----:B--2---:R-:W-:Y:S01]  /*0110*/  LEA R4, P0, R0, UR10, 0x3 ;  /* 0x0000000a00047c11 */ /* 0x004fe2000f8018ff */
[----:B------:R-:W-:-:S03]  /*0120*/  IMAD.U32 R3, RZ, RZ, UR4 ;  /* 0x00000004ff037e24 */ /* 0x000fc6000f8e00ff */
[----:B------:R-:W-:-:S05]  /*0130*/  LEA.HI.X R5, R0, UR11, R5, 0x3, P0 ;  /* 0x0000000b00057c11 */ /* 0x000fca00080f1c05 */
[----:B------:R-:W-:Y:S04]  /*0140*/  STG.E.64 desc[UR8][R4.64], R2 ;  /* 0x0000000204007986 */ /* 0x000fe8000c101b08 */
[----:B------:R-:W-:Y:S01]  /*0150*/  STG.E.64 desc[UR8][R4.64+0x800], R2 ;  /* 0x0008000204007986 */ /* 0x000fe2000c101b08 */
[----:B------:R-:W-:Y:S05]  /*0160*/  EXIT ;  /* 0x000000000000794d */ /* 0x000fea0003800000 */
.L_x_235:
[----:B------:R-:W0:Y:S01]  /*0170*/  S2R R0, SR_TID.X ;  /* 0x0000000000007919 */ /* 0x000e220000002100 */
[----:B------:R-:W1:Y:S01]  /*0180*/  LDCU UR10, c[0x0][0x390] ;  /* 0x00007200ff0a77ac */ /* 0x000e620008000800 */
[----:B------:R-:W2:Y:S01]  /*0190*/  LDCU.64 UR12, c[0x0][0x388] ;  /* 0x00007100ff0c77ac */ /* 0x000ea20008000a00 */
[----:B------:R-:W-:-:S06]  /*01a0*/  USHF.R.S32.HI UR7, URZ, 0x1f, UR6 ;  /* 0x0000001fff077899 */ /* 0x000fcc0008011406 */
[----:B------:R-:W-:Y:S02]  /*01b0*/  IMAD.U32 R3, RZ, RZ, UR7 ;  /* 0x00000007ff037e24 */ /* 0x000fe4000f8e00ff */
[C---:B0-----:R-:W-:Y:S01]  /*01c0*/  VIADD R2, R0.reuse, 0x100 ;  /* 0x0000010000027836 */ /* 0x041fe20000000000 */
[C---:B------:R-:W-:Y:S02]  /*01d0*/  ISETP.LT.U32.AND P0, PT, R0.reuse, UR6, PT ;  /* 0x0000000600007c0c */ /* 0x040fe4000bf01070 */
[----:B------:R-:W-:Y:S01]  /*01e0*/  IADD3 R0, P2, PT, R0, UR4, RZ ;  /* 0x0000000400007c10 */ /* 0x000fe2000ff5e0ff */
[----:B-1----:R-:W-:Y:S01]  /*01f0*/  USHF.R.S32.HI UR4, URZ, 0x1f, UR10 ;  /* 0x0000001fff047899 */ /* 0x002fe2000801140a */
[----:B------:R-:W-:Y:S01]  /*0200*/  ISETP.LT.U32.AND P1, PT, R2, UR6, PT ;  /* 0x0000000602007c0c */ /* 0x000fe2000bf21070 */
[----:B------:R-:W-:Y:S01]  /*0210*/  IMAD.U32 R2, RZ, RZ, UR7 ;  /* 0x00000007ff027e24 */ /* 0x000fe2000f8e00ff */
[----:B------:R-:W-:Y:S01]  /*0220*/  ISETP.GT.AND.EX P0, PT, R3, RZ, PT, P0 ;  /* 0x000000ff0300720c */ /* 0x000fe20003f04300 */
[----:B------:R-:W-:Y:S01]  /*0230*/  IMAD.X R5, RZ, RZ, UR5, P2 ;  /* 0x00000005ff057e24 */ /* 0x000fe200090e06ff */
[----:B--2---:R-:W-:Y:S01]  /*0240*/  LEA R4, P2, R0, UR12, 0x3 ;  /* 0x0000000c00047c11 */ /* 0x004fe2000f8418ff */
[----:B------:R-:W-:Y:S01]  /*0250*/  IMAD.U32 R3, RZ, RZ, UR4 ;  /* 0x00000004ff037e24 */ /* 0x000fe2000f8e00ff */
[----:B------:R-:W-:Y:S01]  /*0260*/  ISETP.GT.AND.EX P1, PT, R2, RZ, PT, P1 ;  /* 0x000000ff0200720c */ /* 0x000fe20003f24310 */
[----:B------:R-:W-:Y:S01]  /*0270*/  IMAD.U32 R2, RZ, RZ, UR10 ;  /* 0x0000000aff027e24 */ /* 0x000fe2000f8e00ff */
[----:B------:R-:W-:-:S07]  /*0280*/  LEA.HI.X R5, R0, UR13, R5, 0x3, P2 ;  /* 0x0000000d00057c11 */ /* 0x000fce00090f1c05 */
[----:B------:R0:W-:Y:S04]  /*0290*/  @P0 STG.E.64 desc[UR8][R4.64], R2 ;  /* 0x0000000204000986 */ /* 0x0001e8000c101b08 */
[----:B------:R-:W-:Y:S05]  /*02a0*/  @!P1 EXIT ;  /* 0x000000000000994d */ /* 0x000fea0003800000 */
[----:B------:R-:W-:Y:S01]  /*02b0*/  STG.E.64 desc[UR8][R4.64+0x800], R2 ;  /* 0x0008000204007986 */ /* 0x000fe2000c101b08 */
[----:B------:R-:W-:Y:S05]  /*02c0*/  EXIT ;  /* 0x000000000000794d */ /* 0x000fea0003800000 */
.L_x_236:
        /* <DEDUP_REMOVED lines=11> */
.L_x_251:


//--------------------- .text._ZN3cub18CUB_300001_SM_10006detail8for_each13static_kernelINS2_12policy_hub_t12policy_500_tEmN6thrust24THRUST_300001_SM_1000_NS8cuda_cub20__uninitialized_fill7functorINS7_10device_ptrIyEEyEEEEvT0_T1_ --------------------------
	.section	.text._ZN3cub18CUB_300001_SM_10006detail8for_each13static_kernelINS2_12policy_hub_t12policy_500_tEmN6thrust24THRUST_300001_SM_1000_NS8cuda_cub20__uninitialized_fill7functorINS7_10device_ptrIyEEyEEEEvT0_T1_,"ax",@progbits
	.align	128
        .global         _ZN3cub18CUB_300001_SM_10006detail8for_each13static_kernelINS2_12policy_hub_t12policy_500_tEmN6thrust24THRUST_300001_SM_1000_NS8cuda_cub20__uninitialized_fill7functorINS7_10device_ptrIyEEyEEEEvT0_T1_
        .type           _ZN3cub18CUB_300001_SM_10006detail8for_each13static_kernelINS2_12policy_hub_t12policy_500_tEmN6thrust24THRUST_300001_SM_1000_NS8cuda_cub20__uninitialized_fill7functorINS7_10device_ptrIyEEyEEEEvT0_T1_,@function
        .size           _ZN3cub18CUB_300001_SM_10006detail8for_each13static_kernelINS2_12policy_hub_t12policy_500_tEmN6thrust24THRUST_300001_SM_1000_NS8cuda_cub20__uninitialized_fill7functorINS7_10device_ptrIyEEyEEEEvT0_T1_,(.L_x_252 - _ZN3cub18CUB_300001_SM_10006detail8for_each13static_kernelINS2_12policy_hub_t12policy_500_tEmN6thrust24THRUST_300001_SM_1000_NS8cuda_cub20__uninitialized_fill7functorINS7_10device_ptrIyEEyEEEEvT0_T1_)
        .other          _ZN3cub18CUB_300001_SM_10006detail8for_each13static_kernelINS2_12policy_hub_t12policy_500_tEmN6thrust24THRUST_300001_SM_1000_NS8cuda_cub20__uninitialized_fill7functorINS7_10device_ptrIyEEyEEEEvT0_T1_,@"STO_CUDA_ENTRY STV_DEFAULT"
_ZN3cub18CUB_300001_SM_10006detail8for_each13static_kernelINS2_12policy_hub_t12policy_500_tEmN6thrust24THRUST_300001_SM_1000_NS8cuda_cub20__uninitialized_fill7functorINS7_10device_ptrIyEEyEEEEvT0_T1_:
.text._ZN3cub18CUB_300001_SM_10006detail8for_each13static_kernelINS2_12policy_hub_t12policy_500_tEmN6thrust24THRUST_300001_SM_1000_NS8cuda_cub20__uninitialized_fill7functorINS7_10device_ptrIyEEyEEEEvT0_T1_:
        /* <DEDUP_REMOVED lines=8> */
[----:B------:R-:W-:-:S09]  /*0080*/  UISETP.GE.U32.AND.EX UP0, UPT, UR7, URZ, UPT, UP0 ;  /* 0x000000ff0700728c */ /* 0x000fd2000bf06100 */
[----:B--2---:R-:W-:Y:S05]  /*0090*/  BRA.U !UP0, `(.L_x_237) ;  /* 0x0000000108287547 */ /* 0x004fea000b800000 */
[----:B------:R-:W0:Y:S01]  /*00a0*/  S2R R0, SR_TID.X ;  /* 0x0000000000007919 */ /* 0x000e220000002100 */
[----:B------:R-:W1:Y:S01]  /*00b0*/  LDCU.64 UR6, c[0x0][0x388] ;  /* 0x00007100ff0677ac */ /* 0x000e620008000a00 */
[----:B------:R-:W2:Y:S01]  /*00c0*/  LDC.64 R4, c[0x0][0x390] ;  /* 0x0000e400ff047b82 */ /* 0x000ea20000000a00 */
[----:B0-----:R-:W-:-:S05]  /*00d0*/  IADD3 R0, P0, PT, R0, UR4, RZ ;  /* 0x0000000400007c10 */ /* 0x001fca000ff1e0ff */
[----:B------:R-:W-:Y:S01]  /*00e0*/  IMAD.X R3, RZ, RZ, UR5, P0 ;  /* 0x00000005ff037e24 */ /* 0x000fe200080e06ff */
[----:B-1----:R-:W-:-:S04]  /*00f0*/  LEA R2, P0, R0, UR6, 0x3 ;  /* 0x0000000600027c11 */ /* 0x002fc8000f8018ff */
[----:B------:R-:W-:-:S05]  /*0100*/  LEA.HI.X R3, R0, UR7, R3, 0x3, P0 ;  /* 0x0000000700037c11 */ /* 0x000fca00080f1c03 */
[----:B--2---:R-:W-:Y:S04]  /*0110*/  STG.E.64 desc[UR8][R2.64], R4 ;  /* 0x0000000402007986 */ /* 0x004fe8000c101b08 */
[----:B------:R-:W-:Y:S01]  /*0120*/  STG.E.64 desc[UR8][R2.64+0x800], R4 ;  /* 0x0008000402007986 */ /* 0x000fe2000c101b08 */
[----:B------:R-:W-:Y:S05]  /*0130*/  EXIT ;  /* 0x000000000000794d */ /* 0x000fea0003800000 */
.L_x_237:
[----:B------:R-:W0:Y:S01]  /*0140*/  S2R R0, SR_TID.X ;  /* 0x0000000000007919 */ /* 0x000e220000002100 */
[----:B------:R-:W-:Y:S01]  /*0150*/  IMAD.U32 R2, RZ, RZ, UR7 ;  /* 0x00000007ff027e24 */ /* 0x000fe2000f8e00ff */
[----:B------:R-:W1:Y:S01]  /*0160*/  LDCU.64 UR10, c[0x0][0x388] ;  /* 0x00007100ff0a77ac */ /* 0x000e620008000a00 */
[----:B------:R-:W-:Y:S01]  /*0170*/  IMAD.U32 R6, RZ, RZ, UR7 ;  /* 0x00000007ff067e24 */ /* 0x000fe2000f8e00ff */
[----:B0-----:R-:W-:-:S04]  /*0180*/  ISETP.LT.U32.AND P0, PT, R0, UR6, PT ;  /* 0x0000000600007c0c */ /* 0x001fc8000bf01070 */
[----:B------:R-:W-:Y:S01]  /*0190*/  ISETP.GT.U32.AND.EX P0, PT, R2, RZ, PT, P0 ;  /* 0x000000ff0200720c */ /* 0x000fe20003f04100 */
[C---:B------:R-:W-:Y:S01]  /*01a0*/  VIADD R2, R0.reuse, 0x100 ;  /* 0x0000010000027836 */ /* 0x040fe20000000000 */
[----:B------:R-:W-:-:S04]  /*01b0*/  IADD3 R0, P2, PT, R0, UR4, RZ ;  /* 0x0000000400007c10 */ /* 0x000fc8000ff5e0ff */
[----:B------:R-:W-:Y:S01]  /*01c0*/  ISETP.LT.U32.AND P1, PT, R2, UR6, PT ;  /* 0x0000000602007c0c */ /* 0x000fe2000bf21070 */
[----:B------:R-:W-:Y:S01]  /*01d0*/  IMAD.X R3, RZ, RZ, UR5, P2 ;  /* 0x00000005ff037e24 */ /* 0x000fe200090e06ff */
[----:B-1----:R-:W-:Y:S02]  /*01e0*/  LEA R2, P2, R0, UR10, 0x3 ;  /* 0x0000000a00027c11 */ /* 0x002fe4000f8418ff */
[----:B------:R-:W-:Y:S02]  /*01f0*/  ISETP.GT.U32.AND.EX P1, PT, R6, RZ, PT, P1 ;  /* 0x000000ff0600720c */ /* 0x000fe40003f24110 */
[----:B------:R-:W-:Y:S01]  /*0200*/  LEA.HI.X R3, R0, UR11, R3, 0x3, P2 ;  /* 0x0000000b00037c11 */ /* 0x000fe200090f1c03 */
[----:B------:R-:W0:Y:S04]  /*0210*/  @P0 LDC.64 R4, c[0x0][0x390] ;  /* 0x0000e400ff040b82 */ /* 0x000e280000000a00 */
[----:B0-----:R0:W-:Y:S06]  /*0220*/  @P0 STG.E.64 desc[UR8][R2.64], R4 ;  /* 0x0000000402000986 */ /* 0x0011ec000c101b08 */
[----:B------:R-:W-:Y:S05]  /*0230*/  @!P1 EXIT ;  /* 0x000000000000994d */ /* 0x000fea0003800000 */
[----:B0-----:R-:W0:Y:S02]  /*0240*/  LDC.64 R4, c[0x0][0x390] ;  /* 0x0000e400ff047b82 */ /* 0x001e240000000a00 */
[----:B0-----:R-:W-:Y:S01]  /*0250*/  STG.E.64 desc[UR8][R2.64+0x800], R4 ;  /* 0x0008000402007986 */ /* 0x001fe2000c101b08 */
[----:B------:R-:W-:Y:S05]  /*0260*/  EXIT ;  /* 0x000000000000794d */ /* 0x000fea0003800000 */
.L_x_238:
        /* <DEDUP_REMOVED lines=9> */
.L_x_252:


//--------------------- .text._ZN3cub18CUB_300001_SM_10006detail11EmptyKernelIvEEvv --------------------------
	.section	.text._ZN3cub18CUB_300001_SM_10006detail11EmptyKernelIvEEvv,"ax",@progbits
	.align	128
        .global         _ZN3cub18CUB_300001_SM_10006detail11EmptyKernelIvEEvv
        .type           _ZN3cub18CUB_300001_SM_10006detail11EmptyKernelIvEEvv,@function
        .size           _ZN3cub18CUB_300001_SM_10006detail11EmptyKernelIvEEvv,(.L_x_253 - _ZN3cub18CUB_300001_SM_10006detail11EmptyKernelIvEEvv)
        .other          _ZN3cub18CUB_300001_SM_10006detail11EmptyKernelIvEEvv,@"STO_CUDA_ENTRY STV_DEFAULT"
_ZN3cub18CUB_300001_SM_10006detail11EmptyKernelIvEEvv:
.text._ZN3cub18CUB_300001_SM_10006detail11EmptyKernelIvEEvv:
[----:B------:R-:W-:Y:S01]  /*0000*/  LDC R1, c[0x0][0x37c] ;  /* 0x0000df00ff017b82 */ /* 0x000fe20000000800 */
[----:B------:R-:W-:Y:S05]  /*0010*/  EXIT ;  /* 0x000000000000794d */ /* 0x000fea0003800000 */
.L_x_239:
        /* <DEDUP_REMOVED lines=14> */
.L_x_253:


//--------------------- .text._Z19check_bucket_kerneliPKiS0_S0_PKyPKxPi --------------------------
	.section	.text._Z19check_bucket_kerneliPKiS0_S0_PKyPKxPi,"ax",@progbits
	.align	128
        .global         _Z19check_bucket_kerneliPKiS0_S0_PKyPKxPi
        .type           _Z19check_bucket_kerneliPKiS0_S0_PKyPKxPi,@function
        .size           _Z19check_bucket_kerneliPKiS0_S0_PKyPKxPi,(.L_x_254 - _Z19check_bucket_kerneliPKiS0_S0_PKyPKxPi)
        .other          _Z19check_bucket_kerneliPKiS0_S0_PKyPKxPi,@"STO_CUDA_ENTRY STV_DEFAULT"
_Z19check_bucket_kerneliPKiS0_S0_PKyPKxPi:
.text._Z19check_bucket_kerneliPKiS0_S0_PKyPKxPi:
[----:B------:R-:W-:Y:S01]  /*0000*/  LDC R1, c[0x0][0x37c] ;  /* 0x0000df00ff017b82 */ /* 0x000fe20000000800 */
[----:B------:R-:W0:Y:S07]  /*0010*/  S2R R3, SR_TID.X ;  /* 0x0000000000037919 */ /* 0x000e2e0000002100 */
[----:B------:R-:W0:Y:S01]  /*0020*/  S2UR UR4, SR_CTAID.X ;  /* 0x00000000000479c3 */ /* 0x000e220000002500 */
[----:B------:R-:W1:Y:S07]  /*0030*/  LDCU UR5, c[0x0][0x380] ;  /* 0x00007000ff0577ac */ /* 0x000e6e0008000800 */
[----:B------:R-:W0:Y:S02]  /*0040*/  LDC R0, c[0x0][0x360] ;  /* 0x0000d800ff007b82 */ /* 0x000e240000000800 */
[----:B0-----:R-:W-:-:S05]  /*0050*/  IMAD R0, R0, UR4, R3 ;  /* 0x0000000400007c24 */ /* 0x001fca000f8e0203 */
[----:B-1----:R-:W-:-:S13]  /*0060*/  ISETP.GE.AND P0, PT, R0, UR5, PT ;  /* 0x0000000500007c0c */ /* 0x002fda000bf06270 */
[----:B------:R-:W-:Y:S05]  /*0070*/  @P0 EXIT ;  /* 0x000000000000094d */ /* 0x000fea0003800000 */
[----:B------:R-:W0:Y:S01]  /*0080*/  LDC.64 R2, c[0x0][0x388] ;  /* 0x0000e200ff027b82 */ /* 0x000e220000000a00 */
[----:B------:R-:W1:Y:S07]  /*0090*/  LDCU.64 UR4, c[0x0][0x358] ;  /* 0x00006b00ff0477ac */ /* 0x000e6e0008000a00 */
[----:B------:R-:W2:Y:S08]  /*00a0*/  LDC.64 R6, c[0x0][0x390] ;  /* 0x0000e400ff067b82 */ /* 0x000eb00000000a00 */
[----:B------:R-:W3:Y:S01]  /*00b0*/  LDC.64 R4, c[0x0][0x3a8] ;  /* 0x0000ea00ff047b82 */ /* 0x000ee20000000a00 */
[----:B0-----:R-:W-:-:S07]  /*00c0*/  IMAD.WIDE R2, R0, 0x4, R2 ;  /* 0x0000000400027825 */ /* 0x001fce00078e0202 */
[----:B------:R-:W0:Y:S01]  /*00d0*/  LDC.64 R12, c[0x0][0x3b0] ;  /* 0x0000ec00ff0c7b82 */ /* 0x000e220000000a00 */
[----:B-1----:R-:W2:Y:S02]  /*00e0*/  LDG.E R3, desc[UR4][R2.64] ;  /* 0x0000000402037981 */ /* 0x002ea4000c1e1900 */
[----:B--2---:R-:W-:-:S05]  /*00f0*/  IMAD.WIDE R6, R3, 0x4, R6 ;  /* 0x0000000403067825 */ /* 0x004fca00078e0206 */
[----:B------:R-:W2:Y:S04]  /*0100*/  LDG.E R14, desc[UR4][R6.64] ;  /* 0x00000004060e7981 */ /* 0x000ea8000c1e1900 */
[----:B------:R-:W2:Y:S01]  /*0110*/  LDG.E R15, desc[UR4][R6.64+0x4] ;  /* 0x00000404060f7981 */ /* 0x000ea2000c1e1900 */
[----:B---3--:R-:W-:-:S06]  /*0120*/  IMAD.WIDE R4, R3, 0x8, R4 ;  /* 0x0000000803047825 */ /* 0x008fcc00078e0204 */
[----:B------:R-:W5:Y:S01]  /*0130*/  LDG.E.64 R4, desc[UR4][R4.64] ;  /* 0x0000000404047981 */ /* 0x000f62000c1e1b00 */
[----:B------:R-:W-:Y:S01]  /*0140*/  BSSY.RECONVERGENT B0, `(.L_x_240) ;  /* 0x0000014000007945 */ /* 0x000fe20003800200 */
[----:B------:R-:W-:Y:S02]  /*0150*/  IMAD.MOV.U32 R17, RZ, RZ, RZ ;  /* 0x000000ffff117224 */ /* 0x000fe400078e00ff */
[----:B------:R-:W-:Y:S01]  /*0160*/  IMAD.MOV.U32 R19, RZ, RZ, RZ ;  /* 0x000000ffff137224 */ /* 0x000fe200078e00ff */
[----:B--2---:R-:W-:-:S13]  /*0170*/  ISETP.GE.AND P0, PT, R14, R15, PT ;  /* 0x0000000f0e00720c */ /* 0x004fda0003f06270 */
[----:B0-----:R-:W-:Y:S05]  /*0180*/  @P0 BRA `(.L_x_241) ;  /* 0x00000000003c0947 */ /* 0x001fea0003800000 */
[----:B------:R-:W0:Y:S01]  /*0190*/  LDC.64 R8, c[0x0][0x398] ;  /* 0x0000e600ff087b82 */ /* 0x000e220000000a00 */
[----:B------:R-:W-:Y:S02]  /*01a0*/  HFMA2 R17, -RZ, RZ, 0, 0 ;  /* 0x00000000ff117431 */ /* 0x000fe400000001ff */
[----:B------:R-:W-:-:S05]  /*01b0*/  IMAD.MOV.U32 R19, RZ, RZ, RZ ;  /* 0x000000ffff137224 */ /* 0x000fca00078e00ff */
[----:B------:R-:W1:Y:S02]  /*01c0*/  LDC.64 R10, c[0x0][0x3a0] ;  /* 0x0000e800ff0a7b82 */ /* 0x000e640000000a00 */
.L_x_242:
[----:B0-----:R-:W-:-:S06]  /*01d0*/  IMAD.WIDE R2, R14, 0x4, R8 ;  /* 0x000000040e027825 */ /* 0x001fcc00078e0208 */
[----:B------:R-:W1:Y:S02]  /*01e0*/  LDG.E R3, desc[UR4][R2.64] ;  /* 0x0000000402037981 */ /* 0x000e64000c1e1900 */
[----:B-1----:R-:W-:-:S06]  /*01f0*/  IMAD.WIDE R6, R3, 0x8, R10 ;  /* 0x0000000803067825 */ /* 0x002fcc00078e020a */
[----:B------:R-:W2:Y:S01]  /*0200*/  LDG.E.64 R6, desc[UR4][R6.64] ;  /* 0x0000000406067981 */ /* 0x000ea2000c1e1b00 */
[----:B------:R-:W-:-:S04]  /*0210*/  IADD3 R14, PT, PT, R14, 0x1, RZ ;  /* 0x000000010e0e7810 */ /* 0x000fc80007ffe0ff */
[----:B------:R-:W-:Y:S02]  /*0220*/  ISETP.LT.AND P1, PT, R14, R15, PT ;  /* 0x0000000f0e00720c */ /* 0x000fe40003f21270 */
[----:B--2---:R-:W-:-:S05]  /*0230*/  IADD3 R17, P0, PT, R6, R17, RZ ;  /* 0x0000001106117210 */ /* 0x004fca0007f1e0ff */
[----:B------:R-:W-:Y:S01]  /*0240*/  IMAD.X R19, R7, 0x1, R19, P0 ;  /* 0x0000000107137824 */ /* 0x000fe200000e0613 */
[----:B-----5:R-:W-:-:S04]  /*0250*/  ISETP.GE.U32.AND P0, PT, R17, R4, PT ;  /* 0x000000041100720c */ /* 0x020fc80003f06070 */
[----:B------:R-:W-:-:S13]  /*0260*/  ISETP.GE.AND.EX P0, PT, R19, R5, PT, P0 ;  /* 0x000000051300720c */ /* 0x000fda0003f06300 */
[----:B------:R-:W-:Y:S05]  /*0270*/  @!P0 BRA P1, `(.L_x_242) ;  /* 0xfffffffc00d48947 */ /* 0x000fea000083ffff */
.L_x_241:
[----:B------:R-:W-:Y:S05]  /*0280*/  BSYNC.RECONVERGENT B0 ;  /* 0x0000000000007941 */ /* 0x000fea0003800200 */
.L_x_240:
[----:B-----5:R-:W-:Y:S01]  /*0290*/  ISETP.GE.U32.AND P0, PT, R17, R4, PT ;  /* 0x000000041100720c */ /* 0x020fe20003f06070 */
[----:B------:R-:W-:-:S03]  /*02a0*/  IMAD.WIDE R2, R0, 0x4, R12 ;  /* 0x0000000400027825 */ /* 0x000fc600078e020c */
[----:B------:R-:W-:-:S04]  /*02b0*/  ISETP.GE.AND.EX P0, PT, R19, R5, PT, P0 ;  /* 0x000000051300720c */ /* 0x000fc80003f06300 */
[----:B------:R-:W-:-:S05]  /*02c0*/  SEL R5, RZ, 0x1, !P0 ;  /* 0x00000001ff057807 */ /* 0x000fca0004000000 */
[----:B------:R-:W-:Y:S01]  /*02d0*/  STG.E desc[UR4][R2.64], R5 ;  /* 0x0000000502007986 */ /* 0x000fe2000c101904 */
[----:B------:R-:W-:Y:S05]  /*02e0*/  EXIT ;  /* 0x000000000000794d */ /* 0x000fea0003800000 */
.L_x_243:
        /* <DEDUP_REMOVED lines=9> */
.L_x_254:


//--------------------- .text._Z22scatter_updates_kerneliiPKiS0_PKxPyi --------------------------
	.section	.text._Z22scatter_updates_kerneliiPKiS0_PKxPyi,"ax",@progbits
	.align	128
        .global         _Z22scatter_updates_kerneliiPKiS0_PKxPyi
        .type           _Z22scatter_updates_kerneliiPKiS0_PKxPyi,@function
        .size           _Z22scatter_updates_kerneliiPKiS0_PKxPyi,(.L_x_255 - _Z22scatter_updates_kerneliiPKiS0_PKxPyi)
        .other          _Z22scatter_updates_kerneliiPKiS0_PKxPyi,@"STO_CUDA_ENTRY STV_DEFAULT"
_Z22scatter_updates_kerneliiPKiS0_PKxPyi:
.text._Z22scatter_updates_kerneliiPKiS0_PKxPyi:
[----:B------:R-:W-:Y:S01]  /*0000*/  LDC R1, c[0x0][0x37c] ;  /* 0x0000df00ff017b82 */ /* 0x000fe20000000800 */
[----:B------:R-:W0:Y:S07]  /*0010*/  S2R R3, SR_TID.X ;  /* 0x0000000000037919 */ /* 0x000e2e0000002100 */
[----:B------:R-:W0:Y:S01]  /*0020*/  S2UR UR4, SR_CTAID.X ;  /* 0x00000000000479c3 */ /* 0x000e220000002500 */
[----:B------:R-:W1:Y:S07]  /*0030*/  LDCU.64 UR6, c[0x0][0x380] ;  /* 0x00007000ff0677ac */ /* 0x000e6e0008000a00 */
[----:B------:R-:W0:Y:S02]  /*0040*/  LDC R0, c[0x0][0x360] ;  /* 0x0000d800ff007b82 */ /* 0x000e240000000800 */
[----:B0-----:R-:W-:-:S05]  /*0050*/  IMAD R0, R0, UR4, R3 ;  /* 0x0000000400007c24 */ /* 0x001fca000f8e0203 */
[----:B-1----:R-:W-:-:S04]  /*0060*/  IADD3 R9, PT, PT, R0, UR6, RZ ;  /* 0x0000000600097c10 */ /* 0x002fc8000fffe0ff */
[----:B------:R-:W-:-:S13]  /*0070*/  ISETP.GT.AND P0, PT, R9, UR7, PT ;  /* 0x0000000709007c0c */ /* 0x000fda000bf04270 */
[----:B------:R-:W-:Y:S05]  /*0080*/  @P0 EXIT ;  /* 0x000000000000094d */ /* 0x000fea0003800000 */
[----:B------:R-:W0:Y:S01]  /*0090*/  LDC.64 R2, c[0x0][0x388] ;  /* 0x0000e200ff027b82 */ /* 0x000e220000000a00 */
[----:B------:R-:W1:Y:S07]  /*00a0*/  LDCU.64 UR6, c[0x0][0x358] ;  /* 0x00006b00ff0677ac */ /* 0x000e6e0008000a00 */
[----:B------:R-:W2:Y:S08]  /*00b0*/  LDC.64 R4, c[0x0][0x390] ;  /* 0x0000e400ff047b82 */ /* 0x000eb00000000a00 */
[----:B------:R-:W3:Y:S01]  /*00c0*/  LDC.64 R6, c[0x0][0x398] ;  /* 0x0000e600ff067b82 */ /* 0x000ee20000000a00 */
[----:B0-----:R-:W-:-:S05]  /*00d0*/  IMAD.WIDE R2, R9, 0x4, R2 ;  /* 0x0000000409027825 */ /* 0x001fca00078e0202 */
[----:B-1----:R-:W4:Y:S01]  /*00e0*/  LDG.E R11, desc[UR6][R2.64] ;  /* 0x00000006020b7981 */ /* 0x002f22000c1e1900 */
[----:B--2---:R-:W-:-:S05]  /*00f0*/  IMAD.WIDE R4, R9, 0x4, R4 ;  /* 0x0000000409047825 */ /* 0x004fca00078e0204 */
[----:B------:R-:W4:Y:S01]  /*0100*/  LDG.E R13, desc[UR6][R4.64] ;  /* 0x00000006040d7981 */ /* 0x000f22000c1e1900 */
[----:B---3--:R-:W-:-:S06]  /*0110*/  IMAD.WIDE R6, R9, 0x8, R6 ;  /* 0x0000000809067825 */ /* 0x008fcc00078e0206 */
[----:B------:R-:W2:Y:S01]  /*0120*/  LDG.E.64 R6, desc[UR6][R6.64] ;  /* 0x0000000606067981 */ /* 0x000ea2000c1e1b00 */
[----:B----4-:R-:W-:Y:S02]  /*0130*/  ISETP.GT.AND P0, PT, R11, R13, PT ;  /* 0x0000000d0b00720c */ /* 0x010fe40003f04270 */
[----:B--2---:R-:W-:-:S04]  /*0140*/  IADD3 R8, P1, PT, RZ, -R6, RZ ;  /* 0x80000006ff087210 */ /* 0x004fc80007f3e0ff */
[----:B------:R-:W-:-:S07]  /*0150*/  IADD3.X R9, PT, PT, RZ, ~R7, RZ, P1, !PT ;  /* 0x80000007ff097210 */ /* 0x000fce0000ffe4ff */
[----:B------:R-:W-:Y:S05]  /*0160*/  @P0 BRA `(.L_x_244) ;  /* 0x0000000000280947 */ /* 0x000fea0003800000 */
[----:B------:R-:W0:Y:S01]  /*0170*/  LDCU UR4, c[0x0][0x3a8] ;  /* 0x00007500ff0477ac */ /* 0x000e220008000800 */
[----:B------:R-:W1:Y:S01]  /*0180*/  LDC.64 R4, c[0x0][0x3a0] ;  /* 0x0000e800ff047b82 */ /* 0x000e620000000a00 */
[----:B------:R-:W-:-:S04]  /*0190*/  IADD3 R0, PT, PT, R13, 0x2, RZ ;  /* 0x000000020d007810 */ /* 0x000fc80007ffe0ff */
[----:B0-----:R-:W-:Y:S01]  /*01a0*/  ISETP.GT.AND P0, PT, R0, UR4, PT ;  /* 0x0000000400007c0c */ /* 0x001fe2000bf04270 */
[----:B-1----:R-:W-:-:S05]  /*01b0*/  IMAD.WIDE R2, R11, 0x8, R4 ;  /* 0x000000080b027825 */ /* 0x002fca00078e0204 */
[----:B------:R0:W-:Y:S07]  /*01c0*/  REDG.E.ADD.64.STRONG.GPU desc[UR6][R2.64+0x8], R6 ;  /* 0x000008060200798e */ /* 0x0001ee000c12e506 */
[----:B------:R-:W-:Y:S05]  /*01d0*/  @P0 EXIT ;  /* 0x000000000000094d */ /* 0x000fea0003800000 */
[----:B0-----:R-:W-:-:S05]  /*01e0*/  IMAD.WIDE R2, R13, 0x8, R4 ;  /* 0x000000080d027825 */ /* 0x001fca00078e0204 */
[----:B------:R-:W-:Y:S01]  /*01f0*/  REDG.E.ADD.64.STRONG.GPU desc[UR6][R2.64+0x10], R8 ;  /* 0x000010080200798e */ /* 0x000fe2000c12e506 */
[----:B------:R-:W-:Y:S05]  /*0200*/  EXIT ;  /* 0x000000000000794d */ /* 0x000fea0003800000 */
.L_x_244:
[----:B------:R-:W0:Y:S01]  /*0210*/  LDCU.64 UR4, c[0x0][0x3a0] ;  /* 0x00007400ff0477ac */ /* 0x000e220008000a00 */
[----:B------:R-:W1:Y:S01]  /*0220*/  LDC.64 R4, c[0x0][0x3a0] ;  /* 0x0000e800ff047b82 */ /* 0x000e620000000a00 */
[----:B------:R-:W-:Y:S01]  /*0230*/  IADD3 R0, PT, PT, R13, 0x2, RZ ;  /* 0x000000020d007810 */ /* 0x000fe20007ffe0ff */
[----:B------:R-:W2:Y:S01]  /*0240*/  LDCU UR8, c[0x0][0x3a8] ;  /* 0x00007500ff0877ac */ /* 0x000ea20008000800 */
[----:B0-----:R-:W-:Y:S02]  /*0250*/  UIADD3 UR4, UP0, UPT, UR4, 0x8, URZ ;  /* 0x0000000804047890 */ /* 0x001fe4000ff1e0ff */
[----:B--2---:R-:W-:Y:S02]  /*0260*/  ISETP.GT.AND P0, PT, R0, UR8, PT ;  /* 0x0000000800007c0c */ /* 0x004fe4000bf04270 */
[----:B------:R-:W-:Y:S02]  /*0270*/  UIADD3.X UR5, UPT, UPT, URZ, UR5, URZ, UP0, !UPT ;  /* 0x00000005ff057290 */ /* 0x000fe400087fe4ff */
[----:B------:R-:W-:Y:S01]  /*0280*/  MOV R2, UR4 ;  /* 0x0000000400027c02 */ /* 0x000fe20008000f00 */
[----:B------:R-:W-:Y:S01]  /*0290*/  BSSY.RECONVERGENT B0, `(.L_x_245) ;  /* 0x0000008000007945 */ /* 0x000fe20003800200 */
[----:B-1----:R-:W-:-:S02]  /*02a0*/  IMAD.WIDE R4, R11, 0x8, R4 ;  /* 0x000000080b047825 */ /* 0x002fc400078e0204 */
[----:B------:R-:W-:-:S05]  /*02b0*/  MOV R3, UR5 ;  /* 0x0000000500037c02 */ /* 0x000fca0008000f00 */
[----:B------:R0:W-:Y:S01]  /*02c0*/  REDG.E.ADD.64.STRONG.GPU desc[UR6][R2.64], R6 ;  /* 0x000000060200798e */ /* 0x0001e2000c12e506 */
[----:B------:R-:W-:Y:S05]  /*02d0*/  @P0 BRA `(.L_x_246) ;  /* 0x00000000000c0947 */ /* 0x000fea0003800000 */
[----:B0-----:R-:W0:Y:S02]  /*02e0*/  LDC.64 R2, c[0x0][0x3a0] ;  /* 0x0000e800ff027b82 */ /* 0x001e240000000a00 */
[----:B0-----:R-:W-:-:S05]  /*02f0*/  IMAD.WIDE R2, R13, 0x8, R2 ;  /* 0x000000080d027825 */ /* 0x001fca00078e0202 */
[----:B------:R1:W-:Y:S02]  /*0300*/  REDG.E.ADD.64.STRONG.GPU desc[UR6][R2.64+0x10], R8 ;  /* 0x000010080200798e */ /* 0x0003e4000c12e506 */
.L_x_246:
[----:B------:R-:W-:Y:S05]  /*0310*/  BSYNC.RECONVERGENT B0 ;  /* 0x0000000000007941 */ /* 0x000fea0003800200 */
.L_x_245:
[----:B------:R-:W-:Y:S01]  /*0320*/  REDG.E.ADD.64.STRONG.GPU desc[UR6][R4.64+0x8], R6 ;  /* 0x000008060400798e */ /* 0x000fe2000c12e506 */
[----:B------:R-:W-:Y:S05]  /*0330*/  EXIT ;  /* 0x000000000000794d */ /* 0x000fea0003800000 */
.L_x_247:
        /* <DEDUP_REMOVED lines=12> */
.L_x_255:


//--------------------- .nv.shared._ZN3cub18CUB_300001_SM_10006detail4scan16DeviceScanKernelINS2_10policy_hubIyyymN4cuda3std3__44plusIvEEE10Policy1000EN6thrust24THRUST_300001_SM_1000_NS6detail15normal_iteratorINSD_10device_ptrIyEEEESI_NS0_13ScanTileStateIyLb1EEES9_NS0_8NullTypeEmyLb0ESL_EEvT0_T1_T2_iT3_T4_T5_ --------------------------
	.section	.nv.shared._ZN3cub18CUB_300001_SM_10006detail4scan16DeviceScanKernelINS2_10policy_hubIyyymN4cuda3std3__44plusIvEEE10Policy1000EN6thrust24THRUST_300001_SM_1000_NS6detail15normal_iteratorINSD_10device_ptrIyEEEESI_NS0_13ScanTileStateIyLb1EEES9_NS0_8NullTypeEmyLb0ESL_EEvT0_T1_T2_iT3_T4_T5_,"aw",@nobits
	.sectionflags	@""
	.align	16
.nv.shared._ZN3cub18CUB_300001_SM_10006detail4scan16DeviceScanKernelINS2_10policy_hubIyyymN4cuda3std3__44plusIvEEE10Policy1000EN6thrust24THRUST_300001_SM_1000_NS6detail15normal_iteratorINSD_10device_ptrIyEEEESI_NS0_13ScanTileStateIyLb1EEES9_NS0_8NullTypeEmyLb0ESL_EEvT0_T1_T2_iT3_T4_T5_:
	.zero		29200


//--------------------- .nv.shared.reserved.0     --------------------------
	.section	.nv.shared.reserved.0,"aw",@nobits
	.weak		__nv_reservedSMEM_offset_0_alias
	.size		__nv_reservedSMEM_offset_0_alias, 0, 64
	.other		__nv_reservedSMEM_offset_0_alias,@"STO_CUDA_RESERVED_SHARED STV_DEFAULT"
__nv_reservedSMEM_offset_0_alias:
	.zero		0
	.zero		64


//--------------------- .nv.global                --------------------------
	.section	.nv.global,"aw",@nobits
.nv.global:
	.type		_ZN34_INTERNAL_fab3465f_4_k_cu_502a128d6thrust24THRUST_300001_SM_1000_NS12placeholders2_8E,@object
	.size		_ZN34_INTERNAL_fab3465f_4_k_cu_502a128d6thrust24THRUST_300001_SM_1000_NS12placeholders2_8E,(_ZN34_INTERNAL_fab3465f_4_k_cu_502a128d4cuda3std3__436_GLOBAL__N__fab3465f_4_k_cu_502a128d6ignoreE - _ZN34_INTERNAL_fab3465f_4_k_cu_502a128d6thrust24THRUST_300001_SM_1000_NS12placeholders2_8E)
_ZN34_INTERNAL_fab3465f_4_k_cu_502a128d6thrust24THRUST_300001_SM_1000_NS12placeholders2_8E:
	.zero		1
	.type		_ZN34_INTERNAL_fab3465f_4_k_cu_502a128d4cuda3std3__436_GLOBAL__N__fab3465f_4_k_cu_502a128d6ignoreE,@object
	.size		_ZN34_INTERNAL_fab3465f_4_k_cu_502a128d4cuda3std3__436_GLOBAL__N__fab3465f_4_k_cu_502a128d6ignoreE,(_ZN34_INTERNAL_fab3465f_4_k_cu_502a128d4cuda3std6ranges3__45__cpo4dataE - _ZN34_INTERNAL_fab3465f_4_k_cu_502a128d4cuda3std3__436_GLOBAL__N__fab3465f_4_k_cu_502a128d6ignoreE)
_ZN34_INTERNAL_fab3465f_4_k_cu_502a128d4cuda3std3__436_GLOBAL__N__fab3465f_4_k_cu_502a128d6ignoreE:
	.zero		1
	.type		_ZN34_INTERNAL_fab3465f_4_k_cu_502a128d4cuda3std6ranges3__45__cpo4dataE,@object
	.size		_ZN34_INTERNAL_fab3465f_4_k_cu_502a128d4cuda3std6ranges3__45__cpo4dataE,(_ZN34_INTERNAL_fab3465f_4_k_cu_502a128d6thrust24THRUST_300001_SM_1000_NS6system3cpp3parE - _ZN34_INTERNAL_fab3465f_4_k_cu_502a128d4cuda3std6ranges3__45__cpo4dataE)
_ZN34_INTERNAL_fab3465f_4_k_cu_502a128d4cuda3std6ranges3__45__cpo4dataE:
	.zero		1
	.type		_ZN34_INTERNAL_fab3465f_4_k_cu_502a128d6thrust24THRUST_300001_SM_1000_NS6system3cpp3parE,@object
	.size		_ZN34_INTERNAL_fab3465f_4_k_cu_502a128d6thrust24THRUST_300001_SM_1000_NS6system3cpp3parE,(_ZN34_INTERNAL_fab3465f_4_k_cu_502a128d4cuda3std3__45__cpo5beginE - _ZN34_INTERNAL_fab3465f_4_k_cu_502a128d6thrust24THRUST_300001_SM_1000_NS6system3cpp3parE)
_ZN34_INTERNAL_fab3465f_4_k_cu_502a128d6thrust24THRUST_300001_SM_1000_NS6system3cpp3parE:
	.zero		1
	.type		_ZN34_INTERNAL_fab3465f_4_k_cu_502a128d4cuda3std3__45__cpo5beginE,@object
	.size		_ZN34_INTERNAL_fab3465f_4_k_cu_502a128d4cuda3std3__45__cpo5beginE,(_ZN34_INTERNAL_fab3465f_4_k_cu_502a128d4cuda3std6ranges3__45__cpo5beginE - _ZN34_INTERNAL_fab3465f_4_k_cu_502a128d4cuda3std3__45__cpo5beginE)
_ZN34_INTERNAL_fab3465f_4_k_cu_502a128d4cuda3std3__45__cpo5beginE:
	.zero		1
	.type		_ZN34_INTERNAL_fab3465f_4_k_cu_502a128d4cuda3std6ranges3__45__cpo5beginE,@object
	.size		_ZN34_INTERNAL_fab3465f_4_k_cu_502a128d4cuda3std6ranges3__45__cpo5beginE,(_ZN34_INTERNAL_fab3465f_4_k_cu_502a128d6thrust24THRUST_300001_SM_1000_NS6deviceE - _ZN34_INTERNAL_fab3465f_4_k_cu_502a128d4cuda3std6ranges3__45__cpo5beginE)
_ZN34_INTERNAL_fab3465f_4_k_cu_502a128d4cuda3std6ranges3__45__cpo5beginE:
	.zero		1
	.type		_ZN34_INTERNAL_fab3465f_4_k_cu_502a128d6thrust24THRUST_300001_SM_1000_NS6deviceE,@object
	.size		_ZN34_INTERNAL_fab3465f_4_k_cu_502a128d6thrust24THRUST_300001_SM_1000_NS6deviceE,(_ZN34_INTERNAL_fab3465f_4_k_cu_502a128d4cuda3std3__47nulloptE - _ZN34_INTERNAL_fab3465f_4_k_cu_502a128d6thrust24THRUST_300001_SM_1000_NS6deviceE)
_ZN34_INTERNAL_fab3465f_4_k_cu_502a128d6thrust24THRUST_300001_SM_1000_NS6deviceE:
	.zero		1
	.type		_ZN34_INTERNAL_fab3465f_4_k_cu_502a128d4cuda3std3__47nulloptE,@object
	.size		_ZN34_INTERNAL_fab3465f_4_k_cu_502a128d4cuda3std3__47nulloptE,(_ZN34_INTERNAL_fab3465f_4_k_cu_502a128d4cuda3std6ranges3__45__cpo8distanceE - _ZN34_INTERNAL_fab3465f_4_k_cu_502a128d4cuda3std3__47nulloptE)
_ZN34_INTERNAL_fab3465f_4_k_cu_502a128d4cuda3std3__47nulloptE:
	.zero		1
	.type		_ZN34_INTERNAL_fab3465f_4_k_cu_502a128d4cuda3std6ranges3__45__cpo8distanceE,@object
	.size		_ZN34_INTERNAL_fab3465f_4_k_cu_502a128d4cuda3std6ranges3__45__cpo8distanceE,(_ZN34_INTERNAL_fab3465f_4_k_cu_502a128d6thrust24THRUST_300001_SM_1000_NS12placeholders2_4E - _ZN34_INTERNAL_fab3465f_4_k_cu_502a128d4cuda3std6ranges3__45__cpo8distanceE)
_ZN34_INTERNAL_fab3465f_4_k_cu_502a128d4cuda3std6ranges3__45__cpo8distanceE:
	.zero		1
	.type		_ZN34_INTERNAL_fab3465f_4_k_cu_502a128d6thrust24THRUST_300001_SM_1000_NS12placeholders2_4E,@object
	.size		_ZN34_INTERNAL_fab3465f_4_k_cu_502a128d6thrust24THRUST_300001_SM_1000_NS12placeholders2_4E,(_ZN34_INTERNAL_fab3465f_4_k_cu_502a128d4cuda3std3__45__cpo6rbeginE - _ZN34_INTERNAL_fab3465f_4_k_cu_502a128d6thrust24THRUST_300001_SM_1000_NS12placeholders2_4E)
_ZN34_INTERNAL_fab3465f_4_k_cu_502a128d6thrust24THRUST_300001_SM_1000_NS12placeholders2_4E:
	.zero		1
	.type		_ZN34_INTERNAL_fab3465f_4_k_cu_502a128d4cuda3std3__45__cpo6rbeginE,@object
	.size		_ZN34_INTERNAL_fab3465f_4_k_cu_502a128d4cuda3std3__45__cpo6rbeginE,(_ZN34_INTERNAL_fab3465f_4_k_cu_502a128d4cuda3std6ranges3__45__cpo7advanceE - _ZN34_INTERNAL_fab3465f_4_k_cu_502a128d4cuda3std3__45__cpo6rbeginE)
_ZN34_INTERNAL_fab3465f_4_k_cu_502a128d4cuda3std3__45__cpo6rbeginE:
	.zero		1
	.type		_ZN34_INTERNAL_fab3465f_4_k_cu_502a128d4cuda3std6ranges3__45__cpo7advanceE,@object
	.size		_ZN34_INTERNAL_fab3465f_4_k_cu_502a128d4cuda3std6ranges3__45__cpo7advanceE,(_ZN34_INTERNAL_fab3465f_4_k_cu_502a128d6thrust24THRUST_300001_SM_1000_NS12placeholders3_10E - _ZN34_INTERNAL_fab3465f_4_k_cu_502a128d4cuda3std6ranges3__45__cpo7advanceE)
_ZN34_INTERNAL_fab3465f_4_k_cu_502a128d4cuda3std6ranges3__45__cpo7advanceE:
	.zero		1
	.type		_ZN34_INTERNAL_fab3465f_4_k_cu_502a128d6thrust24THRUST_300001_SM_1000_NS12placeholders3_10E,@object
	.size		_ZN34_INTERNAL_fab3465f_4_k_cu_502a128d6thrust24THRUST_300001_SM_1000_NS12placeholders3_10E,(_ZN34_INTERNAL_fab3465f_4_k_cu_502a128d4cuda3std3__48in_placeE - _ZN34_INTERNAL_fab3465f_4_k_cu_502a128d6thrust24THRUST_300001_SM_1000_NS12placeholders3_10E)
_ZN34_INTERNAL_fab3465f_4_k_cu_502a128d6thrust24THRUST_300001_SM_1000_NS12placeholders3_10E:
	.zero		1
	.type		_ZN34_INTERNAL_fab3465f_4_k_cu_502a128d4cuda3std3__48in_placeE,@object
	.size		_ZN34_INTERNAL_fab3465f_4_k_cu_502a128d4cuda3std3__48in_placeE,(_ZN34_INTERNAL_fab3465f_4_k_cu_502a128d4cuda3std6ranges3__45__cpo4sizeE - _ZN34_INTERNAL_fab3465f_4_k_cu_502a128d4cuda3std3__48in_placeE)
_ZN34_INTERNAL_fab3465f_4_k_cu_502a128d4cuda3std3__48in_placeE:
	.zero		1
	.type		_ZN34_INTERNAL_fab3465f_4_k_cu_502a128d4cuda3std6ranges3__45__cpo4sizeE,@object
	.size		_ZN34_INTERNAL_fab3465f_4_k_cu_502a128d4cuda3std6ranges3__45__cpo4sizeE,(_ZN34_INTERNAL_fab3465f_4_k_cu_502a128d6thrust24THRUST_300001_SM_1000_NS12placeholders2_2E - _ZN34_INTERNAL_fab3465f_4_k_cu_502a128d4cuda3std6ranges3__45__cpo4sizeE)
_ZN34_INTERNAL_fab3465f_4_k_cu_502a128d4cuda3std6ranges3__45__cpo4sizeE:
	.zero		1
	.type		_ZN34_INTERNAL_fab3465f_4_k_cu_502a128d6thrust24THRUST_300001_SM_1000_NS12placeholders2_2E,@object
	.size		_ZN34_INTERNAL_fab3465f_4_k_cu_502a128d6thrust24THRUST_300001_SM_1000_NS12placeholders2_2E,(_ZN34_INTERNAL_fab3465f_4_k_cu_502a128d4cuda3std3__45__cpo6cbeginE - _ZN34_INTERNAL_fab3465f_4_k_cu_502a128d6thrust24THRUST_300001_SM_1000_NS12placeholders2_2E)
_ZN34_INTERNAL_fab3465f_4_k_cu_502a128d6thrust24THRUST_300001_SM_1000_NS12placeholders2_2E:
	.zero		1
	.type		_ZN34_INTERNAL_fab3465f_4_k_cu_502a128d4cuda3std3__45__cpo6cbeginE,@object
	.size		_ZN34_INTERNAL_fab3465f_4_k_cu_502a128d4cuda3std3__45__cpo6cbeginE,(_ZN34_INTERNAL_fab3465f_4_k_cu_502a128d4cuda3std6ranges3__45__cpo6cbeginE - _ZN34_INTERNAL_fab3465f_4_k_cu_502a128d4cuda3std3__45__cpo6cbeginE)
_ZN34_INTERNAL_fab3465f_4_k_cu_502a128d4cuda3std3__45__cpo6cbeginE:
	.zero		1
	.type		_ZN34_INTERNAL_fab3465f_4_k_cu_502a128d4cuda3std6ranges3__45__cpo6cbeginE,@object
	.size		_ZN34_INTERNAL_fab3465f_4_k_cu_502a128d4cuda3std6ranges3__45__cpo6cbeginE,(_ZN34_INTERNAL_fab3465f_4_k_cu_502a128d6thrust24THRUST_300001_SM_1000_NS12placeholders2_6E - _ZN34_INTERNAL_fab3465f_4_k_cu_502a128d4cuda3std6ranges3__45__cpo6cbeginE)
_ZN34_INTERNAL_fab3465f_4_k_cu_502a128d4cuda3std6ranges3__45__cpo6cbeginE:
	.zero		1
	.type		_ZN34_INTERNAL_fab3465f_4_k_cu_502a128d6thrust24THRUST_300001_SM_1000_NS12placeholders2_6E,@object
	.size		_ZN34_INTERNAL_fab3465f_4_k_cu_502a128d6thrust24THRUST_300001_SM_1000_NS12placeholders2_6E,(_ZN34_INTERNAL_fab3465f_4_k_cu_502a128d4cuda3std3__45__cpo7crbeginE - _ZN34_INTERNAL_fab3465f_4_k_cu_502a128d6thrust24THRUST_300001_SM_1000_NS12placeholders2_6E)
_ZN34_INTERNAL_fab3465f_4_k_cu_502a128d6thrust24THRUST_300001_SM_1000_NS12placeholders2_6E:
	.zero		1
	.type		_ZN34_INTERNAL_fab3465f_4_k_cu_502a128d4cuda3std3__45__cpo7crbeginE,@object
	.size		_ZN34_INTERNAL_fab3465f_4_k_cu_502a128d4cuda3std3__45__cpo7crbeginE,(_ZN34_INTERNAL_fab3465f_4_k_cu_502a128d4cuda3std6ranges3__45__cpo4nextE - _ZN34_INTERNAL_fab3465f_4_k_cu_502a128d4cuda3std3__45__cpo7crbeginE)
_ZN34_INTERNAL_fab3465f_4_k_cu_502a128d4cuda3std3__45__cpo7crbeginE:
	.zero		1
	.type		_ZN34_INTERNAL_fab3465f_4_k_cu_502a128d4cuda3std6ranges3__45__cpo4nextE,@object
	.size		_ZN34_INTERNAL_fab3465f_4_k_cu_502a128d4cuda3std6ranges3__45__cpo4nextE,(_ZN34_INTERNAL_fab3465f_4_k_cu_502a128d4cuda3std6ranges3__45__cpo4swapE - _ZN34_INTERNAL_fab3465f_4_k_cu_502a128d4cuda3std6ranges3__45__cpo4nextE)
_ZN34_INTERNAL_fab3465f_4_k_cu_502a128d4cuda3std6ranges3__45__cpo4nextE:
	.zero		1
	.type		_ZN34_INTERNAL_fab3465f_4_k_cu_502a128d4cuda3std6ranges3__45__cpo4swapE,@object
	.size		_ZN34_INTERNAL_fab3465f_4_k_cu_502a128d4cuda3std6ranges3__45__cpo4swapE,(_ZN34_INTERNAL_fab3465f_4_k_cu_502a128d6thrust24THRUST_300001_SM_1000_NS8cuda_cub10par_nosyncE - _ZN34_INTERNAL_fab3465f_4_k_cu_502a128d4cuda3std6ranges3__45__cpo4swapE)
_ZN34_INTERNAL_fab3465f_4_k_cu_502a128d4cuda3std6ranges3__45__cpo4swapE:
	.zero		1
	.type		_ZN34_INTERNAL_fab3465f_4_k_cu_502a128d6thrust24THRUST_300001_SM_1000_NS8cuda_cub10par_nosyncE,@object
	.size		_ZN34_INTERNAL_fab3465f_4_k_cu_502a128d6thrust24THRUST_300001_SM_1000_NS8cuda_cub10par_nosyncE,(_ZN34_INTERNAL_fab3465f_4_k_cu_502a128d6thrust24THRUST_300001_SM_1000_NS3seqE - _ZN34_INTERNAL_fab3465f_4_k_cu_502a128d6thrust24THRUST_300001_SM_1000_NS8cuda_cub10par_nosyncE)
_ZN34_INTERNAL_fab3465f_4_k_cu_502a128d6thrust24THRUST_300001_SM_1000_NS8cuda_cub10par_nosyncE:
	.zero		1
	.type		_ZN34_INTERNAL_fab3465f_4_k_cu_502a128d6thrust24THRUST_300001_SM_1000_NS3seqE,@object
	.size		_ZN34_INTERNAL_fab3465f_4_k_cu_502a128d6thrust24THRUST_300001_SM_1000_NS3seqE,(_ZN34_INTERNAL_fab3465f_4_k_cu_502a128d4cuda3std3__420unreachable_sentinelE - _ZN34_INTERNAL_fab3465f_4_k_cu_502a128d6thrust24THRUST_300001_SM_1000_NS3seqE)
_ZN34_INTERNAL_fab3465f_4_k_cu_502a128d6thrust24THRUST_300001_SM_1000_NS3seqE:
	.zero		1
	.type		_ZN34_INTERNAL_fab3465f_4_k_cu_502a128d4cuda3std3__420unreachable_sentinelE,@object
	.size		_ZN34_INTERNAL_fab3465f_4_k_cu_502a128d4cuda3std3__420unreachable_sentinelE,(_ZN34_INTERNAL_fab3465f_4_k_cu_502a128d4cuda3std6ranges3__45__cpo5ssizeE - _ZN34_INTERNAL_fab3465f_4_k_cu_502a128d4cuda3std3__420unreachable_sentinelE)
_ZN34_INTERNAL_fab3465f_4_k_cu_502a128d4cuda3std3__420unreachable_sentinelE:
	.zero		1
	.type		_ZN34_INTERNAL_fab3465f_4_k_cu_502a128d4cuda3std6ranges3__45__cpo5ssizeE,@object
	.size		_ZN34_INTERNAL_fab3465f_4_k_cu_502a128d4cuda3std6ranges3__45__cpo5ssizeE,(_ZN34_INTERNAL_fab3465f_4_k_cu_502a128d6thrust24THRUST_300001_SM_1000_NS12placeholders2_3E - _ZN34_INTERNAL_fab3465f_4_k_cu_502a128d4cuda3std6ranges3__45__cpo5ssizeE)
_ZN34_INTERNAL_fab3465f_4_k_cu_502a128d4cuda3std6ranges3__45__cpo5ssizeE:
	.zero		1
	.type		_ZN34_INTERNAL_fab3465f_4_k_cu_502a128d6thrust24THRUST_300001_SM_1000_NS12placeholders2_3E,@object
	.size		_ZN34_INTERNAL_fab3465f_4_k_cu_502a128d6thrust24THRUST_300001_SM_1000_NS12placeholders2_3E,(_ZN34_INTERNAL_fab3465f_4_k_cu_502a128d4cuda3std3__45__cpo4cendE - _ZN34_INTERNAL_fab3465f_4_k_cu_502a128d6thrust24THRUST_300001_SM_1000_NS12placeholders2_3E)
_ZN34_INTERNAL_fab3465f_4_k_cu_502a128d6thrust24THRUST_300001_SM_1000_NS12placeholders2_3E:
	.zero		1
	.type		_ZN34_INTERNAL_fab3465f_4_k_cu_502a128d4cuda3std3__45__cpo4cendE,@object
	.size		_ZN34_INTERNAL_fab3465f_4_k_cu_502a128d4cuda3std3__45__cpo4cendE,(_ZN34_INTERNAL_fab3465f_4_k_cu_502a128d4cuda3std6ranges3__45__cpo4cendE - _ZN34_INTERNAL_fab3465f_4_k_cu_502a128d4cuda3std3__45__cpo4cendE)
_ZN34_INTERNAL_fab3465f_4_k_cu_502a128d4cuda3std3__45__cpo4cendE:
	.zero		1
	.type		_ZN34_INTERNAL_fab3465f_4_k_cu_502a128d4cuda3std6ranges3__45__cpo4cendE,@object
	.size		_ZN34_INTERNAL_fab3465f_4_k_cu_502a128d4cuda3std6ranges3__45__cpo4cendE,(_ZN34_INTERNAL_fab3465f_4_k_cu_502a128d6thrust24THRUST_300001_SM_1000_NS12placeholders2_7E - _ZN34_INTERNAL_fab3465f_4_k_cu_502a128d4cuda3std6ranges3__45__cpo4cendE)
_ZN34_INTERNAL_fab3465f_4_k_cu_502a128d4cuda3std6ranges3__45__cpo4cendE:
	.zero		1
	.type		_ZN34_INTERNAL_fab3465f_4_k_cu_502a128d6thrust24THRUST_300001_SM_1000_NS12placeholders2_7E,@object
	.size		_ZN34_INTERNAL_fab3465f_4_k_cu_502a128d6thrust24THRUST_300001_SM_1000_NS12placeholders2_7E,(_ZN34_INTERNAL_fab3465f_4_k_cu_502a128d4cuda3std3__45__cpo5crendE - _ZN34_INTERNAL_fab3465f_4_k_cu_502a128d6thrust24THRUST_300001_SM_1000_NS12placeholders2_7E)
_ZN34_INTERNAL_fab3465f_4_k_cu_502a128d6thrust24THRUST_300001_SM_1000_NS12placeholders2_7E:
	.zero		1
	.type		_ZN34_INTERNAL_fab3465f_4_k_cu_502a128d4cuda3std3__45__cpo5crendE,@object
	.size		_ZN34_INTERNAL_fab3465f_4_k_cu_502a128d4cuda3std3__45__cpo5crendE,(_ZN34_INTERNAL_fab3465f_4_k_cu_502a128d4cuda3std6ranges3__45__cpo4prevE - _ZN34_INTERNAL_fab3465f_4_k_cu_502a128d4cuda3std3__45__cpo5crendE)
_ZN34_INTERNAL_fab3465f_4_k_cu_502a128d4cuda3std3__45__cpo5crendE:
	.zero		1
	.type		_ZN34_INTERNAL_fab3465f_4_k_cu_502a128d4cuda3std6ranges3__45__cpo4prevE,@object
	.size		_ZN34_INTERNAL_fab3465f_4_k_cu_502a128d4cuda3std6ranges3__45__cpo4prevE,(_ZN34_INTERNAL_fab3465f_4_k_cu_502a128d4cuda3std6ranges3__45__cpo9iter_moveE - _ZN34_INTERNAL_fab3465f_4_k_cu_502a128d4cuda3std6ranges3__45__cpo4prevE)
_ZN34_INTERNAL_fab3465f_4_k_cu_502a128d4cuda3std6ranges3__45__cpo4prevE:
	.zero		1
	.type		_ZN34_INTERNAL_fab3465f_4_k_cu_502a128d4cuda3std6ranges3__45__cpo9iter_moveE,@object
	.size		_ZN34_INTERNAL_fab3465f_4_k_cu_502a128d4cuda3std6ranges3__45__cpo9iter_moveE,(_ZN34_INTERNAL_fab3465f_4_k_cu_502a128d6thrust24THRUST_300001_SM_1000_NS6system6detail10sequential3seqE - _ZN34_INTERNAL_fab3465f_4_k_cu_502a128d4cuda3std6ranges3__45__cpo9iter_moveE)
_ZN34_INTERNAL_fab3465f_4_k_cu_502a128d4cuda3std6ranges3__45__cpo9iter_moveE:
	.zero		1
	.type		_ZN34_INTERNAL_fab3465f_4_k_cu_502a128d6thrust24THRUST_300001_SM_1000_NS6system6detail10sequential3seqE,@object
	.size		_ZN34_INTERNAL_fab3465f_4_k_cu_502a128d6thrust24THRUST_300001_SM_1000_NS6system6detail10sequential3seqE,(_ZN34_INTERNAL_fab3465f_4_k_cu_502a128d6thrust24THRUST_300001_SM_1000_NS12placeholders2_9E - _ZN34_INTERNAL_fab3465f_4_k_cu_502a128d6thrust24THRUST_300001_SM_1000_NS6system6detail10sequential3seqE)
_ZN34_INTERNAL_fab3465f_4_k_cu_502a128d6thrust24THRUST_300001_SM_1000_NS6system6detail10sequential3seqE:
	.zero		1
	.type		_ZN34_INTERNAL_fab3465f_4_k_cu_502a128d6thrust24THRUST_300001_SM_1000_NS12placeholders2_9E,@object
	.size		_ZN34_INTERNAL_fab3465f_4_k_cu_502a128d6thrust24THRUST_300001_SM_1000_NS12placeholders2_9E,(_ZN34_INTERNAL_fab3465f_4_k_cu_502a128d4cuda3std3__419piecewise_constructE - _ZN34_INTERNAL_fab3465f_4_k_cu_502a128d6thrust24THRUST_300001_SM_1000_NS12placeholders2_9E)
_ZN34_INTERNAL_fab3465f_4_k_cu_502a128d6thrust24THRUST_300001_SM_1000_NS12placeholders2_9E:
	.zero		1
	.type		_ZN34_INTERNAL_fab3465f_4_k_cu_502a128d4cuda3std3__419piecewise_constructE,@object
	.size		_ZN34_INTERNAL_fab3465f_4_k_cu_502a128d4cuda3std3__419piecewise_constructE,(_ZN34_INTERNAL_fab3465f_4_k_cu_502a128d4cuda3std6ranges3__45__cpo5cdataE - _ZN34_INTERNAL_fab3465f_4_k_cu_502a128d4cuda3std3__419piecewise_constructE)
_ZN34_INTERNAL_fab3465f_4_k_cu_502a128d4cuda3std3__419piecewise_constructE:
	.zero		1
	.type		_ZN34_INTERNAL_fab3465f_4_k_cu_502a128d4cuda3std6ranges3__45__cpo5cdataE,@object
	.size		_ZN34_INTERNAL_fab3465f_4_k_cu_502a128d4cuda3std6ranges3__45__cpo5cdataE,(_ZN34_INTERNAL_fab3465f_4_k_cu_502a128d6thrust24THRUST_300001_SM_1000_NS12placeholders2_1E - _ZN34_INTERNAL_fab3465f_4_k_cu_502a128d4cuda3std6ranges3__45__cpo5cdataE)
_ZN34_INTERNAL_fab3465f_4_k_cu_502a128d4cuda3std6ranges3__45__cpo5cdataE:
	.zero		1
	.type		_ZN34_INTERNAL_fab3465f_4_k_cu_502a128d6thrust24THRUST_300001_SM_1000_NS12placeholders2_1E,@object
	.size		_ZN34_INTERNAL_fab3465f_4_k_cu_502a128d6thrust24THRUST_300001_SM_1000_NS12placeholders2_1E,(_ZN34_INTERNAL_fab3465f_4_k_cu_502a128d4cuda3std3__45__cpo3endE - _ZN34_INTERNAL_fab3465f_4_k_cu_502a128d6thrust24THRUST_300001_SM_1000_NS12placeholders2_1E)
_ZN34_INTERNAL_fab3465f_4_k_cu_502a128d6thrust24THRUST_300001_SM_1000_NS12placeholders2_1E:
	.zero		1
	.type		_ZN34_INTERNAL_fab3465f_4_k_cu_502a128d4cuda3std3__45__cpo3endE,@object
	.size		_ZN34_INTERNAL_fab3465f_4_k_cu_502a128d4cuda3std3__45__cpo3endE,(_ZN34_INTERNAL_fab3465f_4_k_cu_502a128d4cuda3std6ranges3__45__cpo3endE - _ZN34_INTERNAL_fab3465f_4_k_cu_502a128d4cuda3std3__45__cpo3endE)
_ZN34_INTERNAL_fab3465f_4_k_cu_502a128d4cuda3std3__45__cpo3endE:
	.zero		1
	.type		_ZN34_INTERNAL_fab3465f_4_k_cu_502a128d4cuda3std6ranges3__45__cpo3endE,@object
	.size		_ZN34_INTERNAL_fab3465f_4_k_cu_502a128d4cuda3std6ranges3__45__cpo3endE,(_ZN34_INTERNAL_fab3465f_4_k_cu_502a128d6thrust24THRUST_300001_SM_1000_NS12placeholders2_5E - _ZN34_INTERNAL_fab3465f_4_k_cu_502a128d4cuda3std6ranges3__45__cpo3endE)
_ZN34_INTERNAL_fab3465f_4_k_cu_502a128d4cuda3std6ranges3__45__cpo3endE:
	.zero		1
	.type		_ZN34_INTERNAL_fab3465f_4_k_cu_502a128d6thrust24THRUST_300001_SM_1000_NS12placeholders2_5E,@object
	.size		_ZN34_INTERNAL_fab3465f_4_k_cu_502a128d6thrust24THRUST_300001_SM_1000_NS12placeholders2_5E,(_ZN34_INTERNAL_fab3465f_4_k_cu_502a128d4cuda3std3__45__cpo4rendE - _ZN34_INTERNAL_fab3465f_4_k_cu_502a128d6thrust24THRUST_300001_SM_1000_NS12placeholders2_5E)
_ZN34_INTERNAL_fab3465f_4_k_cu_502a128d6thrust24THRUST_300001_SM_1000_NS12placeholders2_5E:
	.zero		1
	.type		_ZN34_INTERNAL_fab3465f_4_k_cu_502a128d4cuda3std3__45__cpo4rendE,@object
	.size		_ZN34_INTERNAL_fab3465f_4_k_cu_502a128d4cuda3std3__45__cpo4rendE,(_ZN34_INTERNAL_fab3465f_4_k_cu_502a128d4cuda3std6ranges3__45__cpo9iter_swapE - _ZN34_INTERNAL_fab3465f_4_k_cu_502a128d4cuda3std3__45__cpo4rendE)
_ZN34_INTERNAL_fab3465f_4_k_cu_502a128d4cuda3std3__45__cpo4rendE:
	.zero		1
	.type		_ZN34_INTERNAL_fab3465f_4_k_cu_502a128d4cuda3std6ranges3__45__cpo9iter_swapE,@object
	.size		_ZN34_INTERNAL_fab3465f_4_k_cu_502a128d4cuda3std6ranges3__45__cpo9iter_swapE,(_ZN34_INTERNAL_fab3465f_4_k_cu_502a128d4cuda3std3__48unexpectE - _ZN34_INTERNAL_fab3465f_4_k_cu_502a128d4cuda3std6ranges3__45__cpo9iter_swapE)
_ZN34_INTERNAL_fab3465f_4_k_cu_502a128d4cuda3std6ranges3__45__cpo9iter_swapE:
	.zero		1
	.type		_ZN34_INTERNAL_fab3465f_4_k_cu_502a128d4cuda3std3__48unexpectE,@object
	.size		_ZN34_INTERNAL_fab3465f_4_k_cu_502a128d4cuda3std3__48unexpectE,(_ZN34_INTERNAL_fab3465f_4_k_cu_502a128d6thrust24THRUST_300001_SM_1000_NS8cuda_cub3parE - _ZN34_INTERNAL_fab3465f_4_k_cu_502a128d4cuda3std3__48unexpectE)
_ZN34_INTERNAL_fab3465f_4_k_cu_502a128d4cuda3std3__48unexpectE:
	.zero		1
	.type		_ZN34_INTERNAL_fab3465f_4_k_cu_502a128d6thrust24THRUST_300001_SM_1000_NS8cuda_cub3parE,@object
	.size		_ZN34_INTERNAL_fab3465f_4_k_cu_502a128d6thrust24THRUST_300001_SM_1000_NS8cuda_cub3parE,(.L_29 - _ZN34_INTERNAL_fab3465f_4_k_cu_502a128d6thrust24THRUST_300001_SM_1000_NS8cuda_cub3parE)
_ZN34_INTERNAL_fab3465f_4_k_cu_502a128d6thrust24THRUST_300001_SM_1000_NS8cuda_cub3parE:
	.zero		1
.L_29:


//--------------------- .nv.shared._ZN3cub18CUB_300001_SM_10006detail4scan16DeviceScanKernelINS2_10policy_hubIyyyjN4cuda3std3__44plusIvEEE10Policy1000EN6thrust24THRUST_300001_SM_1000_NS6detail15normal_iteratorINSD_10device_ptrIyEEEESI_NS0_13ScanTileStateIyLb1EEES9_NS0_8NullTypeEjyLb0ESL_EEvT0_T1_T2_iT3_T4_T5_ --------------------------
	.section	.nv.shared._ZN3cub18CUB_300001_SM_10006detail4scan16DeviceScanKernelINS2_10policy_hubIyyyjN4cuda3std3__44plusIvEEE10Policy1000EN6thrust24THRUST_300001_SM_1000_NS6detail15normal_iteratorINSD_10device_ptrIyEEEESI_NS0_13ScanTileStateIyLb1EEES9_NS0_8NullTypeEjyLb0ESL_EEvT0_T1_T2_iT3_T4_T5_,"aw",@nobits
	.sectionflags	@""
	.align	16
.nv.shared._ZN3cub18CUB_300001_SM_10006detail4scan16DeviceScanKernelINS2_10policy_hubIyyyjN4cuda3std3__44plusIvEEE10Policy1000EN6thrust24THRUST_300001_SM_1000_NS6detail15normal_iteratorINSD_10device_ptrIyEEEESI_NS0_13ScanTileStateIyLb1EEES9_NS0_8NullTypeEjyLb0ESL_EEvT0_T1_T2_iT3_T4_T5_:
	.zero		37648


//--------------------- .nv.constant0._ZN3cub18CUB_300001_SM_10006detail4scan16DeviceScanKernelINS2_10policy_hubIyyymN4cuda3std3__44plusIvEEE10Policy1000EN6thrust24THRUST_300001_SM_1000_NS6detail15normal_iteratorINSD_10device_ptrIyEEEESI_NS0_13ScanTileStateIyLb1EEES9_NS0_8NullTypeEmyLb0ESL_EEvT0_T1_T2_iT3_T4_T5_ --------------------------
	.section	.nv.constant0._ZN3cub18CUB_300001_SM_10006detail4scan16DeviceScanKernelINS2_10policy_hubIyyymN4cuda3std3__44plusIvEEE10Policy1000EN6thrust24THRUST_300001_SM_1000_NS6detail15normal_iteratorINSD_10device_ptrIyEEEESI_NS0_13ScanTileStateIyLb1EEES9_NS0_8NullTypeEmyLb0ESL_EEvT0_T1_T2_iT3_T4_T5_,"a",@progbits
	.sectionflags	@""
	.align	4
.nv.constant0._ZN3cub18CUB_300001_SM_10006detail4scan16DeviceScanKernelINS2_10policy_hubIyyymN4cuda3std3__44plusIvEEE10Policy1000EN6thrust24THRUST_300001_SM_1000_NS6detail15normal_iteratorINSD_10device_ptrIyEEEESI_NS0_13ScanTileStateIyLb1EEES9_NS0_8NullTypeEmyLb0ESL_EEvT0_T1_T2_iT3_T4_T5_:
	.zero		936


//--------------------- .nv.constant0._ZN3cub18CUB_300001_SM_10006detail4scan16DeviceScanKernelINS2_10policy_hubIyyyjN4cuda3std3__44plusIvEEE10Policy1000EN6thrust24THRUST_300001_SM_1000_NS6detail15normal_iteratorINSD_10device_ptrIyEEEESI_NS0_13ScanTileStateIyLb1EEES9_NS0_8NullTypeEjyLb0ESL_EEvT0_T1_T2_iT3_T4_T5_ --------------------------
	.section	.nv.constant0._ZN3cub18CUB_300001_SM_10006detail4scan16DeviceScanKernelINS2_10policy_hubIyyyjN4cuda3std3__44plusIvEEE10Policy1000EN6thrust24THRUST_300001_SM_1000_NS6detail15normal_iteratorINSD_10device_ptrIyEEEESI_NS0_13ScanTileStateIyLb1EEES9_NS0_8NullTypeEjyLb0ESL_EEvT0_T1_T2_iT3_T4_T5_,"a",@progbits
	.sectionflags	@""
	.align	4
.nv.constant0._ZN3cub18CUB_300001_SM_10006detail4scan16DeviceScanKernelINS2_10policy_hubIyyyjN4cuda3std3__44plusIvEEE10Policy1000EN6thrust24THRUST_300001_SM_1000_NS6detail15normal_iteratorINSD_10device_ptrIyEEEESI_NS0_13ScanTileStateIyLb1EEES9_NS0_8NullTypeEjyLb0ESL_EEvT0_T1_T2_iT3_T4_T5_:
	.zero		932


//--------------------- .nv.constant0._ZN3cub18CUB_300001_SM_10006detail4scan20DeviceScanInitKernelINS0_13ScanTileStateIyLb1EEEEEvT_i --------------------------
	.section	.nv.constant0._ZN3cub18CUB_300001_SM_10006detail4scan20DeviceScanInitKernelINS0_13ScanTileStateIyLb1EEEEEvT_i,"a",@progbits
	.sectionflags	@""
	.align	4
.nv.constant0._ZN3cub18CUB_300001_SM_10006detail4scan20DeviceScanInitKernelINS0_13ScanTileStateIyLb1EEEEEvT_i:
	.zero		908


//--------------------- .nv.constant0._ZN3cub18CUB_300001_SM_10006detail8for_each13static_kernelINS2_12policy_hub_t12policy_500_tElN6thrust24THRUST_300001_SM_1000_NS8cuda_cub6__fill7functorINS7_6detail15normal_iteratorINS7_10device_ptrIyEEEEiEEEEvT0_T1_ --------------------------
	.section	.nv.constant0._ZN3cub18CUB_300001_SM_10006detail8for_each13static_kernelINS2_12policy_hub_t12policy_500_tElN6thrust24THRUST_300001_SM_1000_NS8cuda_cub6__fill7functorINS7_6detail15normal_iteratorINS7_10device_ptrIyEEEEiEEEEvT0_T1_,"a",@progbits
	.sectionflags	@""
	.align	4
.nv.constant0._ZN3cub18CUB_300001_SM_10006detail8for_each13static_kernelINS2_12policy_hub_t12policy_500_tElN6thrust24THRUST_300001_SM_1000_NS8cuda_cub6__fill7functorINS7_6detail15normal_iteratorINS7_10device_ptrIyEEEEiEEEEvT0_T1_:
	.zero		920


//--------------------- .nv.constant0._ZN3cub18CUB_300001_SM_10006detail8for_each13static_kernelINS2_12policy_hub_t12policy_500_tEmN6thrust24THRUST_300001_SM_1000_NS8cuda_cub20__uninitialized_fill7functorINS7_10device_ptrIyEEyEEEEvT0_T1_ --------------------------
	.section	.nv.constant0._ZN3cub18CUB_300001_SM_10006detail8for_each13static_kernelINS2_12policy_hub_t12policy_500_tEmN6thrust24THRUST_300001_SM_1000_NS8cuda_cub20__uninitialized_fill7functorINS7_10device_ptrIyEEyEEEEvT0_T1_,"a",@progbits
	.sectionflags	@""
	.align	4
.nv.constant0._ZN3cub18CUB_300001_SM_10006detail8for_each13static_kernelINS2_12policy_hub_t12policy_500_tEmN6thrust24THRUST_300001_SM_1000_NS8cuda_cub20__uninitialized_fill7functorINS7_10device_ptrIyEEyEEEEvT0_T1_:
	.zero		920


//--------------------- .nv.constant0._ZN3cub18CUB_300001_SM_10006detail11EmptyKernelIvEEvv --------------------------
	.section	.nv.constant0._ZN3cub18CUB_300001_SM_10006detail11EmptyKernelIvEEvv,"a",@progbits
	.sectionflags	@""
	.align	4
.nv.constant0._ZN3cub18CUB_300001_SM_10006detail11EmptyKernelIvEEvv:
	.zero		896


//--------------------- .nv.constant0._Z19check_bucket_kerneliPKiS0_S0_PKyPKxPi --------------------------
	.section	.nv.constant0._Z19check_bucket_kerneliPKiS0_S0_PKyPKxPi,"a",@progbits
	.sectionflags	@""
	.align	4
.nv.constant0._Z19check_bucket_kerneliPKiS0_S0_PKyPKxPi:
	.zero		952


//--------------------- .nv.constant0._Z22scatter_updates_kerneliiPKiS0_PKxPyi --------------------------
	.section	.nv.constant0._Z22scatter_updates_kerneliiPKiS0_PKxPyi,"a",@progbits
	.sectionflags	@""
	.align	4
.nv.constant0._Z22scatter_updates_kerneliiPKiS0_PKxPyi:
	.zero		940


//--------------------- SYMBOLS --------------------------

	.type		.nv.reservedSmem.offset0,@object
	.size		.nv.reservedSmem.offset0,0x4
	.type		.nv.reservedSmem.cap,@object
	.size		.nv.reservedSmem.cap,0x4
